	.target	sm_80

	.elftype	@"ET_EXEC"


//--------------------- .note.nv.tkinfo           --------------------------
	.section	.note.nv.tkinfo,"",@"SHT_NOTE"
	.sectionflags	@"SHF_NOTE_NV_TKINFO"
	.tkinfo
        /*0018*/ 	.word	0x00000002
        /*0030*/ 	.string	""
        /*0030*/ 	.string	"ptxas"
        /*0030*/ 	.string	"Cuda compilation tools, release 13.0, V13.0.88"
        /*0030*/ 	.string	"Build cuda_13.0.r13.0/compiler.36424714_0"
        /*0030*/ 	.string	"-v  -suppress-debug-info  -lineinfo  -arch sm_80 "



//--------------------- .note.nv.cuinfo           --------------------------
	.section	.note.nv.cuinfo,"",@"SHT_NOTE"
	.sectionflags	@"SHF_NOTE_NV_CUINFO"
        /*0018*/ 	.short	0x0002
        /*001a*/ 	.short	0x0050
        /*001c*/ 	.short	0x0082
	.zero		2


//--------------------- .nv.info                  --------------------------
	.section	.nv.info,"",@"SHT_CUDA_INFO"
	.align	4


	//----- nvinfo : EIATTR_REGCOUNT
	.align		4
        /*0000*/ 	.byte	0x04, 0x2f
        /*0002*/ 	.short	(.L_1 - .L_0)
	.align		4
.L_0:
        /*0004*/ 	.word	index@(matmul_kernel)
        /*0008*/ 	.word	0x00000020


	//----- nvinfo : EIATTR_FRAME_SIZE
	.align		4
.L_1:
        /*000c*/ 	.byte	0x04, 0x11
        /*000e*/ 	.short	(.L_3 - .L_2)
	.align		4
.L_2:
        /*0010*/ 	.word	index@(matmul_kernel)
        /*0014*/ 	.word	0x000023a8


	//----- nvinfo : EIATTR_MIN_STACK_SIZE
	.align		4
.L_3:
        /*0018*/ 	.byte	0x04, 0x12
        /*001a*/ 	.short	(.L_5 - .L_4)
	.align		4
.L_4:
        /*001c*/ 	.word	index@(matmul_kernel)
        /*0020*/ 	.word	0x000023a8
.L_5:


//--------------------- .nv.info.matmul_kernel    --------------------------
	.section	.nv.info.matmul_kernel,"",@"SHT_CUDA_INFO"
	.sectionflags	@""
	.align	4


	//----- nvinfo : EIATTR_CUDA_API_VERSION
	.align		4
        /*0000*/ 	.byte	0x04, 0x37
        /*0002*/ 	.short	(.L_7 - .L_6)
.L_6:
        /*0004*/ 	.word	0x00000082


	//----- nvinfo : EIATTR_SW2861232_WAR
	.align		4
.L_7:
        /*0008*/ 	.byte	0x01, 0x35
	.zero		2


	//----- nvinfo : EIATTR_PARAM_CBANK
	.align		4
        /*000c*/ 	.byte	0x04, 0x0a
        /*000e*/ 	.short	(.L_9 - .L_8)
	.align		4
.L_8:
        /*0010*/ 	.word	index@(.nv.constant0.matmul_kernel)
        /*0014*/ 	.short	0x0160
        /*0016*/ 	.short	0x0050


	//----- nvinfo : EIATTR_CBANK_PARAM_SIZE
	.align		4
.L_9:
        /*0018*/ 	.byte	0x03, 0x19
        /*001a*/ 	.short	0x0050


	//----- nvinfo : EIATTR_KPARAM_INFO
	.align		4
        /*001c*/ 	.byte	0x04, 0x17
        /*001e*/ 	.short	(.L_11 - .L_10)
.L_10:
        /*0020*/ 	.word	0x00000000
        /*0024*/ 	.short	0x000d
        /*0026*/ 	.short	0x0048
        /*0028*/ 	.byte	0x00, 0xf4, 0x21, 0x00


	//----- nvinfo : EIATTR_KPARAM_INFO
	.align		4
.L_11:
        /*002c*/ 	.byte	0x04, 0x17
        /*002e*/ 	.short	(.L_13 - .L_12)
.L_12:
        /*0030*/ 	.word	0x00000000
        /*0034*/ 	.short	0x000c
        /*0036*/ 	.short	0x0040
        /*0038*/ 	.byte	0x00, 0xf4, 0x21, 0x00


	//----- nvinfo : EIATTR_KPARAM_INFO
	.align		4
.L_13:
        /*003c*/ 	.byte	0x04, 0x17
        /*003e*/ 	.short	(.L_15 - .L_14)
.L_14:
        /*0040*/ 	.word	0x00000000
        /*0044*/ 	.short	0x000b
        /*0046*/ 	.short	0x0038
        /*0048*/ 	.byte	0x00, 0xf0, 0x11, 0x00


	//----- nvinfo : EIATTR_KPARAM_INFO
	.align		4
.L_15:
        /*004c*/ 	.byte	0x04, 0x17
        /*004e*/ 	.short	(.L_17 - .L_16)
.L_16:
        /*0050*/ 	.word	0x00000000
        /*0054*/ 	.short	0x000a
        /*0056*/ 	.short	0x0034
        /*0058*/ 	.byte	0x00, 0xf0, 0x11, 0x00


	//----- nvinfo : EIATTR_KPARAM_INFO
	.align		4
.L_17:
        /*005c*/ 	.byte	0x04, 0x17
        /*005e*/ 	.short	(.L_19 - .L_18)
.L_18:
        /*0060*/ 	.word	0x00000000
        /*0064*/ 	.short	0x0009
        /*0066*/ 	.short	0x0030
        /*0068*/ 	.byte	0x00, 0xf0, 0x11, 0x00


	//----- nvinfo : EIATTR_KPARAM_INFO
	.align		4
.L_19:
        /*006c*/ 	.byte	0x04, 0x17
        /*006e*/ 	.short	(.L_21 - .L_20)
.L_20:
        /*0070*/ 	.word	0x00000000
        /*0074*/ 	.short	0x0008
        /*0076*/ 	.short	0x002c
        /*0078*/ 	.byte	0x00, 0xf0, 0x11, 0x00


	//----- nvinfo : EIATTR_KPARAM_INFO
	.align		4
.L_21:
        /*007c*/ 	.byte	0x04, 0x17
        /*007e*/ 	.short	(.L_23 - .L_22)
.L_22:
        /*0080*/ 	.word	0x00000000
        /*0084*/ 	.short	0x0007
        /*0086*/ 	.short	0x0028
        /*0088*/ 	.byte	0x00, 0xf0, 0x11, 0x00


	//----- nvinfo : EIATTR_KPARAM_INFO
	.align		4
.L_23:
        /*008c*/ 	.byte	0x04, 0x17
        /*008e*/ 	.short	(.L_25 - .L_24)
.L_24:
        /*0090*/ 	.word	0x00000000
        /*0094*/ 	.short	0x0006
        /*0096*/ 	.short	0x0024
        /*0098*/ 	.byte	0x00, 0xf0, 0x11, 0x00


	//----- nvinfo : EIATTR_KPARAM_INFO
	.align		4
.L_25:
        /*009c*/ 	.byte	0x04, 0x17
        /*009e*/ 	.short	(.L_27 - .L_26)
.L_26:
        /*00a0*/ 	.word	0x00000000
        /*00a4*/ 	.short	0x0005
        /*00a6*/ 	.short	0x0020
        /*00a8*/ 	.byte	0x00, 0xf0, 0x11, 0x00


	//----- nvinfo : EIATTR_KPARAM_INFO
	.align		4
.L_27:
        /*00ac*/ 	.byte	0x04, 0x17
        /*00ae*/ 	.short	(.L_29 - .L_28)
.L_28:
        /*00b0*/ 	.word	0x00000000
        /*00b4*/ 	.short	0x0004
        /*00b6*/ 	.short	0x001c
        /*00b8*/ 	.byte	0x00, 0xf0, 0x11, 0x00


	//----- nvinfo : EIATTR_KPARAM_INFO
	.align		4
.L_29:
        /*00bc*/ 	.byte	0x04, 0x17
        /*00be*/ 	.short	(.L_31 - .L_30)
.L_30:
        /*00c0*/ 	.word	0x00000000
        /*00c4*/ 	.short	0x0003
        /*00c6*/ 	.short	0x0018
        /*00c8*/ 	.byte	0x00, 0xf0, 0x11, 0x00


	//----- nvinfo : EIATTR_KPARAM_INFO
	.align		4
.L_31:
        /*00cc*/ 	.byte	0x04, 0x17
        /*00ce*/ 	.short	(.L_33 - .L_32)
.L_32:
        /*00d0*/ 	.word	0x00000000
        /*00d4*/ 	.short	0x0002
        /*00d6*/ 	.short	0x0010
        /*00d8*/ 	.byte	0x00, 0xf4, 0x21, 0x00


	//----- nvinfo : EIATTR_KPARAM_INFO
	.align		4
.L_33:
        /*00dc*/ 	.byte	0x04, 0x17
        /*00de*/ 	.short	(.L_35 - .L_34)
.L_34:
        /*00e0*/ 	.word	0x00000000
        /*00e4*/ 	.short	0x0001
        /*00e6*/ 	.short	0x0008
        /*00e8*/ 	.byte	0x00, 0xf4, 0x21, 0x00


	//----- nvinfo : EIATTR_KPARAM_INFO
	.align		4
.L_35:
        /*00ec*/ 	.byte	0x04, 0x17
        /*00ee*/ 	.short	(.L_37 - .L_36)
.L_36:
        /*00f0*/ 	.word	0x00000000
        /*00f4*/ 	.short	0x0000
        /*00f6*/ 	.short	0x0000
        /*00f8*/ 	.byte	0x00, 0xf4, 0x21, 0x00


	//----- nvinfo : EIATTR_MAXREG_COUNT
	.align		4
.L_37:
        /*00fc*/ 	.byte	0x03, 0x1b
        /*00fe*/ 	.short	0x00ff


	//----- nvinfo : EIATTR_NUM_BARRIERS
	.align		4
        /*0100*/ 	.byte	0x02, 0x4c
        /*0102*/ 	.byte	0x01
	.zero		1


	//----- nvinfo : EIATTR_ANNOTATIONS
	.align		4
        /*0104*/ 	.byte	0x04, 0x55
        /*0106*/ 	.short	(.L_39 - .L_38)


	//   ....[0]....
.L_38:
        /*0108*/ 	.word	0x00000001
        /*010c*/ 	.byte	0x70, 0x00, 0x00, 0x00, 0x01, 0x00, 0x00, 0x00, 0xb0, 0x00, 0x00, 0x00, 0x01, 0x00, 0x00, 0x00
        /* <DEDUP_REMOVED lines=3344> */
        /*d21c*/ 	.byte	0x80, 0x29, 0x03, 0x00, 0x01, 0x00, 0x00, 0x00, 0xc0, 0x29, 0x03, 0x00


	//----- nvinfo : EIATTR_MERCURY_ISA_VERSION
	.align		4
.L_39:
        /*d228*/ 	.byte	0x03, 0x5f
        /*d22a*/ 	.short	0x0000


	//----- nvinfo : EIATTR_EXIT_INSTR_OFFSETS
	.align		4
        /*d22c*/ 	.byte	0x04, 0x1c
        /*d22e*/ 	.short	(.L_41 - .L_40)


	//   ....[0]....
.L_40:
        /*d230*/ 	.word	0x00032d50


	//   ....[1]....
        /*d234*/ 	.word	0x00032d80


	//----- nvinfo : EIATTR_REQNTID
	.align		4
.L_41:
        /*d238*/ 	.byte	0x04, 0x10
        /*d23a*/ 	.short	(.L_43 - .L_42)
.L_42:
        /*d23c*/ 	.word	0x00000080
        /*d240*/ 	.word	0x00000001
        /*d244*/ 	.word	0x00000001
.L_43:


//--------------------- .nv.callgraph             --------------------------
	.section	.nv.callgraph,"",@"SHT_CUDA_CALLGRAPH"
	.align	4
	.sectionentsize	8
	.align		4
        /*0000*/ 	.word	0x00000000
	.align		4
        /*0004*/ 	.word	0xffffffff
	.align		4
        /*0008*/ 	.word	0x00000000
	.align		4
        /*000c*/ 	.word	0xfffffffe
	.align		4
        /*0010*/ 	.word	0x00000000
	.align		4
        /*0014*/ 	.word	0xfffffffd
	.align		4
        /*0018*/ 	.word	0x00000000
	.align		4
        /*001c*/ 	.word	0xfffffffc


//--------------------- .nv.rel.action            --------------------------
	.section	.nv.rel.action,"",@"SHT_CUDA_RELOCINFO"
	.align	8
	.sectionentsize	8
        /*0000*/ 	.byte	0x73, 0x00, 0x00, 0x00, 0x00, 0x00, 0x00, 0x00, 0x00, 0x00, 0x00, 0x11, 0x25, 0x00, 0x05, 0x36


//--------------------- .nv.constant0.matmul_kernel --------------------------
	.section	.nv.constant0.matmul_kernel,"a",@progbits
	.sectionflags	@""
	.align	4
.nv.constant0.matmul_kernel:
	.zero		432


//--------------------- .text.matmul_kernel       --------------------------
	.section	.text.matmul_kernel,"ax",@progbits
	.sectioninfo	@"SHI_REGISTERS=32"
	.align	128
        .global         matmul_kernel
        .type           matmul_kernel,@function
        .size           matmul_kernel,(.L_x_4 - matmul_kernel)
        .other          matmul_kernel,@"STO_CUDA_ENTRY STV_DEFAULT"
matmul_kernel:
.text.matmul_kernel:
[----:B------:R-:W-:-:S04]  /*0000*/  IMAD.MOV.U32 R1, RZ, RZ, c[0x0][0x28] ;  /* 0x00000a00ff017624 */ /* 0x000fc800078e00ff */
[----:B------:R-:W-:Y:S01]  /*0010*/  IMAD.MOV.U32 R6, RZ, RZ, 0xff ;  /* 0x000000ffff067424 */ /* 0x000fe200078e00ff */
[----:B------:R-:W-:Y:S01]  /*0020*/  IADD3 R1, R1, -0x23a8, RZ ;  /* 0xffffdc5801017810 */ /* 0x000fe20007ffe0ff */
[----:B------:R-:W0:Y:S01]  /*0030*/  S2R R28, SR_TID.X ;  /* 0x00000000001c7919 */ /* 0x000e220000002100 */
[----:B------:R-:W-:Y:S01]  /*0040*/  ULDC.64 UR4, c[0x0][0x118] ;  /* 0x0000460000047ab9 */ /* 0x000fe20000000a00 */
[----:B------:R-:W-:Y:S01]  /*0050*/  CS2R R12, SRZ ;  /* 0x00000000000c7805 */ /* 0x000fe2000001ff00 */
[----:B------:R-:W-:Y:S01]  /*0060*/  IADD3 R0, R6, c[0x0][0x17c], RZ ;  /* 0x00005f0006007a10 */ /* 0x000fe20007ffe0ff */
[----:B------:R1:W-:Y:S01]  /*0070*/  STL [R1+0x70], RZ ;  /* 0x000070ff01007387 */ /* 0x0003e20000100800 */
[----:B------:R-:W-:Y:S01]  /*0080*/  CS2R R14, SRZ ;  /* 0x00000000000e7805 */ /* 0x000fe2000001ff00 */
[----:B------:R-:W-:Y:S01]  /*0090*/  CS2R R24, SRZ ;  /* 0x0000000000187805 */ /* 0x000fe2000001ff00 */
[----:B------:R-:W-:Y:S01]  /*00a0*/  SHF.R.S32.HI R3, RZ, 0x1f, R0 ;  /* 0x0000001fff037819 */ /* 0x000fe20000011400 */
[----:B------:R1:W-:Y:S01]  /*00b0*/  STL [R1+0x74], RZ ;  /* 0x000074ff01007387 */ /* 0x0003e20000100800 */
[----:B------:R-:W-:Y:S01]  /*00c0*/  CS2R R26, SRZ ;  /* 0x00000000001a7805 */ /* 0x000fe2000001ff00 */
[----:B------:R-:W-:Y:S01]  /*00d0*/  CS2R R16, SRZ ;  /* 0x0000000000107805 */ /* 0x000fe2000001ff00 */
[----:B------:R-:W-:Y:S01]  /*00e0*/  LEA.HI R3, R3, R0, RZ, 0x8 ;  /* 0x0000000003037211 */ /* 0x000fe200078f40ff */
[----:B------:R1:W-:Y:S01]  /*00f0*/  STL [R1+0x78], RZ ;  /* 0x000078ff01007387 */ /* 0x0003e20000100800 */
[----:B------:R-:W-:Y:S01]  /*0100*/  CS2R R18, SRZ ;  /* 0x0000000000127805 */ /* 0x000fe2000001ff00 */
[----:B------:R-:W-:Y:S01]  /*0110*/  CS2R R20, SRZ ;  /* 0x0000000000147805 */ /* 0x000fe2000001ff00 */
[----:B------:R-:W-:Y:S01]  /*0120*/  SHF.R.S32.HI R0, RZ, 0x8, R3 ;  /* 0x00000008ff007819 */ /* 0x000fe20000011403 */
[----:B------:R1:W-:Y:S01]  /*0130*/  STL [R1+0x7c], RZ ;  /* 0x00007cff01007387 */ /* 0x0003e20000100800 */
[----:B------:R-:W-:-:S03]  /*0140*/  CS2R R22, SRZ ;  /* 0x0000000000167805 */ /* 0x000fc6000001ff00 */
[----:B------:R-:W-:Y:S01]  /*0150*/  IMAD.SHL.U32 R0, R0, 0x8, RZ ;  /* 0x0000000800007824 */ /* 0x000fe200078e00ff */
[----:B------:R-:W2:Y:S01]  /*0160*/  S2R R3, SR_CTAID.X ;  /* 0x0000000000037919 */ /* 0x000ea20000002500 */
[----:B0-----:R-:W-:-:S03]  /*0170*/  LOP3.LUT R28, R28, 0x7f, RZ, 0xc0, !PT ;  /* 0x0000007f1c1c7812 */ /* 0x001fc600078ec0ff */
[----:B------:R1:W-:Y:S01]  /*0180*/  STL [R1+0x60], RZ ;  /* 0x000060ff01007387 */ /* 0x0003e20000100800 */
[-C--:B------:R-:W-:Y:S02]  /*0190*/  IABS R7, R0.reuse ;  /* 0x0000000000077213 */ /* 0x080fe40000000000 */
[----:B------:R-:W-:Y:S01]  /*01a0*/  IABS R11, R0 ;  /* 0x00000000000b7213 */ /* 0x000fe20000000000 */
[----:B------:R1:W-:Y:S01]  /*01b0*/  STL [R1+0x64], RZ ;  /* 0x000064ff01007387 */ /* 0x0003e20000100800 */
[----:B------:R-:W0:Y:S03]  /*01c0*/  I2F.RP R2, R7 ;  /* 0x0000000700027306 */ /* 0x000e260000209400 */
[----:B------:R1:W-:Y:S04]  /*01d0*/  STL [R1+0x68], RZ ;  /* 0x000068ff01007387 */ /* 0x0003e80000100800 */
[----:B------:R1:W-:Y:S04]  /*01e0*/  STL [R1+0x6c], RZ ;  /* 0x00006cff01007387 */ /* 0x0003e80000100800 */
[----:B------:R1:W-:Y:S01]  /*01f0*/  STL [R1+0x50], RZ ;  /* 0x000050ff01007387 */ /* 0x0003e20000100800 */
[----:B--2---:R-:W-:Y:S01]  /*0200*/  IABS R10, R3 ;  /* 0x00000003000a7213 */ /* 0x004fe20000000000 */
[----:B0-----:R-:W0:Y:S02]  /*0210*/  MUFU.RCP R2, R2 ;  /* 0x0000000200027308 */ /* 0x001e240000001000 */
[----:B------:R1:W-:Y:S04]  /*0220*/  STL [R1+0x54], RZ ;  /* 0x000054ff01007387 */ /* 0x0003e80000100800 */
[----:B------:R1:W-:Y:S04]  /*0230*/  STL [R1+0x58], RZ ;  /* 0x000058ff01007387 */ /* 0x0003e80000100800 */
[----:B------:R1:W-:Y:S04]  /*0240*/  STL [R1+0x5c], RZ ;  /* 0x00005cff01007387 */ /* 0x0003e80000100800 */
[----:B------:R1:W-:Y:S01]  /*0250*/  STL [R1+0x40], RZ ;  /* 0x000040ff01007387 */ /* 0x0003e20000100800 */
[----:B0-----:R-:W-:Y:S01]  /*0260*/  IADD3 R4, R2, 0xffffffe, RZ ;  /* 0x0ffffffe02047810 */ /* 0x001fe20007ffe0ff */
[----:B------:R-:W-:-:S02]  /*0270*/  IMAD.MOV R2, RZ, RZ, -R11 ;  /* 0x000000ffff027224 */ /* 0x000fc400078e0a0b */
[----:B------:R1:W-:Y:S01]  /*0280*/  STL [R1+0x44], RZ ;  /* 0x000044ff01007387 */ /* 0x0003e20000100800 */
[----:B------:R0:W2:Y:S03]  /*0290*/  F2I.FTZ.U32.TRUNC.NTZ R5, R4 ;  /* 0x0000000400057305 */ /* 0x0000a6000021f000 */
[----:B------:R1:W-:Y:S04]  /*02a0*/  STL [R1+0x48], RZ ;  /* 0x000048ff01007387 */ /* 0x0003e80000100800 */
[----:B------:R1:W-:Y:S01]  /*02b0*/  STL [R1+0x4c], RZ ;  /* 0x00004cff01007387 */ /* 0x0003e20000100800 */
[----:B0-----:R-:W-:-:S03]  /*02c0*/  IMAD.MOV.U32 R4, RZ, RZ, RZ ;  /* 0x000000ffff047224 */ /* 0x001fc600078e00ff */
[----:B------:R1:W-:Y:S04]  /*02d0*/  STL [R1+0x30], RZ ;  /* 0x000030ff01007387 */ /* 0x0003e80000100800 */
[----:B------:R1:W-:Y:S01]  /*02e0*/  STL [R1+0x34], RZ ;  /* 0x000034ff01007387 */ /* 0x0003e20000100800 */
[----:B--2---:R-:W-:-:S03]  /*02f0*/  IMAD.MOV R8, RZ, RZ, -R5 ;  /* 0x000000ffff087224 */ /* 0x004fc600078e0a05 */
[----:B------:R1:W-:Y:S01]  /*0300*/  STL [R1+0x38], RZ ;  /* 0x000038ff01007387 */ /* 0x0003e20000100800 */
[----:B------:R-:W-:Y:S02]  /*0310*/  IMAD R9, R8, R7, RZ ;  /* 0x0000000708097224 */ /* 0x000fe400078e02ff */
[----:B------:R-:W-:Y:S01]  /*0320*/  IMAD.MOV.U32 R8, RZ, RZ, R10 ;  /* 0x000000ffff087224 */ /* 0x000fe200078e000a */
[----:B------:R1:W-:Y:S01]  /*0330*/  STL [R1+0x3c], RZ ;  /* 0x00003cff01007387 */ /* 0x0003e20000100800 */
[----:B------:R-:W-:-:S03]  /*0340*/  IMAD.HI.U32 R5, R5, R9, R4 ;  /* 0x0000000905057227 */ /* 0x000fc600078e0004 */
[----:B------:R1:W-:Y:S03]  /*0350*/  STL [R1+0x20], RZ ;  /* 0x000020ff01007387 */ /* 0x0003e60000100800 */
[----:B------:R-:W-:Y:S01]  /*0360*/  IMAD.HI.U32 R5, R5, R8, RZ ;  /* 0x0000000805057227 */ /* 0x000fe200078e00ff */
[----:B------:R1:W-:Y:S03]  /*0370*/  STL [R1+0x24], RZ ;  /* 0x000024ff01007387 */ /* 0x0003e60000100800 */
[----:B------:R-:W-:Y:S01]  /*0380*/  IMAD R2, R5, R2, R8 ;  /* 0x0000000205027224 */ /* 0x000fe200078e0208 */
[----:B------:R1:W-:Y:S04]  /*0390*/  STL [R1+0x28], RZ ;  /* 0x000028ff01007387 */ /* 0x0003e80000100800 */
[----:B------:R-:W-:Y:S01]  /*03a0*/  ISETP.GT.U32.AND P1, PT, R7, R2, PT ;  /* 0x000000020700720c */ /* 0x000fe20003f24070 */
[----:B------:R1:W-:Y:S04]  /*03b0*/  STL [R1+0x2c], RZ ;  /* 0x00002cff01007387 */ /* 0x0003e80000100800 */
[----:B------:R1:W-:Y:S04]  /*03c0*/  STL [R1+0x10], RZ ;  /* 0x000010ff01007387 */ /* 0x0003e80000100800 */
[----:B------:R1:W-:Y:S04]  /*03d0*/  STL [R1+0x14], RZ ;  /* 0x000014ff01007387 */ /* 0x0003e80000100800 */
[----:B------:R-:W-:Y:S01]  /*03e0*/  @!P1 IMAD.IADD R2, R2, 0x1, -R7 ;  /* 0x0000000102029824 */ /* 0x000fe200078e0a07 */
[----:B------:R1:W-:Y:S01]  /*03f0*/  STL [R1+0x18], RZ ;  /* 0x000018ff01007387 */ /* 0x0003e20000100800 */
[----:B------:R-:W-:-:S02]  /*0400*/  @!P1 IADD3 R5, R5, 0x1, RZ ;  /* 0x0000000105059810 */ /* 0x000fc40007ffe0ff */
[----:B------:R-:W-:Y:S01]  /*0410*/  ISETP.NE.AND P1, PT, R0, RZ, PT ;  /* 0x000000ff0000720c */ /* 0x000fe20003f25270 */
[----:B------:R1:W-:Y:S01]  /*0420*/  STL [R1+0x1c], RZ ;  /* 0x00001cff01007387 */ /* 0x0003e20000100800 */
[----:B------:R-:W-:Y:S02]  /*0430*/  ISETP.GE.U32.AND P0, PT, R2, R7, PT ;  /* 0x000000070200720c */ /* 0x000fe40003f06070 */
[----:B------:R-:W-:Y:S01]  /*0440*/  LOP3.LUT R2, R3, R0, RZ, 0x3c, !PT ;  /* 0x0000000003027212 */ /* 0x000fe200078e3cff */
[----:B------:R1:W-:Y:S03]  /*0450*/  STL [R1], RZ ;  /* 0x000000ff01007387 */ /* 0x0003e60000100800 */
[----:B------:R-:W-:Y:S01]  /*0460*/  ISETP.GE.AND P2, PT, R2, RZ, PT ;  /* 0x000000ff0200720c */ /* 0x000fe20003f46270 */
[----:B------:R1:W-:Y:S01]  /*0470*/  STL [R1+0x4], RZ ;  /* 0x000004ff01007387 */ /* 0x0003e20000100800 */
[----:B------:R-:W-:-:S03]  /*0480*/  IADD3 R2, R6, c[0x0][0x178], RZ ;  /* 0x00005e0006027a10 */ /* 0x000fc60007ffe0ff */
[----:B------:R1:W-:Y:S02]  /*0490*/  STL [R1+0x8], RZ ;  /* 0x000008ff01007387 */ /* 0x0003e40000100800 */
[----:B------:R-:W-:Y:S02]  /*04a0*/  @P0 IADD3 R5, R5, 0x1, RZ ;  /* 0x0000000105050810 */ /* 0x000fe40007ffe0ff */
[----:B------:R1:W-:Y:S03]  /*04b0*/  STL [R1+0xc], RZ ;  /* 0x00000cff01007387 */ /* 0x0003e60000100800 */
[----:B------:R-:W-:Y:S01]  /*04c0*/  IMAD.MOV.U32 R4, RZ, RZ, R5 ;  /* 0x000000ffff047224 */ /* 0x000fe200078e0005 */
[----:B------:R1:W-:Y:S01]  /*04d0*/  STL [R1+0x80], RZ ;  /* 0x000080ff01007387 */ /* 0x0003e20000100800 */
[----:B------:R-:W-:Y:S02]  /*04e0*/  SHF.R.S32.HI R5, RZ, 0x1f, R2 ;  /* 0x0000001fff057819 */ /* 0x000fe40000011402 */
[----:B------:R-:W-:Y:S01]  /*04f0*/  @!P2 IMAD.MOV R4, RZ, RZ, -R4 ;  /* 0x000000ffff04a224 */ /* 0x000fe200078e0a04 */
[----:B------:R1:W-:Y:S01]  /*0500*/  STL [R1+0x84], RZ ;  /* 0x000084ff01007387 */ /* 0x0003e20000100800 */
[----:B------:R-:W-:-:S02]  /*0510*/  @!P1 LOP3.LUT R4, RZ, R0, RZ, 0x33, !PT ;  /* 0x00000000ff049212 */ /* 0x000fc400078e33ff */
[----:B------:R-:W-:Y:S01]  /*0520*/  LEA.HI R5, R5, R2, RZ, 0x8 ;  /* 0x0000000205057211 */ /* 0x000fe200078f40ff */
[----:B------:R1:W-:Y:S02]  /*0530*/  STL [R1+0x88], RZ ;  /* 0x000088ff01007387 */ /* 0x0003e40000100800 */
[----:B------:R-:W-:Y:S02]  /*0540*/  IMAD.SHL.U32 R2, R4, 0x8, RZ ;  /* 0x0000000804027824 */ /* 0x000fe400078e00ff */
[----:B------:R1:W-:Y:S01]  /*0550*/  STL [R1+0x8c], RZ ;  /* 0x00008cff01007387 */ /* 0x0003e20000100800 */
[----:B------:R-:W-:Y:S02]  /*0560*/  IMAD.MOV R4, RZ, RZ, -R4 ;  /* 0x000000ffff047224 */ /* 0x000fe400078e0a04 */
[----:B------:R-:W-:Y:S01]  /*0570*/  LEA.HI.SX32 R5, R5, -R2, 0x18 ;  /* 0x8000000205057211 */ /* 0x000fe200078fc2ff */
[----:B------:R1:W-:Y:S01]  /*0580*/  STL [R1+0xa0], RZ ;  /* 0x0000a0ff01007387 */ /* 0x0003e20000100800 */
[----:B------:R-:W-:-:S02]  /*0590*/  IMAD R9, R0, R4, R3 ;  /* 0x0000000400097224 */ /* 0x000fc400078e0203 */
[----:B------:R-:W-:Y:S01]  /*05a0*/  IMNMX R10, R5, 0x8, PT ;  /* 0x00000008050a7817 */ /* 0x000fe20003800200 */
[----:B------:R1:W-:Y:S01]  /*05b0*/  STL [R1+0xa4], RZ ;  /* 0x0000a4ff01007387 */ /* 0x0003e20000100800 */
[----:B------:R-:W-:Y:S02]  /*05c0*/  IMAD.MOV.U32 R4, RZ, RZ, RZ ;  /* 0x000000ffff047224 */ /* 0x000fe400078e00ff */
[-C--:B------:R-:W-:Y:S01]  /*05d0*/  IABS R8, R10.reuse ;  /* 0x0000000a00087213 */ /* 0x080fe20000000000 */
[----:B------:R1:W-:Y:S01]  /*05e0*/  STL [R1+0xa8], RZ ;  /* 0x0000a8ff01007387 */ /* 0x0003e20000100800 */
[----:B------:R-:W-:Y:S02]  /*05f0*/  IABS R0, R10 ;  /* 0x0000000a00007213 */ /* 0x000fe40000000000 */
[----:B------:R-:W0:Y:S01]  /*0600*/  I2F.RP R6, R8 ;  /* 0x0000000800067306 */ /* 0x000e220000209400 */
[----:B------:R1:W-:Y:S04]  /*0610*/  STL [R1+0xac], RZ ;  /* 0x0000acff01007387 */ /* 0x0003e80000100800 */
[----:B------:R1:W-:Y:S04]  /*0620*/  STL [R1+0x90], RZ ;  /* 0x000090ff01007387 */ /* 0x0003e80000100800 */
[----:B------:R1:W-:Y:S04]  /*0630*/  STL [R1+0x94], RZ ;  /* 0x000094ff01007387 */ /* 0x0003e80000100800 */
[----:B------:R1:W-:Y:S01]  /*0640*/  STL [R1+0x98], RZ ;  /* 0x000098ff01007387 */ /* 0x0003e20000100800 */
[----:B0-----:R-:W0:Y:S03]  /*0650*/  MUFU.RCP R6, R6 ;  /* 0x0000000600067308 */ /* 0x001e260000001000 */
[----:B------:R1:W-:Y:S04]  /*0660*/  STL [R1+0x9c], RZ ;  /* 0x00009cff01007387 */ /* 0x0003e80000100800 */
[----:B------:R1:W-:Y:S04]  /*0670*/  STL [R1+0xb0], RZ ;  /* 0x0000b0ff01007387 */ /* 0x0003e80000100800 */
[----:B------:R1:W-:Y:S04]  /*0680*/  STL [R1+0xb4], RZ ;  /* 0x0000b4ff01007387 */ /* 0x0003e80000100800 */
[----:B------:R1:W-:Y:S01]  /*0690*/  STL [R1+0xb8], RZ ;  /* 0x0000b8ff01007387 */ /* 0x0003e20000100800 */
[----:B0-----:R-:W-:-:S03]  /*06a0*/  IADD3 R5, R6, 0xffffffe, RZ ;  /* 0x0ffffffe06057810 */ /* 0x001fc60007ffe0ff */
[----:B------:R1:W-:Y:S04]  /*06b0*/  STL [R1+0xbc], RZ ;  /* 0x0000bcff01007387 */ /* 0x0003e80000100800 */
[----:B------:R1:W-:Y:S01]  /*06c0*/  STL [R1+0xc0], RZ ;  /* 0x0000c0ff01007387 */ /* 0x0003e20000100800 */
[----:B------:R-:W0:Y:S03]  /*06d0*/  F2I.FTZ.U32.TRUNC.NTZ R5, R5 ;  /* 0x0000000500057305 */ /* 0x000e26000021f000 */
[----:B------:R1:W-:Y:S04]  /*06e0*/  STL [R1+0xc4], RZ ;  /* 0x0000c4ff01007387 */ /* 0x0003e80000100800 */
[----:B------:R1:W-:Y:S04]  /*06f0*/  STL [R1+0xc8], RZ ;  /* 0x0000c8ff01007387 */ /* 0x0003e80000100800 */
[----:B------:R1:W-:Y:S04]  /*0700*/  STL [R1+0xcc], RZ ;  /* 0x0000ccff01007387 */ /* 0x0003e80000100800 */
[----:B------:R1:W-:Y:S01]  /*0710*/  STL [R1+0xd0], RZ ;  /* 0x0000d0ff01007387 */ /* 0x0003e20000100800 */
[----:B0-----:R-:W-:-:S03]  /*0720*/  IMAD.MOV R7, RZ, RZ, -R5 ;  /* 0x000000ffff077224 */ /* 0x001fc600078e0a05 */
[----:B------:R1:W-:Y:S01]  /*0730*/  STL [R1+0xd4], RZ ;  /* 0x0000d4ff01007387 */ /* 0x0003e20000100800 */
[----:B------:R-:W-:Y:S01]  /*0740*/  IMAD.MOV.U32 R3, RZ, RZ, R7 ;  /* 0x000000ffff037224 */ /* 0x000fe200078e0007 */
[----:B------:R-:W-:Y:S02]  /*0750*/  IABS R7, R9 ;  /* 0x0000000900077213 */ /* 0x000fe40000000000 */
[----:B------:R1:W-:Y:S01]  /*0760*/  STL [R1+0xd8], RZ ;  /* 0x0000d8ff01007387 */ /* 0x0003e20000100800 */
[----:B------:R-:W-:-:S03]  /*0770*/  IMAD R3, R3, R8, RZ ;  /* 0x0000000803037224 */ /* 0x000fc600078e02ff */
[----:B------:R1:W-:Y:S01]  /*0780*/  STL [R1+0xdc], RZ ;  /* 0x0000dcff01007387 */ /* 0x0003e20000100800 */
[----:B------:R-:W-:-:S03]  /*0790*/  IMAD.HI.U32 R4, R5, R3, R4 ;  /* 0x0000000305047227 */ /* 0x000fc600078e0004 */
[----:B------:R1:W-:Y:S01]  /*07a0*/  STL [R1+0xe0], RZ ;  /* 0x0000e0ff01007387 */ /* 0x0003e20000100800 */
[----:B------:R-:W-:Y:S02]  /*07b0*/  IMAD.MOV R3, RZ, RZ, -R0 ;  /* 0x000000ffff037224 */ /* 0x000fe400078e0a00 */
[----:B------:R-:W-:Y:S01]  /*07c0*/  IMAD.HI.U32 R0, R4, R7, RZ ;  /* 0x0000000704007227 */ /* 0x000fe200078e00ff */
[----:B------:R1:W-:Y:S03]  /*07d0*/  STL [R1+0xe4], RZ ;  /* 0x0000e4ff01007387 */ /* 0x0003e60000100800 */
[----:B------:R-:W-:Y:S01]  /*07e0*/  IMAD R3, R0, R3, R7 ;  /* 0x0000000300037224 */ /* 0x000fe200078e0207 */
[----:B------:R1:W-:Y:S01]  /*07f0*/  STL [R1+0xe8], RZ ;  /* 0x0000e8ff01007387 */ /* 0x0003e20000100800 */
[----:B------:R-:W-:-:S03]  /*0800*/  CS2R R6, SRZ ;  /* 0x0000000000067805 */ /* 0x000fc6000001ff00 */
[----:B------:R1:W-:Y:S01]  /*0810*/  STL [R1+0xec], RZ ;  /* 0x0000ecff01007387 */ /* 0x0003e20000100800 */
[----:B------:R-:W-:-:S03]  /*0820*/  ISETP.GT.U32.AND P1, PT, R8, R3, PT ;  /* 0x000000030800720c */ /* 0x000fc60003f24070 */
[----:B------:R1:W-:Y:S04]  /*0830*/  STL [R1+0xf0], RZ ;  /* 0x0000f0ff01007387 */ /* 0x0003e80000100800 */
[----:B------:R1:W-:Y:S04]  /*0840*/  STL [R1+0xf4], RZ ;  /* 0x0000f4ff01007387 */ /* 0x0003e80000100800 */
[----:B------:R1:W-:Y:S02]  /*0850*/  STL [R1+0xf8], RZ ;  /* 0x0000f8ff01007387 */ /* 0x0003e40000100800 */
[----:B------:R-:W-:Y:S01]  /*0860*/  @!P1 IMAD.IADD R3, R3, 0x1, -R8 ;  /* 0x0000000103039824 */ /* 0x000fe200078e0a08 */
[----:B------:R-:W-:Y:S01]  /*0870*/  @!P1 IADD3 R0, R0, 0x1, RZ ;  /* 0x0000000100009810 */ /* 0x000fe20007ffe0ff */
[----:B------:R1:W-:Y:S01]  /*0880*/  STL [R1+0xfc], RZ ;  /* 0x0000fcff01007387 */ /* 0x0003e20000100800 */
[----:B------:R-:W-:-:S02]  /*0890*/  ISETP.NE.AND P1, PT, R10, RZ, PT ;  /* 0x000000ff0a00720c */ /* 0x000fc40003f25270 */
[----:B------:R-:W-:Y:S01]  /*08a0*/  ISETP.GE.U32.AND P0, PT, R3, R8, PT ;  /* 0x000000080300720c */ /* 0x000fe20003f06070 */
[----:B------:R1:W-:Y:S01]  /*08b0*/  STL [R1+0x100], RZ ;  /* 0x000100ff01007387 */ /* 0x0003e20000100800 */
[----:B------:R-:W-:-:S03]  /*08c0*/  LOP3.LUT R3, R9, R10, RZ, 0x3c, !PT ;  /* 0x0000000a09037212 */ /* 0x000fc600078e3cff */
[----:B------:R1:W-:Y:S01]  /*08d0*/  STL [R1+0x104], RZ ;  /* 0x000104ff01007387 */ /* 0x0003e20000100800 */
[----:B------:R-:W-:Y:S01]  /*08e0*/  ISETP.GE.AND P2, PT, R3, RZ, PT ;  /* 0x000000ff0300720c */ /* 0x000fe20003f46270 */
[----:B------:R-:W-:Y:S02]  /*08f0*/  IMAD.MOV.U32 R3, RZ, RZ, c[0x0][0x180] ;  /* 0x00006000ff037624 */ /* 0x000fe400078e00ff */
[----:B------:R1:W-:Y:S03]  /*0900*/  STL [R1+0x108], RZ ;  /* 0x000108ff01007387 */ /* 0x0003e60000100800 */
[----:B------:R-:W-:Y:S01]  /*0910*/  IADD3 R3, R3, 0x1f, RZ ;  /* 0x0000001f03037810 */ /* 0x000fe20007ffe0ff */
[----:B------:R1:W-:Y:S01]  /*0920*/  STL [R1+0x10c], RZ ;  /* 0x00010cff01007387 */ /* 0x0003e20000100800 */
[----:B------:R-:W-:Y:S02]  /*0930*/  @P0 IADD3 R0, R0, 0x1, RZ ;  /* 0x0000000100000810 */ /* 0x000fe40007ffe0ff */
[----:B------:R-:W-:Y:S01]  /*0940*/  ISETP.GE.AND P0, PT, R3, 0x20, PT ;  /* 0x000000200300780c */ /* 0x000fe20003f06270 */
[----:B------:R1:W-:Y:S02]  /*0950*/  STL [R1+0x110], RZ ;  /* 0x000110ff01007387 */ /* 0x0003e40000100800 */
[----:B------:R-:W-:Y:S01]  /*0960*/  @!P2 IMAD.MOV R0, RZ, RZ, -R0 ;  /* 0x000000ffff00a224 */ /* 0x000fe200078e0a00 */
[----:B------:R-:W-:Y:S01]  /*0970*/  @!P1 LOP3.LUT R0, RZ, R10, RZ, 0x33, !PT ;  /* 0x0000000aff009212 */ /* 0x000fe200078e33ff */
[----:B------:R1:W-:Y:S04]  /*0980*/  STL [R1+0x114], RZ ;  /* 0x000114ff01007387 */ /* 0x0003e80000100800 */
[----:B------:R1:W-:Y:S01]  /*0990*/  STL [R1+0x118], RZ ;  /* 0x000118ff01007387 */ /* 0x0003e20000100800 */
[----:B------:R-:W-:-:S02]  /*09a0*/  IMAD.MOV R5, RZ, RZ, -R0 ;  /* 0x000000ffff057224 */ /* 0x000fc400078e0a00 */
[----:B------:R-:W-:Y:S01]  /*09b0*/  IMAD.SHL.U32 R29, R0, 0x100, RZ ;  /* 0x00000100001d7824 */ /* 0x000fe200078e00ff */
[----:B------:R1:W-:Y:S01]  /*09c0*/  STL [R1+0x11c], RZ ;  /* 0x00011cff01007387 */ /* 0x0003e20000100800 */
[----:B------:R-:W-:Y:S02]  /*09d0*/  IMAD R5, R10, R5, R9 ;  /* 0x000000050a057224 */ /* 0x000fe400078e0209 */
[----:B------:R-:W-:Y:S01]  /*09e0*/  CS2R R8, SRZ ;  /* 0x0000000000087805 */ /* 0x000fe2000001ff00 */
[----:B------:R1:W-:Y:S01]  /*09f0*/  STL [R1+0x130], RZ ;  /* 0x000130ff01007387 */ /* 0x0003e20000100800 */
[----:B------:R-:W-:Y:S01]  /*0a00*/  IMAD.IADD R2, R2, 0x1, R5 ;  /* 0x0000000102027824 */ /* 0x000fe200078e0205 */
[----:B------:R-:W-:Y:S01]  /*0a10*/  CS2R R10, SRZ ;  /* 0x00000000000a7805 */ /* 0x000fe2000001ff00 */
[----:B------:R-:W-:Y:S01]  /*0a20*/  CS2R R4, SRZ ;  /* 0x0000000000047805 */ /* 0x000fe2000001ff00 */
[----:B------:R1:W-:Y:S01]  /*0a30*/  STL [R1+0x134], RZ ;  /* 0x000134ff01007387 */ /* 0x0003e20000100800 */
[----:B------:R-:W-:-:S03]  /*0a40*/  IMAD R28, R2, 0x100, R28 ;  /* 0x00000100021c7824 */ /* 0x000fc600078e021c */
[----:B------:R1:W-:Y:S02]  /*0a50*/  STL [R1+0x138], RZ ;  /* 0x000138ff01007387 */ /* 0x0003e40000100800 */
[----:B------:R-:W-:Y:S02]  /*0a60*/  IADD3 R0, R28, 0x80, RZ ;  /* 0x000000801c007810 */ /* 0x000fe40007ffe0ff */
[----:B------:R1:W-:Y:S04]  /*0a70*/  STL [R1+0x13c], RZ ;  /* 0x00013cff01007387 */ /* 0x0003e80000100800 */
        /* <DEDUP_REMOVED lines=139> */
[----:B------:R1:W-:Y:S04]  /*1330*/  STL [R1+0x128], R29 ;  /* 0x0001281d01007387 */ /* 0x0003e80000100800 */
[----:B------:R1:W-:Y:S04]  /*1340*/  STL [R1+0x12c], R28 ;  /* 0x00012c1c01007387 */ /* 0x0003e80000100800 */
        /* <DEDUP_REMOVED lines=17> */
[----:B------:R1:W-:Y:S01]  /*1460*/  STL [R1+0x8e0], R0 ;  /* 0x0008e00001007387 */ /* 0x0003e20000100800 */
[----:B------:R-:W-:Y:S05]  /*1470*/  @!P0 BRA `(.L_x_0) ;  /* 0x00023d7000008947 */ /* 0x000fea0003800000 */
[----:B------:R-:W-:Y:S01]  /*1480*/  IABS R2, c[0x0][0x178] ;  /* 0x00005e0000027a13 */ /* 0x000fe20000000000 */
[----:B------:R-:W-:Y:S01]  /*1490*/  IMAD.MOV.U32 R23, RZ, RZ, R0 ;  /* 0x000000ffff177224 */ /* 0x000fe200078e0000 */
[----:B------:R-:W-:Y:S01]  /*14a0*/  IABS R7, c[0x0][0x17c] ;  /* 0x00005f0000077a13 */ /* 0x000fe20000000000 */
[----:B------:R-:W0:Y:S01]  /*14b0*/  S2R R10, SR_TID.X ;  /* 0x00000000000a7919 */ /* 0x000e220000002100 */
[----:B------:R-:W2:Y:S08]  /*14c0*/  I2F.RP R6, R2 ;  /* 0x0000000200067306 */ /* 0x000eb00000209400 */
[----:B-1----:R-:W1:Y:S08]  /*14d0*/  I2F.RP R0, R7 ;  /* 0x0000000700007306 */ /* 0x002e700000209400 */
[----:B--2---:R-:W2:Y:S01]  /*14e0*/  MUFU.RCP R6, R6 ;  /* 0x0000000600067308 */ /* 0x004ea20000001000 */
[----:B0-----:R-:W-:-:S07]  /*14f0*/  SHF.R.U32.HI R26, RZ, 0x5, R10 ;  /* 0x00000005ff1a7819 */ /* 0x001fce000001160a */
[----:B-1----:R-:W0:Y:S01]  /*1500*/  MUFU.RCP R0, R0 ;  /* 0x0000000000007308 */ /* 0x002e220000001000 */
[----:B------:R-:W-:Y:S02]  /*1510*/  IABS R10, R28 ;  /* 0x0000001c000a7213 */ /* 0x000fe40000000000 */
[----:B------:R-:W-:-:S04]  /*1520*/  SGXT.U32 R26, R26, 0x2 ;  /* 0x000000021a1a781a */ /* 0x000fc80000000000 */
[----:B------:R-:W-:Y:S02]  /*1530*/  LOP3.LUT R26, R29, R26, RZ, 0xfc, !PT ;  /* 0x0000001a1d1a7212 */ /* 0x000fe400078efcff */
[----:B--2---:R-:W-:Y:S02]  /*1540*/  IADD3 R8, R6, 0xffffffe, RZ ;  /* 0x0ffffffe06087810 */ /* 0x004fe40007ffe0ff */
[C---:B------:R-:W-:Y:S02]  /*1550*/  LOP3.LUT R12, R26.reuse, 0xf8, RZ, 0xfc, !PT ;  /* 0x000000f81a0c7812 */ /* 0x040fe400078efcff */
[----:B------:R1:W2:Y:S01]  /*1560*/  F2I.FTZ.U32.TRUNC.NTZ R9, R8 ;  /* 0x0000000800097305 */ /* 0x0002a2000021f000 */
[----:B------:R-:W-:Y:S02]  /*1570*/  LOP3.LUT R15, R26, 0xf0, RZ, 0xfc, !PT ;  /* 0x000000f01a0f7812 */ /* 0x000fe400078efcff */
[----:B0-----:R-:W-:Y:S02]  /*1580*/  IADD3 R4, R0, 0xffffffe, RZ ;  /* 0x0ffffffe00047810 */ /* 0x001fe40007ffe0ff */
[----:B------:R-:W-:-:S02]  /*1590*/  SHF.R.S32.HI R0, RZ, 0x1f, R3 ;  /* 0x0000001fff007819 */ /* 0x000fc40000011403 */
[----:B------:R-:W-:Y:S01]  /*15a0*/  IABS R6, R12 ;  /* 0x0000000c00067213 */ /* 0x000fe20000000000 */
[----:B------:R-:W0:Y:S01]  /*15b0*/  F2I.FTZ.U32.TRUNC.NTZ R5, R4 ;  /* 0x0000000400057305 */ /* 0x000e22000021f000 */
[----:B-1----:R-:W-:Y:S01]  /*15c0*/  IMAD.MOV.U32 R8, RZ, RZ, RZ ;  /* 0x000000ffff087224 */ /* 0x002fe200078e00ff */
[----:B------:R-:W-:Y:S02]  /*15d0*/  LEA.HI R3, R0, R3, RZ, 0x5 ;  /* 0x0000000300037211 */ /* 0x000fe400078f28ff */
[----:B------:R-:W-:Y:S02]  /*15e0*/  LOP3.LUT R13, R26, 0xec, RZ, 0xfc, !PT ;  /* 0x000000ec1a0d7812 */ /* 0x000fe400078efcff */
[----:B------:R-:W-:Y:S01]  /*15f0*/  ISETP.GE.AND P6, PT, R12, RZ, PT ;  /* 0x000000ff0c00720c */ /* 0x000fe20003fc6270 */
[----:B------:R1:W-:Y:S01]  /*1600*/  STL [R1+0xc0], R3 ;  /* 0x0000c00301007387 */ /* 0x0003e20000100800 */
[----:B--2---:R-:W-:Y:S01]  /*1610*/  IMAD.MOV R11, RZ, RZ, -R9 ;  /* 0x000000ffff0b7224 */ /* 0x004fe200078e0a09 */
[----:B------:R-:W-:-:S02]  /*1620*/  IABS R12, R13 ;  /* 0x0000000d000c7213 */ /* 0x000fc40000000000 */
[----:B------:R-:W-:Y:S01]  /*1630*/  ISETP.GE.AND P5, PT, R15, RZ, PT ;  /* 0x000000ff0f00720c */ /* 0x000fe20003fa6270 */
[----:B------:R-:W-:Y:S01]  /*1640*/  IMAD R11, R11, R2, RZ ;  /* 0x000000020b0b7224 */ /* 0x000fe200078e02ff */
[----:B------:R-:W-:-:S03]  /*1650*/  LOP3.LUT R16, R26, 0xd8, RZ, 0xfc, !PT ;  /* 0x000000d81a107812 */ /* 0x000fc600078efcff */
[----:B------:R-:W-:Y:S01]  /*1660*/  IMAD.HI.U32 R9, R9, R11, R8 ;  /* 0x0000000b09097227 */ /* 0x000fe200078e0008 */
[----:B------:R-:W-:-:S03]  /*1670*/  IABS R8, R23 ;  /* 0x0000001700087213 */ /* 0x000fc60000000000 */
[----:B0-----:R-:W-:Y:S02]  /*1680*/  IMAD.MOV R4, RZ, RZ, -R5 ;  /* 0x000000ffff047224 */ /* 0x001fe400078e0a05 */
[----:B------:R-:W-:-:S04]  /*1690*/  IMAD.HI.U32 R0, R9, R8, RZ ;  /* 0x0000000809007227 */ /* 0x000fc800078e00ff */
[----:B------:R-:W-:-:S04]  /*16a0*/  IMAD.HI.U32 R9, R9, R10, RZ ;  /* 0x0000000a09097227 */ /* 0x000fc800078e00ff */
[----:B-1----:R-:W-:Y:S02]  /*16b0*/  IMAD R3, R4, R7, RZ ;  /* 0x0000000704037224 */ /* 0x002fe400078e02ff */
[----:B------:R-:W-:Y:S02]  /*16c0*/  IMAD.MOV.U32 R4, RZ, RZ, RZ ;  /* 0x000000ffff047224 */ /* 0x000fe400078e00ff */
[----:B------:R-:W-:Y:S02]  /*16d0*/  IMAD.MOV R9, RZ, RZ, -R9 ;  /* 0x000000ffff097224 */ /* 0x000fe400078e0a09 */
[----:B------:R-:W-:Y:S02]  /*16e0*/  IMAD.MOV R11, RZ, RZ, -R0 ;  /* 0x000000ffff0b7224 */ /* 0x000fe400078e0a00 */
[----:B------:R-:W-:-:S04]  /*16f0*/  IMAD.HI.U32 R0, R5, R3, R4 ;  /* 0x0000000305007227 */ /* 0x000fc800078e0004 */
[C---:B------:R-:W-:Y:S01]  /*1700*/  IMAD R3, R2.reuse, R9, R10 ;  /* 0x0000000902037224 */ /* 0x040fe200078e020a */
[----:B------:R-:W-:Y:S01]  /*1710*/  IABS R9, R15 ;  /* 0x0000000f00097213 */ /* 0x000fe20000000000 */
[----:B------:R-:W-:Y:S01]  /*1720*/  IMAD R5, R2, R11, R8 ;  /* 0x0000000b02057224 */ /* 0x000fe200078e0208 */
[----:B------:R-:W-:Y:S01]  /*1730*/  LOP3.LUT R8, R26, 0xf4, RZ, 0xfc, !PT ;  /* 0x000000f41a087812 */ /* 0x000fe200078efcff */
[----:B------:R-:W-:Y:S01]  /*1740*/  IMAD.HI.U32 R4, R0, R6, RZ ;  /* 0x0000000600047227 */ /* 0x000fe200078e00ff */
[C---:B------:R-:W-:Y:S02]  /*1750*/  ISETP.GT.U32.AND P1, PT, R2.reuse, R3, PT ;  /* 0x000000030200720c */ /* 0x040fe40003f24070 */
[----:B------:R-:W-:Y:S01]  /*1760*/  ISETP.GT.U32.AND P0, PT, R2, R5, PT ;  /* 0x000000050200720c */ /* 0x000fe20003f04070 */
[----:B------:R-:W-:Y:S01]  /*1770*/  IMAD.MOV R4, RZ, RZ, -R4 ;  /* 0x000000ffff047224 */ /* 0x000fe200078e0a04 */
[----:B------:R-:W-:Y:S02]  /*1780*/  IABS R10, R8 ;  /* 0x00000008000a7213 */ /* 0x000fe40000000000 */
[----:B------:R-:W-:Y:S01]  /*1790*/  ISETP.GE.AND P2, PT, R8, RZ, PT ;  /* 0x000000ff0800720c */ /* 0x000fe20003f46270 */
[----:B------:R-:W-:Y:S01]  /*17a0*/  IMAD R4, R7, R4, R6 ;  /* 0x0000000407047224 */ /* 0x000fe200078e0206 */
[----:B------:R-:W-:Y:S01]  /*17b0*/  LOP3.LUT R11, R26, 0xe8, RZ, 0xfc, !PT ;  /* 0x000000e81a0b7812 */ /* 0x000fe200078efcff */
[----:B------:R-:W-:Y:S01]  /*17c0*/  IMAD.HI.U32 R6, R0, R10, RZ ;  /* 0x0000000a00067227 */ /* 0x000fe200078e00ff */
[----:B------:R-:W-:-:S02]  /*17d0*/  LOP3.LUT R15, R26, 0xe4, RZ, 0xfc, !PT ;  /* 0x000000e41a0f7812 */ /* 0x000fc400078efcff */
[----:B------:R-:W-:Y:S01]  /*17e0*/  ISETP.GT.U32.AND P3, PT, R7, R4, PT ;  /* 0x000000040700720c */ /* 0x000fe20003f64070 */
[--C-:B------:R-:W-:Y:S01]  /*17f0*/  @!P1 IMAD.IADD R3, R3, 0x1, -R2.reuse ;  /* 0x0000000103039824 */ /* 0x100fe200078e0a02 */
[----:B------:R-:W-:Y:S01]  /*1800*/  IABS R14, R11 ;  /* 0x0000000b000e7213 */ /* 0x000fe20000000000 */
[----:B------:R-:W-:Y:S01]  /*1810*/  @!P0 IMAD.IADD R5, R5, 0x1, -R2 ;  /* 0x0000000105058824 */ /* 0x000fe200078e0a02 */
[----:B------:R-:W-:Y:S01]  /*1820*/  ISETP.GE.AND P1, PT, R23, RZ, PT ;  /* 0x000000ff1700720c */ /* 0x000fe20003f26270 */
[----:B------:R-:W-:Y:S01]  /*1830*/  IMAD.HI.U32 R8, R0, R9, RZ ;  /* 0x0000000900087227 */ /* 0x000fe200078e00ff */
[C---:B------:R-:W-:Y:S02]  /*1840*/  ISETP.GT.U32.AND P0, PT, R2.reuse, R3, PT ;  /* 0x000000030200720c */ /* 0x040fe40003f04070 */
[----:B------:R-:W-:Y:S01]  /*1850*/  ISETP.GT.U32.AND P4, PT, R2, R5, PT ;  /* 0x000000050200720c */ /* 0x000fe20003f84070 */
[----:B------:R-:W-:Y:S02]  /*1860*/  IMAD.MOV R6, RZ, RZ, -R6 ;  /* 0x000000ffff067224 */ /* 0x000fe400078e0a06 */
[----:B------:R-:W-:-:S02]  /*1870*/  IMAD.MOV R8, RZ, RZ, -R8 ;  /* 0x000000ffff087224 */ /* 0x000fc400078e0a08 */
[----:B------:R-:W-:Y:S01]  /*1880*/  @!P3 IMAD.IADD R4, R4, 0x1, -R7 ;  /* 0x000000010404b824 */ /* 0x000fe200078e0a07 */
[----:B------:R-:W-:Y:S01]  /*1890*/  ISETP.GE.AND P3, PT, R28, RZ, PT ;  /* 0x000000ff1c00720c */ /* 0x000fe20003f66270 */
[C---:B------:R-:W-:Y:S02]  /*18a0*/  IMAD R10, R7.reuse, R6, R10 ;  /* 0x00000006070a7224 */ /* 0x040fe400078e020a */
[----:B------:R-:W-:Y:S02]  /*18b0*/  IMAD R6, R7, R8, R9 ;  /* 0x0000000807067224 */ /* 0x000fe400078e0209 */
[--C-:B------:R-:W-:Y:S01]  /*18c0*/  @!P0 IMAD.IADD R3, R3, 0x1, -R2.reuse ;  /* 0x0000000103038824 */ /* 0x100fe200078e0a02 */
[----:B------:R-:W-:Y:S01]  /*18d0*/  ISETP.GT.U32.AND P0, PT, R7, R4, PT ;  /* 0x000000040700720c */ /* 0x000fe20003f04070 */
[----:B------:R-:W-:Y:S01]  /*18e0*/  @!P4 IMAD.IADD R5, R5, 0x1, -R2 ;  /* 0x000000010505c824 */ /* 0x000fe200078e0a02 */
[----:B------:R-:W-:Y:S01]  /*18f0*/  ISETP.GT.U32.AND P4, PT, R7, R10, PT ;  /* 0x0000000a0700720c */ /* 0x000fe20003f84070 */
[----:B------:R-:W-:-:S04]  /*1900*/  IMAD.HI.U32 R8, R0, R12, RZ ;  /* 0x0000000c00087227 */ /* 0x000fc800078e00ff */
[----:B------:R-:W-:-:S04]  /*1910*/  IMAD.HI.U32 R9, R0, R14, RZ ;  /* 0x0000000e00097227 */ /* 0x000fc800078e00ff */
[----:B------:R-:W-:Y:S02]  /*1920*/  IMAD.MOV R8, RZ, RZ, -R8 ;  /* 0x000000ffff087224 */ /* 0x000fe400078e0a08 */
[----:B------:R-:W-:Y:S02]  /*1930*/  IMAD.MOV R9, RZ, RZ, -R9 ;  /* 0x000000ffff097224 */ /* 0x000fe400078e0a09 */
[C---:B------:R-:W-:Y:S01]  /*1940*/  IMAD R8, R7.reuse, R8, R12 ;  /* 0x0000000807087224 */ /* 0x040fe200078e020c */
[----:B------:R-:W-:Y:S01]  /*1950*/  LOP3.LUT R12, RZ, c[0x0][0x178], RZ, 0x33, !PT ;  /* 0x00005e00ff0c7a12 */ /* 0x000fe200078e33ff */
[C---:B------:R-:W-:Y:S01]  /*1960*/  IMAD R2, R7.reuse, R9, R14 ;  /* 0x0000000907027224 */ /* 0x040fe200078e020e */
[----:B------:R-:W-:Y:S01]  /*1970*/  IABS R9, R15 ;  /* 0x0000000f00097213 */ /* 0x000fe20000000000 */
[--C-:B------:R-:W-:Y:S01]  /*1980*/  @!P0 IMAD.IADD R4, R4, 0x1, -R7.reuse ;  /* 0x0000000104048824 */ /* 0x100fe200078e0a07 */
[----:B------:R-:W-:Y:S01]  /*1990*/  ISETP.GT.U32.AND P0, PT, R7, R8, PT ;  /* 0x000000080700720c */ /* 0x000fe20003f04070 */
[----:B------:R-:W-:-:S02]  /*19a0*/  @!P4 IMAD.IADD R10, R10, 0x1, -R7 ;  /* 0x000000010a0ac824 */ /* 0x000fc400078e0a07 */
[----:B------:R-:W-:Y:S01]  /*19b0*/  @!P1 IMAD.MOV R5, RZ, RZ, -R5 ;  /* 0x000000ffff059224 */ /* 0x000fe200078e0a05 */
[----:B------:R-:W-:Y:S01]  /*19c0*/  ISETP.NE.AND P1, PT, RZ, c[0x0][0x178], PT ;  /* 0x00005e00ff007a0c */ /* 0x000fe20003f25270 */
[----:B------:R-:W-:Y:S01]  /*19d0*/  @!P3 IMAD.MOV R3, RZ, RZ, -R3 ;  /* 0x000000ffff03b224 */ /* 0x000fe200078e0a03 */
[C---:B------:R-:W-:Y:S01]  /*19e0*/  ISETP.GT.U32.AND P4, PT, R7.reuse, R10, PT ;  /* 0x0000000a0700720c */ /* 0x040fe20003f84070 */
[----:B------:R-:W-:Y:S01]  /*19f0*/  @!P6 IMAD.MOV R4, RZ, RZ, -R4 ;  /* 0x000000ffff04e224 */ /* 0x000fe200078e0a04 */
[C---:B------:R-:W-:Y:S02]  /*1a00*/  ISETP.GT.U32.AND P6, PT, R7.reuse, R2, PT ;  /* 0x000000020700720c */ /* 0x040fe40003fc4070 */
[----:B------:R-:W-:Y:S02]  /*1a10*/  ISETP.GT.U32.AND P3, PT, R7, R6, PT ;  /* 0x000000060700720c */ /* 0x000fe40003f64070 */
[C---:B------:R-:W-:Y:S01]  /*1a20*/  SEL R14, R12.reuse, R5, !P1 ;  /* 0x000000050c0e7207 */ /* 0x040fe20004800000 */
[----:B------:R-:W-:Y:S01]  /*1a30*/  IMAD.MOV.U32 R5, RZ, RZ, R9 ;  /* 0x000000ffff057224 */ /* 0x000fe200078e0009 */
[----:B------:R-:W-:Y:S01]  /*1a40*/  SEL R3, R12, R3, !P1 ;  /* 0x000000030c037207 */ /* 0x000fe20004800000 */
[--C-:B------:R-:W-:Y:S01]  /*1a50*/  @!P0 IMAD.IADD R8, R8, 0x1, -R7.reuse ;  /* 0x0000000108088824 */ /* 0x100fe200078e0a07 */
[----:B------:R-:W-:Y:S01]  /*1a60*/  LOP3.LUT R9, R26, 0xe0, RZ, 0xfc, !PT ;  /* 0x000000e01a097812 */ /* 0x000fe200078efcff */
[----:B------:R0:W-:Y:S01]  /*1a70*/  STL [R1+0xc8], R14 ;  /* 0x0000c80e01007387 */ /* 0x0001e20000100800 */
[----:B------:R-:W-:Y:S01]  /*1a80*/  ISETP.GE.AND P1, PT, R13, RZ, PT ;  /* 0x000000ff0d00720c */ /* 0x000fe20003f26270 */
[--C-:B------:R-:W-:Y:S01]  /*1a90*/  @!P4 IMAD.IADD R10, R10, 0x1, -R7.reuse ;  /* 0x000000010a0ac824 */ /* 0x100fe200078e0a07 */
[----:B------:R-:W-:Y:S01]  /*1aa0*/  IABS R13, R16 ;  /* 0x00000010000d7213 */ /* 0x000fe20000000000 */
[----:B------:R1:W-:Y:S01]  /*1ab0*/  STL [R1+0xc4], R3 ;  /* 0x0000c40301007387 */ /* 0x0003e20000100800 */
[--C-:B------:R-:W-:Y:S01]  /*1ac0*/  @!P6 IMAD.IADD R2, R2, 0x1, -R7.reuse ;  /* 0x000000010202e824 */ /* 0x100fe200078e0a07 */
[----:B------:R-:W-:Y:S01]  /*1ad0*/  ISETP.GT.U32.AND P6, PT, R7, R8, PT ;  /* 0x000000080700720c */ /* 0x000fe20003fc4070 */
[----:B------:R-:W-:Y:S01]  /*1ae0*/  @!P3 IMAD.IADD R6, R6, 0x1, -R7 ;  /* 0x000000010606b824 */ /* 0x000fe200078e0a07 */
[----:B------:R2:W-:Y:S01]  /*1af0*/  STL [R1+0xbc], R4 ;  /* 0x0000bc0401007387 */ /* 0x0005e20000100800 */
[----:B------:R-:W-:Y:S01]  /*1b00*/  IMAD.MOV.U32 R12, RZ, RZ, R10 ;  /* 0x000000ffff0c7224 */ /* 0x000fe200078e000a */
[----:B0-----:R-:W-:-:S02]  /*1b10*/  IABS R14, R9 ;  /* 0x00000009000e7213 */ /* 0x001fc40000000000 */
[C---:B------:R-:W-:Y:S01]  /*1b20*/  ISETP.GT.U32.AND P0, PT, R7.reuse, R6, PT ;  /* 0x000000060700720c */ /* 0x040fe20003f04070 */
[----:B------:R-:W-:Y:S01]  /*1b30*/  @!P2 IMAD.MOV R12, RZ, RZ, -R12 ;  /* 0x000000ffff0ca224 */ /* 0x000fe200078e0a0c */
[----:B------:R-:W-:Y:S01]  /*1b40*/  ISETP.GT.U32.AND P2, PT, R7, R2, PT ;  /* 0x000000020700720c */ /* 0x000fe20003f44070 */
[C---:B-1----:R-:W-:Y:S01]  /*1b50*/  IMAD.HI.U32 R3, R0.reuse, R5, RZ ;  /* 0x0000000500037227 */ /* 0x042fe200078e00ff */
[----:B------:R-:W-:Y:S02]  /*1b60*/  ISETP.GE.AND P4, PT, R11, RZ, PT ;  /* 0x000000ff0b00720c */ /* 0x000fe40003f86270 */
[----:B------:R0:W-:Y:S01]  /*1b70*/  STL [R1+0xb8], R12 ;  /* 0x0000b80c01007387 */ /* 0x0001e20000100800 */
[----:B--2---:R-:W-:Y:S01]  /*1b80*/  IMAD.MOV R4, RZ, RZ, -R3 ;  /* 0x000000ffff047224 */ /* 0x004fe200078e0a03 */
[----:B------:R-:W-:Y:S01]  /*1b90*/  ISETP.GE.AND P3, PT, R15, RZ, PT ;  /* 0x000000ff0f00720c */ /* 0x000fe20003f66270 */
[----:B------:R-:W-:-:S04]  /*1ba0*/  IMAD.HI.U32 R3, R0, R14, RZ ;  /* 0x0000000e00037227 */ /* 0x000fc800078e00ff */
[----:B------:R-:W-:Y:S01]  /*1bb0*/  IMAD.MOV R10, RZ, RZ, -R3 ;  /* 0x000000ffff0a7224 */ /* 0x000fe200078e0a03 */
[----:B------:R-:W-:Y:S01]  /*1bc0*/  LOP3.LUT R3, R26, 0xd0, RZ, 0xfc, !PT ;  /* 0x000000d01a037812 */ /* 0x000fe200078efcff */
[----:B------:R-:W-:Y:S02]  /*1bd0*/  @!P6 IMAD.IADD R8, R8, 0x1, -R7 ;  /* 0x000000010808e824 */ /* 0x000fe400078e0a07 */
[C---:B------:R-:W-:Y:S01]  /*1be0*/  IMAD R14, R7.reuse, R10, R14 ;  /* 0x0000000a070e7224 */ /* 0x040fe200078e020e */
[----:B------:R-:W-:Y:S01]  /*1bf0*/  IABS R11, R3 ;  /* 0x00000003000b7213 */ /* 0x000fe20000000000 */
[C---:B------:R-:W-:Y:S01]  /*1c00*/  IMAD R4, R7.reuse, R4, R5 ;  /* 0x0000000407047224 */ /* 0x040fe200078e0205 */
[----:B------:R-:W-:Y:S01]  /*1c10*/  LOP3.LUT R5, R26, 0xd4, RZ, 0xfc, !PT ;  /* 0x000000d41a057812 */ /* 0x000fe200078efcff */
[----:B------:R-:W-:Y:S01]  /*1c20*/  @!P0 IMAD.IADD R6, R6, 0x1, -R7 ;  /* 0x0000000106068824 */ /* 0x000fe200078e0a07 */
[C---:B------:R-:W-:Y:S01]  /*1c30*/  ISETP.GT.U32.AND P6, PT, R7.reuse, R14, PT ;  /* 0x0000000e0700720c */ /* 0x040fe20003fc4070 */
[----:B------:R-:W-:Y:S01]  /*1c40*/  IMAD.HI.U32 R10, R0, R13, RZ ;  /* 0x0000000d000a7227 */ /* 0x000fe200078e00ff */
[----:B------:R-:W-:-:S02]  /*1c50*/  ISETP.GT.U32.AND P0, PT, R7, R4, PT ;  /* 0x000000040700720c */ /* 0x000fc40003f04070 */
[----:B0-----:R-:W-:Y:S01]  /*1c60*/  IABS R12, R5 ;  /* 0x00000005000c7213 */ /* 0x001fe20000000000 */
[----:B------:R-:W-:Y:S02]  /*1c70*/  IMAD.MOV R10, RZ, RZ, -R10 ;  /* 0x000000ffff0a7224 */ /* 0x000fe400078e0a0a */
[----:B------:R-:W-:Y:S01]  /*1c80*/  @!P2 IMAD.IADD R2, R2, 0x1, -R7 ;  /* 0x000000010202a824 */ /* 0x000fe200078e0a07 */
[----:B------:R-:W-:Y:S01]  /*1c90*/  ISETP.GE.AND P2, PT, R9, RZ, PT ;  /* 0x000000ff0900720c */ /* 0x000fe20003f46270 */
[----:B------:R-:W-:-:S04]  /*1ca0*/  IMAD.HI.U32 R15, R0, R12, RZ ;  /* 0x0000000c000f7227 */ /* 0x000fc800078e00ff */
[--C-:B------:R-:W-:Y:S02]  /*1cb0*/  @!P6 IMAD.IADD R14, R14, 0x1, -R7.reuse ;  /* 0x000000010e0ee824 */ /* 0x100fe400078e0a07 */
[----:B------:R-:W-:Y:S01]  /*1cc0*/  @!P0 IMAD.IADD R4, R4, 0x1, -R7 ;  /* 0x0000000104048824 */ /* 0x000fe200078e0a07 */
[----:B------:R-:W-:Y:S01]  /*1cd0*/  ISETP.GE.AND P0, PT, R16, RZ, PT ;  /* 0x000000ff1000720c */ /* 0x000fe20003f06270 */
[----:B------:R-:W-:Y:S01]  /*1ce0*/  IMAD.MOV.U32 R17, RZ, RZ, R6 ;  /* 0x000000ffff117224 */ /* 0x000fe200078e0006 */
[----:B------:R-:W-:Y:S01]  /*1cf0*/  ISETP.GT.U32.AND P6, PT, R7, R14, PT ;  /* 0x0000000e0700720c */ /* 0x000fe20003fc4070 */
[----:B------:R-:W-:-:S04]  /*1d00*/  IMAD.HI.U32 R9, R0, R11, RZ ;  /* 0x0000000b00097227 */ /* 0x000fc800078e00ff */
[----:B------:R-:W-:Y:S02]  /*1d10*/  IMAD.MOV R15, RZ, RZ, -R15 ;  /* 0x000000ffff0f7224 */ /* 0x000fe400078e0a0f */
[C---:B------:R-:W-:Y:S01]  /*1d20*/  IMAD R13, R7.reuse, R10, R13 ;  /* 0x0000000a070d7224 */ /* 0x040fe200078e020d */
[C---:B------:R-:W-:Y:S01]  /*1d30*/  LOP3.LUT R10, R26.reuse, 0xcc, RZ, 0xfc, !PT ;  /* 0x000000cc1a0a7812 */ /* 0x040fe200078efcff */
[----:B------:R-:W-:Y:S01]  /*1d40*/  @!P5 IMAD.MOV R17, RZ, RZ, -R17 ;  /* 0x000000ffff11d224 */ /* 0x000fe200078e0a11 */
[C---:B------:R-:W-:Y:S01]  /*1d50*/  ISETP.GT.U32.AND P5, PT, R7.reuse, R4, PT ;  /* 0x000000040700720c */ /* 0x040fe20003fa4070 */
[----:B------:R-:W-:Y:S02]  /*1d60*/  IMAD.MOV R6, RZ, RZ, -R9 ;  /* 0x000000ffff067224 */ /* 0x000fe400078e0a09 */
[C---:B------:R-:W-:Y:S01]  /*1d70*/  IMAD R12, R7.reuse, R15, R12 ;  /* 0x0000000f070c7224 */ /* 0x040fe200078e020c */
[----:B------:R-:W-:Y:S01]  /*1d80*/  STL [R1+0xb4], R17 ;  /* 0x0000b41101007387 */ /* 0x000fe20000100800 */
[----:B------:R-:W-:Y:S01]  /*1d90*/  @!P1 IMAD.MOV R8, RZ, RZ, -R8 ;  /* 0x000000ffff089224 */ /* 0x000fe200078e0a08 */
[C---:B------:R-:W-:Y:S01]  /*1da0*/  ISETP.GT.U32.AND P1, PT, R7.reuse, R13, PT ;  /* 0x0000000d0700720c */ /* 0x040fe20003f24070 */
[C---:B------:R-:W-:Y:S01]  /*1db0*/  IMAD R11, R7.reuse, R6, R11 ;  /* 0x00000006070b7224 */ /* 0x040fe200078e020b */
[----:B------:R-:W-:Y:S01]  /*1dc0*/  LOP3.LUT R6, R26, 0xc8, RZ, 0xfc, !PT ;  /* 0x000000c81a067812 */ /* 0x000fe200078efcff */
[----:B------:R-:W-:Y:S01]  /*1dd0*/  @!P4 IMAD.MOV R2, RZ, RZ, -R2 ;  /* 0x000000ffff02c224 */ /* 0x000fe200078e0a02 */
[C---:B------:R-:W-:Y:S01]  /*1de0*/  ISETP.GT.U32.AND P4, PT, R7.reuse, R12, PT ;  /* 0x0000000c0700720c */ /* 0x040fe20003f84070 */
[--C-:B------:R-:W-:Y:S01]  /*1df0*/  @!P6 IMAD.IADD R14, R14, 0x1, -R7.reuse ;  /* 0x000000010e0ee824 */ /* 0x100fe200078e0a07 */
[----:B------:R-:W-:Y:S01]  /*1e00*/  ISETP.GT.U32.AND P6, PT, R7, R11, PT ;  /* 0x0000000b0700720c */ /* 0x000fe20003fc4070 */
[--C-:B------:R-:W-:Y:S01]  /*1e10*/  @!P5 IMAD.IADD R4, R4, 0x1, -R7.reuse ;  /* 0x000000010404d824 */ /* 0x100fe200078e0a07 */
[----:B------:R-:W-:Y:S01]  /*1e20*/  ISETP.GE.AND P5, PT, R5, RZ, PT ;  /* 0x000000ff0500720c */ /* 0x000fe20003fa6270 */
[----:B------:R0:W-:Y:S01]  /*1e30*/  STL [R1+0xb0], R8 ;  /* 0x0000b00801007387 */ /* 0x0001e20000100800 */
[----:B------:R-:W-:Y:S01]  /*1e40*/  IABS R5, R10 ;  /* 0x0000000a00057213 */ /* 0x000fe20000000000 */
[----:B------:R-:W-:Y:S01]  /*1e50*/  IMAD.MOV.U32 R15, RZ, RZ, R4 ;  /* 0x000000ffff0f7224 */ /* 0x000fe200078e0004 */
[----:B------:R-:W-:Y:S01]  /*1e60*/  IABS R9, R6 ;  /* 0x0000000600097213 */ /* 0x000fe20000000000 */
[--C-:B------:R-:W-:Y:S01]  /*1e70*/  @!P1 IMAD.IADD R13, R13, 0x1, -R7.reuse ;  /* 0x000000010d0d9824 */ /* 0x100fe200078e0a07 */
[----:B------:R-:W-:Y:S01]  /*1e80*/  ISETP.GE.AND P1, PT, R3, RZ, PT ;  /* 0x000000ff0300720c */ /* 0x000fe20003f26270 */
[----:B------:R-:W-:Y:S01]  /*1e90*/  IMAD.HI.U32 R3, R0, R5, RZ ;  /* 0x0000000500037227 */ /* 0x000fe200078e00ff */
[----:B------:R1:W-:Y:S03]  /*1ea0*/  STL [R1+0xac], R2 ;  /* 0x0000ac0201007387 */ /* 0x0003e60000100800 */
[--C-:B------:R-:W-:Y:S01]  /*1eb0*/  @!P4 IMAD.IADD R12, R12, 0x1, -R7.reuse ;  /* 0x000000010c0cc824 */ /* 0x100fe200078e0a07 */
[----:B------:R-:W-:Y:S01]  /*1ec0*/  ISETP.GT.U32.AND P4, PT, R7, R13, PT ;  /* 0x0000000d0700720c */ /* 0x000fe20003f84070 */
[----:B------:R-:W-:-:S02]  /*1ed0*/  @!P6 IMAD.IADD R11, R11, 0x1, -R7 ;  /* 0x000000010b0be824 */ /* 0x000fc400078e0a07 */
[----:B0-----:R-:W-:Y:S01]  /*1ee0*/  IMAD.MOV R8, RZ, RZ, -R3 ;  /* 0x000000ffff087224 */ /* 0x001fe200078e0a03 */
[C---:B------:R-:W-:Y:S01]  /*1ef0*/  ISETP.GT.U32.AND P6, PT, R7.reuse, R12, PT ;  /* 0x0000000c0700720c */ /* 0x040fe20003fc4070 */
[----:B------:R-:W-:Y:S01]  /*1f00*/  IMAD.HI.U32 R4, R0, R9, RZ ;  /* 0x0000000900047227 */ /* 0x000fe200078e00ff */
[C---:B-1----:R-:W-:Y:S02]  /*1f10*/  LOP3.LUT R2, R26.reuse, 0xc4, RZ, 0xfc, !PT ;  /* 0x000000c41a027812 */ /* 0x042fe400078efcff */
[C---:B------:R-:W-:Y:S01]  /*1f20*/  LOP3.LUT R3, R26.reuse, 0xc0, RZ, 0xfc, !PT ;  /* 0x000000c01a037812 */ /* 0x040fe200078efcff */
[----:B------:R-:W-:Y:S02]  /*1f30*/  IMAD R5, R7, R8, R5 ;  /* 0x0000000807057224 */ /* 0x000fe400078e0205 */
[----:B------:R-:W-:Y:S01]  /*1f40*/  IMAD.MOV R4, RZ, RZ, -R4 ;  /* 0x000000ffff047224 */ /* 0x000fe200078e0a04 */
[----:B------:R-:W-:Y:S01]  /*1f50*/  IABS R8, R3 ;  /* 0x0000000300087213 */ /* 0x000fe20000000000 */
[----:B------:R-:W-:Y:S01]  /*1f60*/  @!P4 IMAD.IADD R13, R13, 0x1, -R7 ;  /* 0x000000010d0dc824 */ /* 0x000fe200078e0a07 */
[C---:B------:R-:W-:Y:S01]  /*1f70*/  ISETP.GT.U32.AND P4, PT, R7.reuse, R5, PT ;  /* 0x000000050700720c */ /* 0x040fe20003f84070 */
[C---:B------:R-:W-:Y:S01]  /*1f80*/  IMAD R9, R7.reuse, R4, R9 ;  /* 0x0000000407097224 */ /* 0x040fe200078e0209 */
[----:B------:R-:W-:Y:S01]  /*1f90*/  LOP3.LUT R4, R26, 0xb8, RZ, 0xfc, !PT ;  /* 0x000000b81a047812 */ /* 0x000fe200078efcff */
[----:B------:R-:W-:Y:S01]  /*1fa0*/  @!P3 IMAD.MOV R15, RZ, RZ, -R15 ;  /* 0x000000ffff0fb224 */ /* 0x000fe200078e0a0f */
[C---:B------:R-:W-:Y:S01]  /*1fb0*/  ISETP.GT.U32.AND P3, PT, R7.reuse, R11, PT ;  /* 0x0000000b0700720c */ /* 0x040fe20003f64070 */
[----:B------:R-:W-:Y:S01]  /*1fc0*/  @!P6 IMAD.IADD R12, R12, 0x1, -R7 ;  /* 0x000000010c0ce824 */ /* 0x000fe200078e0a07 */
[----:B------:R-:W-:Y:S01]  /*1fd0*/  ISETP.GT.U32.AND P6, PT, R7, R9, PT ;  /* 0x000000090700720c */ /* 0x000fe20003fc4070 */
[----:B------:R-:W-:Y:S01]  /*1fe0*/  IMAD.MOV.U32 R18, RZ, RZ, R13 ;  /* 0x000000ffff127224 */ /* 0x000fe200078e000d */
[----:B------:R0:W-:Y:S01]  /*1ff0*/  STL [R1+0xa8], R15 ;  /* 0x0000a80f01007387 */ /* 0x0001e20000100800 */
[----:B------:R-:W-:Y:S01]  /*2000*/  IMAD.MOV.U32 R13, RZ, RZ, R12 ;  /* 0x000000ffff0d7224 */ /* 0x000fe200078e000c */
[----:B------:R-:W-:Y:S01]  /*2010*/  IABS R17, R4 ;  /* 0x0000000400117213 */ /* 0x000fe20000000000 */
[----:B------:R-:W-:-:S02]  /*2020*/  @!P0 IMAD.MOV R18, RZ, RZ, -R18 ;  /* 0x000000ffff128224 */ /* 0x000fc400078e0a12 */
[----:B------:R-:W-:Y:S01]  /*2030*/  @!P4 IMAD.IADD R5, R5, 0x1, -R7 ;  /* 0x000000010505c824 */ /* 0x000fe200078e0a07 */
[----:B------:R-:W-:Y:S01]  /*2040*/  ISETP.GE.AND P4, PT, R6, RZ, PT ;  /* 0x000000ff0600720c */ /* 0x000fe20003f86270 */
[----:B------:R-:W-:Y:S01]  /*2050*/  @!P5 IMAD.MOV R13, RZ, RZ, -R13 ;  /* 0x000000ffff0dd224 */ /* 0x000fe200078e0a0d */
[----:B------:R-:W-:Y:S01]  /*2060*/  ISETP.GE.AND P5, PT, R2, RZ, PT ;  /* 0x000000ff0200720c */ /* 0x000fe20003fa6270 */
[--C-:B------:R-:W-:Y:S01]  /*2070*/  @!P3 IMAD.IADD R11, R11, 0x1, -R7.reuse ;  /* 0x000000010b0bb824 */ /* 0x100fe200078e0a07 */
[----:B0-----:R-:W-:Y:S01]  /*2080*/  IABS R15, R2 ;  /* 0x00000002000f7213 */ /* 0x001fe20000000000 */
[----:B------:R-:W-:Y:S01]  /*2090*/  @!P6 IMAD.IADD R9, R9, 0x1, -R7 ;  /* 0x000000010909e824 */ /* 0x000fe200078e0a07 */
[----:B------:R-:W-:Y:S01]  /*20a0*/  ISETP.GE.AND P3, PT, R10, RZ, PT ;  /* 0x000000ff0a00720c */ /* 0x000fe20003f66270 */
[----:B------:R-:W-:Y:S01]  /*20b0*/  IMAD.HI.U32 R10, R0, R8, RZ ;  /* 0x00000008000a7227 */ /* 0x000fe200078e00ff */
[----:B------:R-:W-:-:S03]  /*20c0*/  ISETP.GT.U32.AND P6, PT, R7, R5, PT ;  /* 0x000000050700720c */ /* 0x000fc60003fc4070 */
[----:B------:R-:W-:-:S04]  /*20d0*/  IMAD.HI.U32 R16, R0, R15, RZ ;  /* 0x0000000f00107227 */ /* 0x000fc800078e00ff */
[----:B------:R-:W-:Y:S02]  /*20e0*/  IMAD.MOV R16, RZ, RZ, -R16 ;  /* 0x000000ffff107224 */ /* 0x000fe400078e0a10 */
[----:B------:R-:W-:Y:S02]  /*20f0*/  IMAD.MOV R10, RZ, RZ, -R10 ;  /* 0x000000ffff0a7224 */ /* 0x000fe400078e0a0a */
[C---:B------:R-:W-:Y:S02]  /*2100*/  IMAD R6, R7.reuse, R16, R15 ;  /* 0x0000001007067224 */ /* 0x040fe400078e020f */
[C---:B------:R-:W-:Y:S01]  /*2110*/  IMAD R2, R7.reuse, R10, R8 ;  /* 0x0000000a07027224 */ /* 0x040fe200078e0208 */
[----:B------:R-:W-:Y:S01]  /*2120*/  LOP3.LUT R8, R26, 0xac, RZ, 0xfc, !PT ;  /* 0x000000ac1a087812 */ /* 0x000fe200078efcff */
[----:B------:R-:W-:Y:S01]  /*2130*/  @!P2 IMAD.MOV R14, RZ, RZ, -R14 ;  /* 0x000000ffff0ea224 */ /* 0x000fe200078e0a0e */
[----:B------:R-:W-:Y:S01]  /*2140*/  ISETP.GT.U32.AND P0, PT, R7, R6, PT ;  /* 0x000000060700720c */ /* 0x000fe20003f04070 */
[----:B------:R-:W-:Y:S01]  /*2150*/  @!P6 IMAD.IADD R5, R5, 0x1, -R7 ;  /* 0x000000010505e824 */ /* 0x000fe200078e0a07 */
[C---:B------:R-:W-:Y:S01]  /*2160*/  ISETP.GT.U32.AND P2, PT, R7.reuse, R9, PT ;  /* 0x000000090700720c */ /* 0x040fe20003f44070 */
[----:B------:R-:W-:Y:S01]  /*2170*/  IMAD.MOV.U32 R12, RZ, RZ, R11 ;  /* 0x000000ffff0c7224 */ /* 0x000fe200078e000b */
[----:B------:R-:W-:Y:S01]  /*2180*/  ISETP.GT.U32.AND P6, PT, R7, R2, PT ;  /* 0x000000020700720c */ /* 0x000fe20003fc4070 */
[----:B------:R-:W-:Y:S01]  /*2190*/  IMAD.HI.U32 R11, R0, R17, RZ ;  /* 0x00000011000b7227 */ /* 0x000fe200078e00ff */
[----:B------:R0:W-:Y:S01]  /*21a0*/  STL [R1+0xa4], R14 ;  /* 0x0000a40e01007387 */ /* 0x0001e20000100800 */
[----:B------:R-:W-:-:S02]  /*21b0*/  IABS R15, R8 ;  /* 0x00000008000f7213 */ /* 0x000fc40000000000 */
[----:B------:R-:W-:Y:S01]  /*21c0*/  @!P1 IMAD.MOV R12, RZ, RZ, -R12 ;  /* 0x000000ffff0c9224 */ /* 0x000fe200078e0a0c */
[----:B------:R-:W-:Y:S01]  /*21d0*/  ISETP.GE.AND P1, PT, R3, RZ, PT ;  /* 0x000000ff0300720c */ /* 0x000fe20003f26270 */
[----:B------:R-:W-:Y:S01]  /*21e0*/  IMAD.MOV R11, RZ, RZ, -R11 ;  /* 0x000000ffff0b7224 */ /* 0x000fe200078e0a0b */
[----:B------:R-:W-:Y:S01]  /*21f0*/  LOP3.LUT R3, R26, 0xb4, RZ, 0xfc, !PT ;  /* 0x000000b41a037812 */ /* 0x000fe200078efcff */
[--C-:B------:R-:W-:Y:S01]  /*2200*/  @!P0 IMAD.IADD R6, R6, 0x1, -R7.reuse ;  /* 0x0000000106068824 */ /* 0x100fe200078e0a07 */
[----:B------:R-:W-:Y:S01]  /*2210*/  STL [R1+0xa0], R18 ;  /* 0x0000a01201007387 */ /* 0x000fe20000100800 */
[----:B------:R-:W-:Y:S01]  /*2220*/  @!P2 IMAD.IADD R9, R9, 0x1, -R7 ;  /* 0x000000010909a824 */ /* 0x000fe200078e0a07 */
[----:B------:R-:W-:Y:S01]  /*2230*/  IABS R16, R3 ;  /* 0x0000000300107213 */ /* 0x000fe20000000000 */
[C---:B------:R-:W-:Y:S01]  /*2240*/  IMAD R17, R7.reuse, R11, R17 ;  /* 0x0000000b07117224 */ /* 0x040fe200078e0211 */
[----:B------:R-:W-:Y:S01]  /*2250*/  ISETP.GE.AND P2, PT, R4, RZ, PT ;  /* 0x000000ff0400720c */ /* 0x000fe20003f46270 */
[----:B------:R-:W-:Y:S01]  /*2260*/  @!P6 IMAD.IADD R2, R2, 0x1, -R7 ;  /* 0x000000010202e824 */ /* 0x000fe200078e0a07 */
[C---:B------:R-:W-:Y:S01]  /*2270*/  ISETP.GT.U32.AND P6, PT, R7.reuse, R6, PT ;  /* 0x000000060700720c */ /* 0x040fe20003fc4070 */
[----:B------:R-:W-:Y:S01]  /*2280*/  @!P4 IMAD.MOV R9, RZ, RZ, -R9 ;  /* 0x000000ffff09c224 */ /* 0x000fe200078e0a09 */
[----:B------:R-:W-:Y:S01]  /*2290*/  ISETP.GT.U32.AND P4, PT, R7, R17, PT ;  /* 0x000000110700720c */ /* 0x000fe20003f84070 */
[----:B------:R-:W-:Y:S01]  /*22a0*/  IMAD.MOV.U32 R10, RZ, RZ, R5 ;  /* 0x000000ffff0a7224 */ /* 0x000fe200078e0005 */
[----:B------:R-:W-:Y:S01]  /*22b0*/  LOP3.LUT R4, R26, 0xb0, RZ, 0xfc, !PT ;  /* 0x000000b01a047812 */ /* 0x000fe200078efcff */
[----:B------:R-:W-:Y:S01]  /*22c0*/  IMAD.HI.U32 R5, R0, R16, RZ ;  /* 0x0000001000057227 */ /* 0x000fe200078e00ff */
[----:B------:R-:W-:Y:S01]  /*22d0*/  STL [R1+0x9c], R13 ;  /* 0x00009c0d01007387 */ /* 0x000fe20000100800 */
[----:B------:R-:W-:-:S02]  /*22e0*/  ISETP.GE.AND P0, PT, R3, RZ, PT ;  /* 0x000000ff0300720c */ /* 0x000fc40003f06270 */
[----:B------:R-:W-:Y:S01]  /*22f0*/  @!P3 IMAD.MOV R10, RZ, RZ, -R10 ;  /* 0x000000ffff0ab224 */ /* 0x000fe200078e0a0a */
[C---:B------:R-:W-:Y:S01]  /*2300*/  ISETP.GT.U32.AND P3, PT, R7.reuse, R2, PT ;  /* 0x000000020700720c */ /* 0x040fe20003f64070 */
[----:B------:R-:W-:Y:S01]  /*2310*/  IMAD.MOV R5, RZ, RZ, -R5 ;  /* 0x000000ffff057224 */ /* 0x000fe200078e0a05 */
[----:B------:R1:W-:Y:S01]  /*2320*/  STL [R1+0x98], R12 ;  /* 0x0000980c01007387 */ /* 0x0003e20000100800 */
[--C-:B------:R-:W-:Y:S01]  /*2330*/  @!P6 IMAD.IADD R6, R6, 0x1, -R7.reuse ;  /* 0x000000010606e824 */ /* 0x100fe200078e0a07 */
[----:B------:R-:W-:Y:S01]  /*2340*/  LOP3.LUT R3, R26, 0xa8, RZ, 0xfc, !PT ;  /* 0x000000a81a037812 */ /* 0x000fe200078efcff */
[----:B------:R-:W-:Y:S01]  /*2350*/  IMAD R16, R7, R5, R16 ;  /* 0x0000000507107224 */ /* 0x000fe200078e0210 */
[----:B------:R2:W-:Y:S01]  /*2360*/  STL [R1+0x94], R10 ;  /* 0x0000940a01007387 */ /* 0x0005e20000100800 */
[----:B------:R-:W-:Y:S01]  /*2370*/  @!P4 IMAD.IADD R17, R17, 0x1, -R7 ;  /* 0x000000011111c824 */ /* 0x000fe200078e0a07 */
[----:B0-----:R-:W-:Y:S01]  /*2380*/  IABS R14, R3 ;  /* 0x00000003000e7213 */ /* 0x001fe20000000000 */
[----:B------:R-:W-:Y:S01]  /*2390*/  IMAD.HI.U32 R5, R0, R15, RZ ;  /* 0x0000000f00057227 */ /* 0x000fe200078e00ff */
[----:B------:R0:W-:Y:S01]  /*23a0*/  STL [R1+0x90], R9 ;  /* 0x0000900901007387 */ /* 0x0001e20000100800 */
[----:B------:R-:W-:-:S02]  /*23b0*/  ISETP.GT.U32.AND P6, PT, R7, R16, PT ;  /* 0x000000100700720c */ /* 0x000fc40003fc4070 */
[----:B-1----:R-:W-:Y:S01]  /*23c0*/  IABS R12, R4 ;  /* 0x00000004000c7213 */ /* 0x002fe20000000000 */
[----:B------:R-:W-:Y:S01]  /*23d0*/  IMAD.MOV R5, RZ, RZ, -R5 ;  /* 0x000000ffff057224 */ /* 0x000fe200078e0a05 */
[----:B------:R-:W-:Y:S01]  /*23e0*/  ISETP.GE.AND P4, PT, R8, RZ, PT ;  /* 0x000000ff0800720c */ /* 0x000fe20003f86270 */
[----:B--2---:R-:W-:Y:S01]  /*23f0*/  IMAD.MOV.U32 R10, RZ, RZ, R6 ;  /* 0x000000ffff0a7224 */ /* 0x004fe200078e0006 */
[----:B------:R-:W-:Y:S01]  /*2400*/  LOP3.LUT R8, R26, 0xa4, RZ, 0xfc, !PT ;  /* 0x000000a41a087812 */ /* 0x000fe200078efcff */
[----:B------:R-:W-:Y:S01]  /*2410*/  @!P3 IMAD.IADD R2, R2, 0x1, -R7 ;  /* 0x000000010202b824 */ /* 0x000fe200078e0a07 */
[----:B------:R-:W-:Y:S01]  /*2420*/  ISETP.GE.AND P3, PT, R4, RZ, PT ;  /* 0x000000ff0400720c */ /* 0x000fe20003f66270 */
[----:B0-----:R-:W-:Y:S01]  /*2430*/  IMAD.HI.U32 R9, R0, R12, RZ ;  /* 0x0000000c00097227 */ /* 0x001fe200078e00ff */
[----:B------:R-:W-:-:S03]  /*2440*/  LOP3.LUT R11, R26, 0x94, RZ, 0xfc, !PT ;  /* 0x000000941a0b7812 */ /* 0x000fc600078efcff */
[----:B------:R-:W-:Y:S01]  /*2450*/  @!P5 IMAD.MOV R10, RZ, RZ, -R10 ;  /* 0x000000ffff0ad224 */ /* 0x000fe200078e0a0a */
[C---:B------:R-:W-:Y:S01]  /*2460*/  ISETP.GT.U32.AND P5, PT, R7.reuse, R17, PT ;  /* 0x000000110700720c */ /* 0x040fe20003fa4070 */
[----:B------:R-:W-:Y:S02]  /*2470*/  IMAD.MOV R9, RZ, RZ, -R9 ;  /* 0x000000ffff097224 */ /* 0x000fe400078e0a09 */
[C---:B------:R-:W-:Y:S01]  /*2480*/  IMAD R15, R7.reuse, R5, R15 ;  /* 0x00000005070f7224 */ /* 0x040fe200078e020f */
[----:B------:R0:W-:Y:S01]  /*2490*/  STL [R1+0x8c], R10 ;  /* 0x00008c0a01007387 */ /* 0x0001e20000100800 */
[----:B------:R-:W-:Y:S01]  /*24a0*/  IMAD R12, R7, R9, R12 ;  /* 0x00000009070c7224 */ /* 0x000fe200078e020c */
[C---:B------:R-:W-:Y:S01]  /*24b0*/  LOP3.LUT R9, R26.reuse, 0x98, RZ, 0xfc, !PT ;  /* 0x000000981a097812 */ /* 0x040fe200078efcff */
[----:B------:R-:W-:Y:S01]  /*24c0*/  IMAD.MOV.U32 R5, RZ, RZ, R2 ;  /* 0x000000ffff057224 */ /* 0x000fe200078e0002 */
[----:B------:R-:W-:Y:S01]  /*24d0*/  LOP3.LUT R2, R26, 0xa0, RZ, 0xfc, !PT ;  /* 0x000000a01a027812 */ /* 0x000fe200078efcff */
[----:B------:R-:W-:-:S02]  /*24e0*/  @!P6 IMAD.IADD R16, R16, 0x1, -R7 ;  /* 0x000000011010e824 */ /* 0x000fc400078e0a07 */
[----:B------:R-:W-:Y:S01]  /*24f0*/  @!P1 IMAD.MOV R5, RZ, RZ, -R5 ;  /* 0x000000ffff059224 */ /* 0x000fe200078e0a05 */
[----:B------:R-:W-:Y:S01]  /*2500*/  ISETP.GT.U32.AND P1, PT, R7, R12, PT ;  /* 0x0000000c0700720c */ /* 0x000fe20003f24070 */
[----:B------:R-:W-:Y:S01]  /*2510*/  @!P5 IMAD.IADD R17, R17, 0x1, -R7 ;  /* 0x000000011111d824 */ /* 0x000fe200078e0a07 */
[C---:B------:R-:W-:Y:S01]  /*2520*/  ISETP.GT.U32.AND P6, PT, R7.reuse, R16, PT ;  /* 0x000000100700720c */ /* 0x040fe20003fc4070 */
[----:B------:R-:W-:Y:S01]  /*2530*/  IMAD.HI.U32 R4, R0, R14, RZ ;  /* 0x0000000e00047227 */ /* 0x000fe200078e00ff */
[C---:B------:R-:W-:Y:S01]  /*2540*/  ISETP.GT.U32.AND P5, PT, R7.reuse, R15, PT ;  /* 0x0000000f0700720c */ /* 0x040fe20003fa4070 */
[----:B------:R1:W-:Y:S01]  /*2550*/  STL [R1+0x88], R5 ;  /* 0x0000880501007387 */ /* 0x0003e20000100800 */
[----:B0-----:R-:W-:Y:S01]  /*2560*/  IABS R10, R8 ;  /* 0x00000008000a7213 */ /* 0x001fe20000000000 */
[----:B------:R-:W-:Y:S01]  /*2570*/  IMAD.MOV R4, RZ, RZ, -R4 ;  /* 0x000000ffff047224 */ /* 0x000fe200078e0a04 */
[----:B------:R-:W-:Y:S01]  /*2580*/  IABS R6, R2 ;  /* 0x0000000200067213 */ /* 0x000fe20000000000 */
[----:B------:R-:W-:Y:S01]  /*2590*/  IMAD.MOV.U32 R19, RZ, RZ, R17 ;  /* 0x000000ffff137224 */ /* 0x000fe200078e0011 */
[----:B------:R-:W-:Y:S01]  /*25a0*/  LOP3.LUT R17, R26, 0x88, RZ, 0xfc, !PT ;  /* 0x000000881a117812 */ /* 0x000fe200078efcff */
[----:B------:R-:W-:Y:S01]  /*25b0*/  IMAD R14, R7, R4, R14 ;  /* 0x00000004070e7224 */ /* 0x000fe200078e020e */
[----:B------:R-:W-:Y:S01]  /*25c0*/  IABS R4, R11 ;  /* 0x0000000b00047213 */ /* 0x000fe20000000000 */
[--C-:B------:R-:W-:Y:S01]  /*25d0*/  @!P1 IMAD.IADD R12, R12, 0x1, -R7.reuse ;  /* 0x000000010c0c9824 */ /* 0x100fe200078e0a07 */
[----:B------:R-:W-:Y:S01]  /*25e0*/  ISETP.GE.AND P1, PT, R3, RZ, PT ;  /* 0x000000ff0300720c */ /* 0x000fe20003f26270 */
[--C-:B------:R-:W-:Y:S01]  /*25f0*/  @!P6 IMAD.IADD R16, R16, 0x1, -R7.reuse ;  /* 0x000000011010e824 */ /* 0x100fe200078e0a07 */
[----:B------:R-:W-:Y:S01]  /*2600*/  ISETP.GT.U32.AND P6, PT, R7, R14, PT ;  /* 0x0000000e0700720c */ /* 0x000fe20003fc4070 */
[----:B------:R-:W-:Y:S01]  /*2610*/  @!P5 IMAD.IADD R15, R15, 0x1, -R7 ;  /* 0x000000010f0fd824 */ /* 0x000fe200078e0a07 */
[----:B------:R-:W-:Y:S01]  /*2620*/  ISETP.GT.U32.AND P5, PT, R7, R12, PT ;  /* 0x0000000c0700720c */ /* 0x000fe20003fa4070 */
[----:B------:R-:W-:Y:S01]  /*2630*/  IMAD.HI.U32 R13, R0, R10, RZ ;  /* 0x0000000a000d7227 */ /* 0x000fe200078e00ff */
[----:B-1----:R-:W-:-:S03]  /*2640*/  IABS R5, R9 ;  /* 0x0000000900057213 */ /* 0x002fc60000000000 */
[----:B------:R-:W-:Y:S02]  /*2650*/  IMAD.MOV R13, RZ, RZ, -R13 ;  /* 0x000000ffff0d7224 */ /* 0x000fe400078e0a0d */
[----:B------:R-:W-:-:S04]  /*2660*/  IMAD.HI.U32 R3, R0, R6, RZ ;  /* 0x0000000600037227 */ /* 0x000fc800078e00ff */
[C---:B------:R-:W-:Y:S02]  /*2670*/  IMAD R10, R7.reuse, R13, R10 ;  /* 0x0000000d070a7224 */ /* 0x040fe400078e020a */
[--C-:B------:R-:W-:Y:S01]  /*2680*/  @!P6 IMAD.IADD R14, R14, 0x1, -R7.reuse ;  /* 0x000000010e0ee824 */ /* 0x100fe200078e0a07 */
[C---:B------:R-:W-:Y:S01]  /*2690*/  ISETP.GT.U32.AND P6, PT, R7.reuse, R15, PT ;  /* 0x0000000f0700720c */ /* 0x040fe20003fc4070 */
[----:B------:R-:W-:Y:S01]  /*26a0*/  @!P5 IMAD.IADD R12, R12, 0x1, -R7 ;  /* 0x000000010c0cd824 */ /* 0x000fe200078e0a07 */
[C---:B------:R-:W-:Y:S01]  /*26b0*/  ISETP.GT.U32.AND P5, PT, R7.reuse, R10, PT ;  /* 0x0000000a0700720c */ /* 0x040fe20003fa4070 */
[----:B------:R-:W-:Y:S02]  /*26c0*/  IMAD.MOV.U32 R18, RZ, RZ, R16 ;  /* 0x000000ffff127224 */ /* 0x000fe400078e0010 */
[----:B------:R-:W-:Y:S02]  /*26d0*/  IMAD.MOV R3, RZ, RZ, -R3 ;  /* 0x000000ffff037224 */ /* 0x000fe400078e0a03 */
[----:B------:R-:W-:Y:S01]  /*26e0*/  @!P0 IMAD.MOV R18, RZ, RZ, -R18 ;  /* 0x000000ffff128224 */ /* 0x000fe200078e0a12 */
[----:B------:R-:W-:Y:S01]  /*26f0*/  ISETP.GE.AND P0, PT, R8, RZ, PT ;  /* 0x000000ff0800720c */ /* 0x000fe20003f06270 */
[----:B------:R-:W-:Y:S01]  /*2700*/  IMAD R6, R7, R3, R6 ;  /* 0x0000000307067224 */ /* 0x000fe200078e0206 */
[----:B------:R-:W-:Y:S01]  /*2710*/  LOP3.LUT R3, R26, 0x90, RZ, 0xfc, !PT ;  /* 0x000000901a037812 */ /* 0x000fe200078efcff */
[----:B------:R-:W-:-:S04]  /*2720*/  IMAD.HI.U32 R8, R0, R4, RZ ;  /* 0x0000000400087227 */ /* 0x000fc800078e00ff */
[----:B------:R-:W-:Y:S01]  /*2730*/  @!P2 IMAD.MOV R19, RZ, RZ, -R19 ;  /* 0x000000ffff13a224 */ /* 0x000fe200078e0a13 */
[----:B------:R-:W-:Y:S01]  /*2740*/  ISETP.GT.U32.AND P2, PT, R7, R14, PT ;  /* 0x0000000e0700720c */ /* 0x000fe20003f44070 */
[----:B------:R-:W-:Y:S02]  /*2750*/  IMAD.MOV R8, RZ, RZ, -R8 ;  /* 0x000000ffff087224 */ /* 0x000fe400078e0a08 */
[--C-:B------:R-:W-:Y:S01]  /*2760*/  @!P6 IMAD.IADD R15, R15, 0x1, -R7.reuse ;  /* 0x000000010f0fe824 */ /* 0x100fe200078e0a07 */
[C---:B------:R-:W-:Y:S01]  /*2770*/  ISETP.GT.U32.AND P6, PT, R7.reuse, R6, PT ;  /* 0x000000060700720c */ /* 0x040fe20003fc4070 */
[----:B------:R-:W-:Y:S01]  /*2780*/  @!P5 IMAD.IADD R10, R10, 0x1, -R7 ;  /* 0x000000010a0ad824 */ /* 0x000fe200078e0a07 */
[----:B------:R-:W-:Y:S01]  /*2790*/  STL [R1+0x84], R19 ;  /* 0x0000841301007387 */ /* 0x000fe20000100800 */
[----:B------:R-:W-:Y:S02]  /*27a0*/  IMAD.MOV.U32 R16, RZ, RZ, R12 ;  /* 0x000000ffff107224 */ /* 0x000fe400078e000c */
[C---:B------:R-:W-:Y:S01]  /*27b0*/  IMAD R4, R7.reuse, R8, R4 ;  /* 0x0000000807047224 */ /* 0x040fe200078e0204 */
[----:B------:R-:W-:Y:S01]  /*27c0*/  LOP3.LUT R8, R26, 0x8c, RZ, 0xfc, !PT ;  /* 0x0000008c1a087812 */ /* 0x000fe200078efcff */
[----:B------:R-:W-:Y:S01]  /*27d0*/  @!P3 IMAD.MOV R16, RZ, RZ, -R16 ;  /* 0x000000ffff10b224 */ /* 0x000fe200078e0a10 */
[C---:B------:R-:W-:Y:S01]  /*27e0*/  ISETP.GT.U32.AND P3, PT, R7.reuse, R10, PT ;  /* 0x0000000a0700720c */ /* 0x040fe20003f64070 */
[----:B------:R-:W-:Y:S01]  /*27f0*/  IMAD.HI.U32 R13, R0, R5, RZ ;  /* 0x00000005000d7227 */ /* 0x000fe200078e00ff */
[----:B------:R-:W-:Y:S03]  /*2800*/  STL [R1+0x80], R18 ;  /* 0x0000801201007387 */ /* 0x000fe60000100800 */
[----:B------:R-:W-:Y:S01]  /*2810*/  @!P4 IMAD.MOV R15, RZ, RZ, -R15 ;  /* 0x000000ffff0fc224 */ /* 0x000fe200078e0a0f */
[C---:B------:R-:W-:Y:S01]  /*2820*/  ISETP.GT.U32.AND P4, PT, R7.reuse, R4, PT ;  /* 0x000000040700720c */ /* 0x040fe20003f84070 */
[----:B------:R-:W-:Y:S01]  /*2830*/  IMAD.MOV R13, RZ, RZ, -R13 ;  /* 0x000000ffff0d7224 */ /* 0x000fe200078e0a0d */
[----:B------:R0:W-:Y:S01]  /*2840*/  STL [R1+0x7c], R16 ;  /* 0x00007c1001007387 */ /* 0x0001e20000100800 */
[----:B------:R-:W-:Y:S01]  /*2850*/  @!P2 IMAD.IADD R14, R14, 0x1, -R7 ;  /* 0x000000010e0ea824 */ /* 0x000fe200078e0a07 */
[----:B------:R-:W-:Y:S01]  /*2860*/  ISETP.GE.AND P2, PT, R2, RZ, PT ;  /* 0x000000ff0200720c */ /* 0x000fe20003f46270 */
[C---:B------:R-:W-:Y:S01]  /*2870*/  IMAD R5, R7.reuse, R13, R5 ;  /* 0x0000000d07057224 */ /* 0x040fe200078e0205 */
[----:B------:R-:W-:Y:S01]  /*2880*/  IABS R2, R3 ;  /* 0x0000000300027213 */ /* 0x000fe20000000000 */
[--C-:B------:R-:W-:Y:S01]  /*2890*/  @!P6 IMAD.IADD R6, R6, 0x1, -R7.reuse ;  /* 0x000000010606e824 */ /* 0x100fe200078e0a07 */
[----:B------:R-:W-:Y:S01]  /*28a0*/  IABS R13, R8 ;  /* 0x00000008000d7213 */ /* 0x000fe20000000000 */
[----:B------:R-:W-:Y:S01]  /*28b0*/  @!P1 IMAD.MOV R14, RZ, RZ, -R14 ;  /* 0x000000ffff0e9224 */ /* 0x000fe200078e0a0e */
[C---:B------:R-:W-:Y:S01]  /*28c0*/  ISETP.GT.U32.AND P5, PT, R7.reuse, R5, PT ;  /* 0x000000050700720c */ /* 0x040fe20003fa4070 */
[----:B------:R-:W-:Y:S01]  /*28d0*/  @!P3 IMAD.IADD R10, R10, 0x1, -R7 ;  /* 0x000000010a0ab824 */ /* 0x000fe200078e0a07 */
[----:B------:R-:W-:Y:S01]  /*28e0*/  ISETP.GT.U32.AND P6, PT, R7, R6, PT ;  /* 0x000000060700720c */ /* 0x000fe20003fc4070 */
[----:B------:R-:W-:Y:S01]  /*28f0*/  IMAD.HI.U32 R12, R0, R2, RZ ;  /* 0x00000002000c7227 */ /* 0x000fe200078e00ff */
[----:B------:R-:W-:Y:S01]  /*2900*/  STL [R1+0x78], R15 ;  /* 0x0000780f01007387 */ /* 0x000fe20000100800 */
[----:B------:R-:W-:-:S02]  /*2910*/  ISETP.GE.AND P1, PT, R9, RZ, PT ;  /* 0x000000ff0900720c */ /* 0x000fc40003f26270 */
[----:B------:R-:W-:Y:S01]  /*2920*/  @!P4 IMAD.IADD R4, R4, 0x1, -R7 ;  /* 0x000000010404c824 */ /* 0x000fe200078e0a07 */
[----:B------:R1:W-:Y:S01]  /*2930*/  STL [R1+0x74], R14 ;  /* 0x0000740e01007387 */ /* 0x0003e20000100800 */
[----:B------:R-:W-:Y:S01]  /*2940*/  IMAD.MOV R12, RZ, RZ, -R12 ;  /* 0x000000ffff0c7224 */ /* 0x000fe200078e0a0c */
[----:B------:R-:W-:Y:S01]  /*2950*/  ISETP.GE.AND P3, PT, R11, RZ, PT ;  /* 0x000000ff0b00720c */ /* 0x000fe20003f66270 */
[----:B------:R-:W-:Y:S01]  /*2960*/  IMAD.MOV.U32 R9, RZ, RZ, R13 ;  /* 0x000000ffff097224 */ /* 0x000fe200078e000d */
[----:B------:R-:W-:Y:S01]  /*2970*/  ISETP.GE.AND P4, PT, R3, RZ, PT ;  /* 0x000000ff0300720c */ /* 0x000fe20003f86270 */
[----:B------:R-:W-:Y:S01]  /*2980*/  IMAD R2, R7, R12, R2 ;  /* 0x0000000c07027224 */ /* 0x000fe200078e0202 */
[----:B0-----:R-:W-:Y:S01]  /*2990*/  LOP3.LUT R16, R26, 0x74, RZ, 0xfc, !PT ;  /* 0x000000741a107812 */ /* 0x001fe200078efcff */
[----:B------:R-:W-:-:S04]  /*29a0*/  IMAD.HI.U32 R11, R0, R9, RZ ;  /* 0x00000009000b7227 */ /* 0x000fc800078e00ff */
[----:B-1----:R-:W-:Y:S01]  /*29b0*/  IMAD.MOV.U32 R14, RZ, RZ, R10 ;  /* 0x000000ffff0e7224 */ /* 0x002fe200078e000a */
[----:B------:R-:W-:Y:S01]  /*29c0*/  LOP3.LUT R10, R26, 0x84, RZ, 0xfc, !PT ;  /* 0x000000841a0a7812 */ /* 0x000fe200078efcff */
[--C-:B------:R-:W-:Y:S02]  /*29d0*/  @!P5 IMAD.IADD R5, R5, 0x1, -R7.reuse ;  /* 0x000000010505d824 */ /* 0x100fe400078e0a07 */
[----:B------:R-:W-:Y:S01]  /*29e0*/  @!P0 IMAD.MOV R14, RZ, RZ, -R14 ;  /* 0x000000ffff0e8224 */ /* 0x000fe200078e0a0e */
[C---:B------:R-:W-:Y:S01]  /*29f0*/  ISETP.GT.U32.AND P0, PT, R7.reuse, R4, PT ;  /* 0x000000040700720c */ /* 0x040fe20003f04070 */
[----:B------:R-:W-:Y:S01]  /*2a00*/  @!P6 IMAD.IADD R6, R6, 0x1, -R7 ;  /* 0x000000010606e824 */ /* 0x000fe200078e0a07 */
[C---:B------:R-:W-:Y:S01]  /*2a10*/  ISETP.GT.U32.AND P6, PT, R7.reuse, R2, PT ;  /* 0x000000020700720c */ /* 0x040fe20003fc4070 */
[----:B------:R-:W-:Y:S01]  /*2a20*/  IMAD.MOV R11, RZ, RZ, -R11 ;  /* 0x000000ffff0b7224 */ /* 0x000fe200078e0a0b */
[C---:B------:R-:W-:Y:S01]  /*2a30*/  ISETP.GT.U32.AND P5, PT, R7.reuse, R5, PT ;  /* 0x000000050700720c */ /* 0x040fe20003fa4070 */
[----:B------:R-:W-:Y:S01]  /*2a40*/  IMAD.MOV.U32 R12, RZ, RZ, R6 ;  /* 0x000000ffff0c7224 */ /* 0x000fe200078e0006 */
[----:B------:R-:W-:Y:S01]  /*2a50*/  STL [R1+0x70], R14 ;  /* 0x0000700e01007387 */ /* 0x000fe20000100800 */
[----:B------:R-:W-:Y:S01]  /*2a60*/  IMAD R3, R7, R11, R9 ;  /* 0x0000000b07037224 */ /* 0x000fe200078e0209 */
[----:B------:R-:W-:Y:S01]  /*2a70*/  LOP3.LUT R6, R26, 0x78, RZ, 0xfc, !PT ;  /* 0x000000781a067812 */ /* 0x000fe200078efcff */
[----:B------:R-:W-:Y:S01]  /*2a80*/  @!P2 IMAD.MOV R12, RZ, RZ, -R12 ;  /* 0x000000ffff0ca224 */ /* 0x000fe200078e0a0c */
[----:B------:R-:W-:-:S02]  /*2a90*/  ISETP.GE.AND P2, PT, R17, RZ, PT ;  /* 0x000000ff1100720c */ /* 0x000fc40003f46270 */
[----:B------:R-:W-:Y:S01]  /*2aa0*/  IABS R17, R17 ;  /* 0x0000001100117213 */ /* 0x000fe20000000000 */
[--C-:B------:R-:W-:Y:S01]  /*2ab0*/  @!P0 IMAD.IADD R4, R4, 0x1, -R7.reuse ;  /* 0x0000000104048824 */ /* 0x100fe200078e0a07 */
[----:B------:R-:W-:Y:S01]  /*2ac0*/  ISETP.GT.U32.AND P0, PT, R7, R3, PT ;  /* 0x000000030700720c */ /* 0x000fe20003f04070 */
[--C-:B------:R-:W-:Y:S01]  /*2ad0*/  @!P6 IMAD.IADD R2, R2, 0x1, -R7.reuse ;  /* 0x000000010202e824 */ /* 0x100fe200078e0a07 */
[----:B------:R-:W-:Y:S01]  /*2ae0*/  STL [R1+0x64], R12 ;  /* 0x0000640c01007387 */ /* 0x000fe20000100800 */
[----:B------:R-:W-:Y:S01]  /*2af0*/  @!P5 IMAD.IADD R5, R5, 0x1, -R7 ;  /* 0x000000010505d824 */ /* 0x000fe200078e0a07 */
[----:B------:R-:W-:Y:S01]  /*2b00*/  ISETP.GE.AND P5, PT, R8, RZ, PT ;  /* 0x000000ff0800720c */ /* 0x000fe20003fa6270 */
[----:B------:R-:W-:Y:S01]  /*2b10*/  IMAD.MOV.U32 R9, RZ, RZ, R4 ;  /* 0x000000ffff097224 */ /* 0x000fe200078e0004 */
[----:B------:R-:W-:Y:S01]  /*2b20*/  ISETP.GT.U32.AND P6, PT, R7, R2, PT ;  /* 0x000000020700720c */ /* 0x000fe20003fc4070 */
[----:B------:R-:W-:Y:S01]  /*2b30*/  @!P1 IMAD.MOV R5, RZ, RZ, -R5 ;  /* 0x000000ffff059224 */ /* 0x000fe200078e0a05 */
[----:B------:R-:W-:Y:S01]  /*2b40*/  LOP3.LUT R8, R26, 0x80, RZ, 0xfc, !PT ;  /* 0x000000801a087812 */ /* 0x000fe200078efcff */
[----:B------:R-:W-:Y:S01]  /*2b50*/  @!P3 IMAD.MOV R9, RZ, RZ, -R9 ;  /* 0x000000ffff09b224 */ /* 0x000fe200078e0a09 */
[----:B------:R-:W-:-:S02]  /*2b60*/  ISETP.GE.AND P1, PT, R10, RZ, PT ;  /* 0x000000ff0a00720c */ /* 0x000fc40003f26270 */
[----:B------:R0:W-:Y:S01]  /*2b70*/  STL [R1+0x54], R5 ;  /* 0x0000540501007387 */ /* 0x0001e20000100800 */
[--C-:B------:R-:W-:Y:S01]  /*2b80*/  @!P0 IMAD.IADD R3, R3, 0x1, -R7.reuse ;  /* 0x0000000103038824 */ /* 0x100fe200078e0a07 */
[----:B------:R-:W-:Y:S02]  /*2b90*/  ISETP.GE.AND P3, PT, R8, RZ, PT ;  /* 0x000000ff0800720c */ /* 0x000fe40003f66270 */
[----:B------:R1:W-:Y:S01]  /*2ba0*/  STL [R1+0x50], R9 ;  /* 0x0000500901007387 */ /* 0x0003e20000100800 */
[----:B------:R-:W-:Y:S02]  /*2bb0*/  IABS R10, R10 ;  /* 0x0000000a000a7213 */ /* 0x000fe40000000000 */
[----:B------:R-:W-:Y:S01]  /*2bc0*/  ISETP.GT.U32.AND P0, PT, R7, R3, PT ;  /* 0x000000030700720c */ /* 0x000fe20003f04070 */
[----:B------:R-:W-:Y:S01]  /*2bd0*/  @!P6 IMAD.IADD R2, R2, 0x1, -R7 ;  /* 0x000000010202e824 */ /* 0x000fe200078e0a07 */
[----:B------:R-:W-:Y:S01]  /*2be0*/  IABS R8, R8 ;  /* 0x0000000800087213 */ /* 0x000fe20000000000 */
[----:B0-----:R-:W-:Y:S01]  /*2bf0*/  IMAD.HI.U32 R5, R0, R10, RZ ;  /* 0x0000000a00057227 */ /* 0x001fe200078e00ff */
[----:B------:R-:W-:-:S02]  /*2c00*/  ISETP.GE.AND P6, PT, R6, RZ, PT ;  /* 0x000000ff0600720c */ /* 0x000fc40003fc6270 */
[----:B------:R-:W-:Y:S01]  /*2c10*/  IABS R6, R6 ;  /* 0x0000000600067213 */ /* 0x000fe20000000000 */
[----:B-1----:R-:W-:Y:S01]  /*2c20*/  IMAD.HI.U32 R9, R0, R17, RZ ;  /* 0x0000001100097227 */ /* 0x002fe200078e00ff */
[----:B------:R-:W-:-:S03]  /*2c30*/  LOP3.LUT R12, R26, 0x70, RZ, 0xfc, !PT ;  /* 0x000000701a0c7812 */ /* 0x000fc600078efcff */
[----:B------:R-:W-:Y:S01]  /*2c40*/  IMAD.MOV R9, RZ, RZ, -R9 ;  /* 0x000000ffff097224 */ /* 0x000fe200078e0a09 */
[----:B------:R-:W-:Y:S01]  /*2c50*/  IABS R14, R12 ;  /* 0x0000000c000e7213 */ /* 0x000fe20000000000 */
[----:B------:R-:W-:-:S04]  /*2c60*/  IMAD.HI.U32 R4, R0, R8, RZ ;  /* 0x0000000800047227 */ /* 0x000fc800078e00ff */
[C---:B------:R-:W-:Y:S02]  /*2c70*/  IMAD R17, R7.reuse, R9, R17 ;  /* 0x0000000907117224 */ /* 0x040fe400078e0211 */
[----:B------:R-:W-:Y:S02]  /*2c80*/  IMAD.MOV.U32 R11, RZ, RZ, R2 ;  /* 0x000000ffff0b7224 */ /* 0x000fe400078e0002 */
[----:B------:R-:W-:Y:S02]  /*2c90*/  IMAD.MOV R5, RZ, RZ, -R5 ;  /* 0x000000ffff057224 */ /* 0x000fe400078e0a05 */
[----:B------:R-:W-:Y:S02]  /*2ca0*/  IMAD.MOV R4, RZ, RZ, -R4 ;  /* 0x000000ffff047224 */ /* 0x000fe400078e0a04 */
[----:B------:R-:W-:Y:S01]  /*2cb0*/  @!P4 IMAD.MOV R11, RZ, RZ, -R11 ;  /* 0x000000ffff0bc224 */ /* 0x000fe200078e0a0b */
[----:B------:R-:W-:Y:S01]  /*2cc0*/  ISETP.GT.U32.AND P4, PT, R7, R17, PT ;  /* 0x000000110700720c */ /* 0x000fe20003f84070 */
[----:B------:R-:W-:-:S02]  /*2cd0*/  @!P0 IMAD.IADD R3, R3, 0x1, -R7 ;  /* 0x0000000103038824 */ /* 0x000fc400078e0a07 */
[C---:B------:R-:W-:Y:S01]  /*2ce0*/  IMAD R10, R7.reuse, R5, R10 ;  /* 0x00000005070a7224 */ /* 0x040fe200078e020a */
[----:B------:R0:W-:Y:S01]  /*2cf0*/  STL [R1+0x48], R11 ;  /* 0x0000480b01007387 */ /* 0x0001e20000100800 */
[C---:B------:R-:W-:Y:S01]  /*2d00*/  IMAD R8, R7.reuse, R4, R8 ;  /* 0x0000000407087224 */ /* 0x040fe200078e0208 */
[----:B------:R-:W-:Y:S01]  /*2d10*/  LOP3.LUT R4, R26, 0x68, RZ, 0xfc, !PT ;  /* 0x000000681a047812 */ /* 0x000fe200078efcff */
[----:B------:R-:W-:Y:S01]  /*2d20*/  IMAD.MOV.U32 R9, RZ, RZ, R3 ;  /* 0x000000ffff097224 */ /* 0x000fe200078e0003 */
[C---:B------:R-:W-:Y:S01]  /*2d30*/  ISETP.GT.U32.AND P0, PT, R7.reuse, R10, PT ;  /* 0x0000000a0700720c */ /* 0x040fe20003f04070 */
[----:B------:R-:W-:Y:S01]  /*2d40*/  IMAD.HI.U32 R2, R0, R6, RZ ;  /* 0x0000000600027227 */ /* 0x000fe200078e00ff */
[----:B------:R-:W-:Y:S02]  /*2d50*/  IABS R3, R16 ;  /* 0x0000001000037213 */ /* 0x000fe40000000000 */
[----:B------:R-:W-:Y:S01]  /*2d60*/  IABS R13, R4 ;  /* 0x00000004000d7213 */ /* 0x000fe20000000000 */
[----:B------:R-:W-:Y:S01]  /*2d70*/  @!P5 IMAD.MOV R9, RZ, RZ, -R9 ;  /* 0x000000ffff09d224 */ /* 0x000fe200078e0a09 */
[----:B------:R-:W-:Y:S01]  /*2d80*/  ISETP.GT.U32.AND P5, PT, R7, R8, PT ;  /* 0x000000080700720c */ /* 0x000fe20003fa4070 */
[--C-:B------:R-:W-:Y:S01]  /*2d90*/  @!P4 IMAD.IADD R17, R17, 0x1, -R7.reuse ;  /* 0x000000011111c824 */ /* 0x100fe200078e0a07 */
[----:B------:R-:W-:Y:S01]  /*2da0*/  LOP3.LUT R5, R26, 0x6c, RZ, 0xfc, !PT ;  /* 0x0000006c1a057812 */ /* 0x000fe200078efcff */
[----:B------:R-:W-:Y:S01]  /*2db0*/  IMAD.MOV R2, RZ, RZ, -R2 ;  /* 0x000000ffff027224 */ /* 0x000fe200078e0a02 */
[----:B------:R1:W-:Y:S02]  /*2dc0*/  STL [R1+0x40], R9 ;  /* 0x0000400901007387 */ /* 0x0003e40000100800 */
[C---:B------:R-:W-:Y:S01]  /*2dd0*/  ISETP.GT.U32.AND P4, PT, R7.reuse, R17, PT ;  /* 0x000000110700720c */ /* 0x040fe20003f84070 */
[----:B------:R-:W-:Y:S01]  /*2de0*/  @!P0 IMAD.IADD R10, R10, 0x1, -R7 ;  /* 0x000000010a0a8824 */ /* 0x000fe200078e0a07 */
[----:B0-----:R-:W-:Y:S01]  /*2df0*/  IABS R11, R5 ;  /* 0x00000005000b7213 */ /* 0x001fe20000000000 */
[----:B------:R-:W-:-:S02]  /*2e00*/  IMAD R6, R7, R2, R6 ;  /* 0x0000000207067224 */ /* 0x000fc400078e0206 */
[----:B------:R-:W-:Y:S01]  /*2e10*/  IMAD.HI.U32 R2, R0, R14, RZ ;  /* 0x0000000e00027227 */ /* 0x000fe200078e00ff */
[----:B------:R-:W-:-:S03]  /*2e20*/  ISETP.GT.U32.AND P0, PT, R7, R10, PT ;  /* 0x0000000a0700720c */ /* 0x000fc60003f04070 */
[----:B------:R-:W-:Y:S02]  /*2e30*/  @!P5 IMAD.IADD R8, R8, 0x1, -R7 ;  /* 0x000000010808d824 */ /* 0x000fe400078e0a07 */
[----:B-1----:R-:W-:-:S03]  /*2e40*/  IMAD.HI.U32 R9, R0, R3, RZ ;  /* 0x0000000300097227 */ /* 0x002fc600078e00ff */
[----:B------:R-:W-:Y:S01]  /*2e50*/  ISETP.GT.U32.AND P5, PT, R7, R8, PT ;  /* 0x000000080700720c */ /* 0x000fe20003fa4070 */
[----:B------:R-:W-:Y:S02]  /*2e60*/  IMAD.MOV R9, RZ, RZ, -R9 ;  /* 0x000000ffff097224 */ /* 0x000fe400078e0a09 */
[----:B------:R-:W-:Y:S02]  /*2e70*/  IMAD.MOV R2, RZ, RZ, -R2 ;  /* 0x000000ffff027224 */ /* 0x000fe400078e0a02 */
[----:B------:R-:W-:Y:S01]  /*2e80*/  @!P4 IMAD.IADD R17, R17, 0x1, -R7 ;  /* 0x000000011111c824 */ /* 0x000fe200078e0a07 */
[C---:B------:R-:W-:Y:S01]  /*2e90*/  ISETP.GT.U32.AND P4, PT, R7.reuse, R6, PT ;  /* 0x000000060700720c */ /* 0x040fe20003f84070 */
[C---:B------:R-:W-:Y:S02]  /*2ea0*/  IMAD R3, R7.reuse, R9, R3 ;  /* 0x0000000907037224 */ /* 0x040fe400078e0203 */
[C---:B------:R-:W-:Y:S01]  /*2eb0*/  IMAD R14, R7.reuse, R2, R14 ;  /* 0x00000002070e7224 */ /* 0x040fe200078e020e */
[----:B------:R-:W-:Y:S01]  /*2ec0*/  LOP3.LUT R2, R26, 0x64, RZ, 0xfc, !PT ;  /* 0x000000641a027812 */ /* 0x000fe200078efcff */
[--C-:B------:R-:W-:Y:S01]  /*2ed0*/  @!P0 IMAD.IADD R10, R10, 0x1, -R7.reuse ;  /* 0x000000010a0a8824 */ /* 0x100fe200078e0a07 */
[C---:B------:R-:W-:Y:S01]  /*2ee0*/  ISETP.GT.U32.AND P0, PT, R7.reuse, R3, PT ;  /* 0x000000030700720c */ /* 0x040fe20003f04070 */
[----:B------:R-:W-:Y:S01]  /*2ef0*/  @!P5 IMAD.IADD R8, R8, 0x1, -R7 ;  /* 0x000000010808d824 */ /* 0x000fe200078e0a07 */
[----:B------:R-:W-:Y:S01]  /*2f00*/  ISETP.GT.U32.AND P5, PT, R7, R14, PT ;  /* 0x0000000e0700720c */ /* 0x000fe20003fa4070 */
[----:B------:R-:W-:-:S02]  /*2f10*/  IMAD.MOV.U32 R18, RZ, RZ, R17 ;  /* 0x000000ffff127224 */ /* 0x000fc400078e0011 */
[----:B------:R-:W-:-:S04]  /*2f20*/  IMAD.HI.U32 R9, R0, R13, RZ ;  /* 0x0000000d00097227 */ /* 0x000fc800078e00ff */
[--C-:B------:R-:W-:Y:S01]  /*2f30*/  @!P4 IMAD.IADD R6, R6, 0x1, -R7.reuse ;  /* 0x000000010606c824 */ /* 0x100fe200078e0a07 */
[----:B------:R-:W-:Y:S01]  /*2f40*/  ISETP.GE.AND P4, PT, R16, RZ, PT ;  /* 0x000000ff1000720c */ /* 0x000fe20003f86270 */
[----:B------:R-:W-:Y:S01]  /*2f50*/  @!P2 IMAD.MOV R18, RZ, RZ, -R18 ;  /* 0x000000ffff12a224 */ /* 0x000fe200078e0a12 */
[----:B------:R-:W-:Y:S01]  /*2f60*/  IABS R16, R2 ;  /* 0x0000000200107213 */ /* 0x000fe20000000000 */
[--C-:B------:R-:W-:Y:S01]  /*2f70*/  @!P0 IMAD.IADD R3, R3, 0x1, -R7.reuse ;  /* 0x0000000103038824 */ /* 0x100fe200078e0a07 */
[C---:B------:R-:W-:Y:S01]  /*2f80*/  ISETP.GT.U32.AND P2, PT, R7.reuse, R6, PT ;  /* 0x000000060700720c */ /* 0x040fe20003f44070 */
[----:B------:R-:W-:Y:S01]  /*2f90*/  @!P5 IMAD.IADD R14, R14, 0x1, -R7 ;  /* 0x000000010e0ed824 */ /* 0x000fe200078e0a07 */
[----:B------:R-:W-:Y:S01]  /*2fa0*/  ISETP.GE.AND P0, PT, R12, RZ, PT ;  /* 0x000000ff0c00720c */ /* 0x000fe20003f06270 */
[----:B------:R-:W-:Y:S01]  /*2fb0*/  IMAD.MOV R9, RZ, RZ, -R9 ;  /* 0x000000ffff097224 */ /* 0x000fe200078e0a09 */
[----:B------:R-:W-:Y:S01]  /*2fc0*/  ISETP.GT.U32.AND P5, PT, R7, R3, PT ;  /* 0x000000030700720c */ /* 0x000fe20003fa4070 */
[----:B------:R-:W-:Y:S01]  /*2fd0*/  IMAD.HI.U32 R15, R0, R11, RZ ;  /* 0x0000000b000f7227 */ /* 0x000fe200078e00ff */
[----:B------:R-:W-:Y:S03]  /*2fe0*/  STL [R1+0x3c], R18 ;  /* 0x00003c1201007387 */ /* 0x000fe60000100800 */
[----:B------:R-:W-:-:S02]  /*2ff0*/  IMAD.MOV.U32 R12, RZ, RZ, R16 ;  /* 0x000000ffff0c7224 */ /* 0x000fc400078e0010 */
[----:B------:R-:W-:Y:S01]  /*3000*/  @!P1 IMAD.MOV R10, RZ, RZ, -R10 ;  /* 0x000000ffff0a9224 */ /* 0x000fe200078e0a0a */
[C---:B------:R-:W-:Y:S01]  /*3010*/  ISETP.GT.U32.AND P1, PT, R7.reuse, R14, PT ;  /* 0x0000000e0700720c */ /* 0x040fe20003f24070 */
[----:B------:R-:W-:Y:S02]  /*3020*/  IMAD R13, R7, R9, R13 ;  /* 0x00000009070d7224 */ /* 0x000fe400078e020d */
[----:B------:R-:W-:Y:S01]  /*3030*/  IMAD.MOV R15, RZ, RZ, -R15 ;  /* 0x000000ffff0f7224 */ /* 0x000fe200078e0a0f */
[----:B------:R0:W-:Y:S01]  /*3040*/  STL [R1+0x38], R10 ;  /* 0x0000380a01007387 */ /* 0x0001e20000100800 */
[----:B------:R-:W-:-:S04]  /*3050*/  IMAD.HI.U32 R9, R0, R12, RZ ;  /* 0x0000000c00097227 */ /* 0x000fc800078e00ff */
[C---:B------:R-:W-:Y:S02]  /*3060*/  IMAD R11, R7.reuse, R15, R11 ;  /* 0x0000000f070b7224 */ /* 0x040fe400078e020b */
[----:B------:R-:W-:Y:S02]  /*3070*/  @!P2 IMAD.IADD R6, R6, 0x1, -R7 ;  /* 0x000000010606a824 */ /* 0x000fe400078e0a07 */
[----:B------:R-:W-:Y:S01]  /*3080*/  IMAD.MOV R9, RZ, RZ, -R9 ;  /* 0x000000ffff097224 */ /* 0x000fe200078e0a09 */
[C---:B------:R-:W-:Y:S01]  /*3090*/  ISETP.GT.U32.AND P2, PT, R7.reuse, R11, PT ;  /* 0x0000000b0700720c */ /* 0x040fe20003f44070 */
[----:B0-----:R-:W-:Y:S02]  /*30a0*/  IMAD.MOV.U32 R10, RZ, RZ, R6 ;  /* 0x000000ffff0a7224 */ /* 0x001fe400078e0006 */
[C---:B------:R-:W-:Y:S02]  /*30b0*/  IMAD R12, R7.reuse, R9, R12 ;  /* 0x00000009070c7224 */ /* 0x040fe400078e020c */
[----:B------:R-:W-:Y:S01]  /*30c0*/  @!P6 IMAD.MOV R10, RZ, RZ, -R10 ;  /* 0x000000ffff0ae224 */ /* 0x000fe200078e0a0a */
[C---:B------:R-:W-:Y:S01]  /*30d0*/  ISETP.GT.U32.AND P6, PT, R7.reuse, R13, PT ;  /* 0x0000000d0700720c */ /* 0x040fe20003fc4070 */
[--C-:B------:R-:W-:Y:S01]  /*30e0*/  @!P1 IMAD.IADD R14, R14, 0x1, -R7.reuse ;  /* 0x000000010e0e9824 */ /* 0x100fe200078e0a07 */
[----:B------:R-:W-:Y:S01]  /*30f0*/  ISETP.GT.U32.AND P1, PT, R7, R12, PT ;  /* 0x0000000c0700720c */ /* 0x000fe20003f24070 */
[----:B------:R-:W-:Y:S01]  /*3100*/  @!P3 IMAD.MOV R8, RZ, RZ, -R8 ;  /* 0x000000ffff08b224 */ /* 0x000fe200078e0a08 */
[----:B------:R-:W-:Y:S01]  /*3110*/  ISETP.GE.AND P3, PT, R5, RZ, PT ;  /* 0x000000ff0500720c */ /* 0x000fe20003f66270 */
[--C-:B------:R-:W-:Y:S01]  /*3120*/  @!P5 IMAD.IADD R3, R3, 0x1, -R7.reuse ;  /* 0x000000010303d824 */ /* 0x100fe200078e0a07 */
[----:B------:R-:W-:Y:S01]  /*3130*/  ISETP.GE.AND P5, PT, R4, RZ, PT ;  /* 0x000000ff0400720c */ /* 0x000fe20003fa6270 */
[--C-:B------:R-:W-:Y:S01]  /*3140*/  @!P2 IMAD.IADD R11, R11, 0x1, -R7.reuse ;  /* 0x000000010b0ba824 */ /* 0x100fe200078e0a07 */
[----:B------:R0:W-:Y:S01]  /*3150*/  STL [R1+0x34], R8 ;  /* 0x0000340801007387 */ /* 0x0001e20000100800 */
[----:B------:R-:W-:Y:S01]  /*3160*/  LOP3.LUT R4, R26, 0x58, RZ, 0xfc, !PT ;  /* 0x000000581a047812 */ /* 0x000fe200078efcff */
[----:B------:R-:W-:Y:S01]  /*3170*/  @!P0 IMAD.MOV R14, RZ, RZ, -R14 ;  /* 0x000000ffff0e8224 */ /* 0x000fe200078e0a0e */
[----:B------:R-:W-:Y:S01]  /*3180*/  ISETP.GE.AND P2, PT, R2, RZ, PT ;  /* 0x000000ff0200720c */ /* 0x000fe20003f46270 */
[----:B------:R1:W-:Y:S01]  /*3190*/  STL [R1+0x30], R10 ;  /* 0x0000300a01007387 */ /* 0x0003e20000100800 */
[--C-:B------:R-:W-:Y:S01]  /*31a0*/  @!P6 IMAD.IADD R13, R13, 0x1, -R7.reuse ;  /* 0x000000010d0de824 */ /* 0x100fe200078e0a07 */
[----:B------:R-:W-:Y:S01]  /*31b0*/  IABS R6, R4 ;  /* 0x0000000400067213 */ /* 0x000fe20000000000 */
[----:B------:R-:W-:Y:S01]  /*31c0*/  @!P1 IMAD.IADD R12, R12, 0x1, -R7 ;  /* 0x000000010c0c9824 */ /* 0x000fe200078e0a07 */
[----:B------:R-:W-:-:S02]  /*31d0*/  ISETP.GT.U32.AND P6, PT, R7, R11, PT ;  /* 0x0000000b0700720c */ /* 0x000fc40003fc4070 */
[C---:B0-----:R-:W-:Y:S02]  /*31e0*/  LOP3.LUT R8, R26.reuse, 0x60, RZ, 0xfc, !PT ;  /* 0x000000601a087812 */ /* 0x041fe400078efcff */
[C---:B------:R-:W-:Y:S01]  /*31f0*/  ISETP.GT.U32.AND P1, PT, R7.reuse, R12, PT ;  /* 0x0000000c0700720c */ /* 0x040fe20003f24070 */
[----:B-1----:R-:W-:Y:S01]  /*3200*/  IMAD.MOV.U32 R10, RZ, RZ, R3 ;  /* 0x000000ffff0a7224 */ /* 0x002fe200078e0003 */
[----:B------:R-:W-:Y:S02]  /*3210*/  IABS R9, R8 ;  /* 0x0000000800097213 */ /* 0x000fe40000000000 */
[----:B------:R-:W-:Y:S01]  /*3220*/  LOP3.LUT R2, R26, 0x54, RZ, 0xfc, !PT ;  /* 0x000000541a027812 */ /* 0x000fe200078efcff */
[----:B------:R-:W-:Y:S01]  /*3230*/  @!P4 IMAD.MOV R10, RZ, RZ, -R10 ;  /* 0x000000ffff0ac224 */ /* 0x000fe200078e0a0a */
[----:B------:R-:W-:Y:S01]  /*3240*/  ISETP.GT.U32.AND P4, PT, R7, R13, PT ;  /* 0x0000000d0700720c */ /* 0x000fe20003f84070 */
[----:B------:R-:W-:Y:S01]  /*3250*/  IMAD.HI.U32 R5, R0, R9, RZ ;  /* 0x0000000900057227 */ /* 0x000fe200078e00ff */
[----:B------:R-:W-:-:S02]  /*3260*/  LOP3.LUT R3, R26, 0x50, RZ, 0xfc, !PT ;  /* 0x000000501a037812 */ /* 0x000fc400078efcff */
[----:B------:R0:W-:Y:S01]  /*3270*/  STL [R1+0x2c], R10 ;  /* 0x00002c0a01007387 */ /* 0x0001e20000100800 */
[----:B------:R-:W-:Y:S01]  /*3280*/  IMAD.MOV R5, RZ, RZ, -R5 ;  /* 0x000000ffff057224 */ /* 0x000fe200078e0a05 */
[----:B------:R-:W-:Y:S01]  /*3290*/  IABS R17, R3 ;  /* 0x0000000300117213 */ /* 0x000fe20000000000 */
[----:B------:R-:W-:Y:S01]  /*32a0*/  @!P6 IMAD.IADD R11, R11, 0x1, -R7 ;  /* 0x000000010b0be824 */ /* 0x000fe200078e0a07 */
[----:B------:R1:W-:Y:S01]  /*32b0*/  STL [R1+0x24], R14 ;  /* 0x0000240e01007387 */ /* 0x0003e20000100800 */
[----:B------:R-:W-:Y:S01]  /*32c0*/  IMAD R9, R7, R5, R9 ;  /* 0x0000000507097224 */ /* 0x000fe200078e0209 */
[----:B------:R-:W-:Y:S01]  /*32d0*/  IABS R5, R2 ;  /* 0x0000000200057213 */ /* 0x000fe20000000000 */
[--C-:B------:R-:W-:Y:S02]  /*32e0*/  @!P1 IMAD.IADD R12, R12, 0x1, -R7.reuse ;  /* 0x000000010c0c9824 */ /* 0x100fe400078e0a07 */
[----:B------:R-:W-:Y:S01]  /*32f0*/  @!P4 IMAD.IADD R13, R13, 0x1, -R7 ;  /* 0x000000010d0dc824 */ /* 0x000fe200078e0a07 */
[----:B------:R-:W-:Y:S01]  /*3300*/  ISETP.GT.U32.AND P6, PT, R7, R9, PT ;  /* 0x000000090700720c */ /* 0x000fe20003fc4070 */
[----:B0-----:R-:W-:Y:S01]  /*3310*/  IMAD.HI.U32 R10, R0, R6, RZ ;  /* 0x00000006000a7227 */ /* 0x001fe200078e00ff */
[----:B------:R-:W-:-:S03]  /*3320*/  ISETP.GE.AND P4, PT, R8, RZ, PT ;  /* 0x000000ff0800720c */ /* 0x000fc60003f86270 */
[----:B------:R-:W-:Y:S02]  /*3330*/  IMAD.MOV R10, RZ, RZ, -R10 ;  /* 0x000000ffff0a7224 */ /* 0x000fe400078e0a0a */
[----:B------:R-:W-:-:S04]  /*3340*/  IMAD.HI.U32 R15, R0, R5, RZ ;  /* 0x00000005000f7227 */ /* 0x000fc800078e00ff */
[----:B------:R-:W-:Y:S01]  /*3350*/  IMAD R6, R7, R10, R6 ;  /* 0x0000000a07067224 */ /* 0x000fe200078e0206 */
[----:B------:R-:W-:Y:S01]  /*3360*/  LOP3.LUT R10, R26, 0x4c, RZ, 0xfc, !PT ;  /* 0x0000004c1a0a7812 */ /* 0x000fe200078efcff */
[----:B------:R-:W-:Y:S01]  /*3370*/  @!P6 IMAD.IADD R9, R9, 0x1, -R7 ;  /* 0x000000010909e824 */ /* 0x000fe200078e0a07 */
[----:B------:R-:W-:Y:S01]  /*3380*/  ISETP.GE.AND P6, PT, R4, RZ, PT ;  /* 0x000000ff0400720c */ /* 0x000fe20003fc6270 */
[----:B------:R-:W-:Y:S01]  /*3390*/  IMAD.HI.U32 R8, R0, R17, RZ ;  /* 0x0000001100087227 */ /* 0x000fe200078e00ff */
[C---:B------:R-:W-:Y:S02]  /*33a0*/  ISETP.GT.U32.AND P1, PT, R7.reuse, R6, PT ;  /* 0x000000060700720c */ /* 0x040fe40003f24070 */
[----:B------:R-:W-:Y:S01]  /*33b0*/  ISETP.GT.U32.AND P0, PT, R7, R9, PT ;  /* 0x000000090700720c */ /* 0x000fe20003f04070 */
[----:B------:R-:W-:Y:S01]  /*33c0*/  IMAD.MOV R15, RZ, RZ, -R15 ;  /* 0x000000ffff0f7224 */ /* 0x000fe200078e0a0f */
[----:B------:R-:W-:Y:S01]  /*33d0*/  LOP3.LUT R4, R26, 0x48, RZ, 0xfc, !PT ;  /* 0x000000481a047812 */ /* 0x000fe200078efcff */
[----:B------:R-:W-:Y:S01]  /*33e0*/  IMAD.MOV.U32 R16, RZ, RZ, R11 ;  /* 0x000000ffff107224 */ /* 0x000fe200078e000b */
[----:B------:R-:W-:Y:S01]  /*33f0*/  IABS R28, R10 ;  /* 0x0000000a001c7213 */ /* 0x000fe20000000000 */
[----:B------:R-:W-:-:S02]  /*3400*/  IMAD.MOV R8, RZ, RZ, -R8 ;  /* 0x000000ffff087224 */ /* 0x000fc400078e0a08 */
[C---:B------:R-:W-:Y:S02]  /*3410*/  IMAD R5, R7.reuse, R15, R5 ;  /* 0x0000000f07057224 */ /* 0x040fe400078e0205 */
[----:B------:R-:W-:Y:S02]  /*3420*/  @!P3 IMAD.MOV R16, RZ, RZ, -R16 ;  /* 0x000000ffff10b224 */ /* 0x000fe400078e0a10 */
[----:B------:R-:W-:Y:S01]  /*3430*/  @!P1 IMAD.IADD R6, R6, 0x1, -R7 ;  /* 0x0000000106069824 */ /* 0x000fe200078e0a07 */
[C---:B------:R-:W-:Y:S01]  /*3440*/  ISETP.GT.U32.AND P1, PT, R7.reuse, R5, PT ;  /* 0x000000050700720c */ /* 0x040fe20003f24070 */
[C---:B------:R-:W-:Y:S01]  /*3450*/  IMAD R17, R7.reuse, R8, R17 ;  /* 0x0000000807117224 */ /* 0x040fe200078e0211 */
[----:B------:R-:W-:Y:S01]  /*3460*/  IABS R8, R4 ;  /* 0x0000000400087213 */ /* 0x000fe20000000000 */
[----:B-1----:R-:W-:Y:S01]  /*3470*/  IMAD.MOV.U32 R14, RZ, RZ, R12 ;  /* 0x000000ffff0e7224 */ /* 0x002fe200078e000c */
[C---:B------:R-:W-:Y:S01]  /*3480*/  ISETP.GT.U32.AND P3, PT, R7.reuse, R6, PT ;  /* 0x000000060700720c */ /* 0x040fe20003f64070 */
[----:B------:R-:W-:Y:S01]  /*3490*/  IMAD.HI.U32 R11, R0, R28, RZ ;  /* 0x0000001c000b7227 */ /* 0x000fe200078e00ff */
[----:B------:R-:W-:Y:S03]  /*34a0*/  STL [R1+0x20], R16 ;  /* 0x0000201001007387 */ /* 0x000fe60000100800 */
[----:B------:R-:W-:Y:S01]  /*34b0*/  @!P5 IMAD.MOV R13, RZ, RZ, -R13 ;  /* 0x000000ffff0dd224 */ /* 0x000fe200078e0a0d */
[----:B------:R-:W-:Y:S01]  /*34c0*/  ISETP.GT.U32.AND P5, PT, R7, R17, PT ;  /* 0x000000110700720c */ /* 0x000fe20003fa4070 */
[----:B------:R-:W-:Y:S01]  /*34d0*/  @!P2 IMAD.MOV R14, RZ, RZ, -R14 ;  /* 0x000000ffff0ea224 */ /* 0x000fe200078e0a0e */
[----:B------:R-:W-:Y:S01]  /*34e0*/  ISETP.GE.AND P2, PT, R2, RZ, PT ;  /* 0x000000ff0200720c */ /* 0x000fe20003f46270 */
[----:B------:R-:W-:Y:S01]  /*34f0*/  IMAD.HI.U32 R12, R0, R8, RZ ;  /* 0x00000008000c7227 */ /* 0x000fe200078e00ff */
[----:B------:R-:W-:Y:S01]  /*3500*/  STL [R1+0x1c], R13 ;  /* 0x00001c0d01007387 */ /* 0x000fe20000100800 */
[----:B------:R-:W-:-:S02]  /*3510*/  LOP3.LUT R2, R26, 0x44, RZ, 0xfc, !PT ;  /* 0x000000441a027812 */ /* 0x000fc400078efcff */
[----:B------:R-:W-:Y:S01]  /*3520*/  @!P0 IMAD.IADD R9, R9, 0x1, -R7 ;  /* 0x0000000109098824 */ /* 0x000fe200078e0a07 */
[----:B------:R0:W-:Y:S01]  /*3530*/  STL [R1+0x18], R14 ;  /* 0x0000180e01007387 */ /* 0x0001e20000100800 */
[----:B------:R-:W-:Y:S01]  /*3540*/  IMAD.MOV R11, RZ, RZ, -R11 ;  /* 0x000000ffff0b7224 */ /* 0x000fe200078e0a0b */
[----:B------:R-:W-:Y:S01]  /*3550*/  ISETP.GE.AND P0, PT, R3, RZ, PT ;  /* 0x000000ff0300720c */ /* 0x000fe20003f06270 */
[----:B------:R-:W-:Y:S01]  /*3560*/  IMAD.MOV R12, RZ, RZ, -R12 ;  /* 0x000000ffff0c7224 */ /* 0x000fe200078e0a0c */
[----:B------:R-:W-:Y:S01]  /*3570*/  LOP3.LUT R3, R26, 0x40, RZ, 0xfc, !PT ;  /* 0x000000401a037812 */ /* 0x000fe200078efcff */
[--C-:B------:R-:W-:Y:S01]  /*3580*/  @!P3 IMAD.IADD R6, R6, 0x1, -R7.reuse ;  /* 0x000000010606b824 */ /* 0x100fe200078e0a07 */
[----:B------:R-:W-:Y:S01]  /*3590*/  ISETP.GE.AND P3, PT, R10, RZ, PT ;  /* 0x000000ff0a00720c */ /* 0x000fe20003f66270 */
[----:B------:R-:W-:Y:S01]  /*35a0*/  IMAD R28, R7, R11, R28 ;  /* 0x0000000b071c7224 */ /* 0x000fe200078e021c */
[----:B------:R-:W-:Y:S01]  /*35b0*/  IABS R10, R3 ;  /* 0x00000003000a7213 */ /* 0x000fe20000000000 */
[----:B------:R-:W-:-:S02]  /*35c0*/  @!P1 IMAD.IADD R5, R5, 0x1, -R7 ;  /* 0x0000000105059824 */ /* 0x000fc400078e0a07 */
[----:B0-----:R-:W-:Y:S01]  /*35d0*/  IMAD.MOV.U32 R14, RZ, RZ, R9 ;  /* 0x000000ffff0e7224 */ /* 0x001fe200078e0009 */
[----:B------:R-:W-:Y:S01]  /*35e0*/  IABS R9, R2 ;  /* 0x0000000200097213 */ /* 0x000fe20000000000 */
[C---:B------:R-:W-:Y:S01]  /*35f0*/  IMAD R8, R7.reuse, R12, R8 ;  /* 0x0000000c07087224 */ /* 0x040fe200078e0208 */
[C---:B------:R-:W-:Y:S01]  /*3600*/  ISETP.GT.U32.AND P1, PT, R7.reuse, R5, PT ;  /* 0x000000050700720c */ /* 0x040fe20003f24070 */
[----:B------:R-:W-:Y:S01]  /*3610*/  IMAD.MOV.U32 R13, RZ, RZ, R6 ;  /* 0x000000ffff0d7224 */ /* 0x000fe200078e0006 */
[----:B------:R-:W-:Y:S01]  /*3620*/  LOP3.LUT R12, R26, 0x38, RZ, 0xfc, !PT ;  /* 0x000000381a0c7812 */ /* 0x000fe200078efcff */
[----:B------:R-:W-:Y:S01]  /*3630*/  @!P4 IMAD.MOV R14, RZ, RZ, -R14 ;  /* 0x000000ffff0ec224 */ /* 0x000fe200078e0a0e */
[----:B------:R-:W-:Y:S01]  /*3640*/  ISETP.GT.U32.AND P4, PT, R7, R28, PT ;  /* 0x0000001c0700720c */ /* 0x000fe20003f84070 */
[----:B------:R-:W-:Y:S01]  /*3650*/  @!P5 IMAD.IADD R17, R17, 0x1, -R7 ;  /* 0x000000011111d824 */ /* 0x000fe200078e0a07 */
[----:B------:R-:W-:Y:S01]  /*3660*/  IABS R11, R12 ;  /* 0x0000000c000b7213 */ /* 0x000fe20000000000 */
[----:B------:R-:W-:Y:S01]  /*3670*/  @!P6 IMAD.MOV R13, RZ, RZ, -R13 ;  /* 0x000000ffff0de224 */ /* 0x000fe200078e0a0d */
[C---:B------:R-:W-:Y:S01]  /*3680*/  ISETP.GT.U32.AND P6, PT, R7.reuse, R8, PT ;  /* 0x000000080700720c */ /* 0x040fe20003fc4070 */
[----:B------:R-:W-:Y:S01]  /*3690*/  STL [R1+0x14], R14 ;  /* 0x0000140e01007387 */ /* 0x000fe20000100800 */
[----:B------:R-:W-:-:S03]  /*36a0*/  ISETP.GT.U32.AND P5, PT, R7, R17, PT ;  /* 0x000000110700720c */ /* 0x000fc60003fa4070 */
[--C-:B------:R-:W-:Y:S01]  /*36b0*/  @!P1 IMAD.IADD R5, R5, 0x1, -R7.reuse ;  /* 0x0000000105059824 */ /* 0x100fe200078e0a07 */
[----:B------:R-:W-:Y:S01]  /*36c0*/  ISETP.GE.AND P1, PT, R4, RZ, PT ;  /* 0x000000ff0400720c */ /* 0x000fe20003f26270 */
[----:B------:R-:W-:Y:S01]  /*36d0*/  IMAD.HI.U32 R4, R0, R9, RZ ;  /* 0x0000000900047227 */ /* 0x000fe200078e00ff */
[----:B------:R0:W-:Y:S03]  /*36e0*/  STL [R1+0x10], R13 ;  /* 0x0000100d01007387 */ /* 0x0001e60000100800 */
[--C-:B------:R-:W-:Y:S02]  /*36f0*/  @!P4 IMAD.IADD R28, R28, 0x1, -R7.reuse ;  /* 0x000000011c1cc824 */ /* 0x100fe400078e0a07 */
[--C-:B------:R-:W-:Y:S02]  /*3700*/  @!P6 IMAD.IADD R8, R8, 0x1, -R7.reuse ;  /* 0x000000010808e824 */ /* 0x100fe400078e0a07 */
[----:B------:R-:W-:Y:S01]  /*3710*/  @!P5 IMAD.IADD R17, R17, 0x1, -R7 ;  /* 0x000000011111d824 */ /* 0x000fe200078e0a07 */
[C---:B------:R-:W-:Y:S01]  /*3720*/  ISETP.GT.U32.AND P4, PT, R7.reuse, R28, PT ;  /* 0x0000001c0700720c */ /* 0x040fe20003f84070 */
[----:B------:R-:W-:Y:S01]  /*3730*/  IMAD.MOV R4, RZ, RZ, -R4 ;  /* 0x000000ffff047224 */ /* 0x000fe200078e0a04 */
[----:B------:R-:W-:Y:S01]  /*3740*/  ISETP.GE.AND P5, PT, R2, RZ, PT ;  /* 0x000000ff0200720c */ /* 0x000fe20003fa6270 */
[----:B------:R-:W-:Y:S01]  /*3750*/  IMAD.HI.U32 R2, R0, R10, RZ ;  /* 0x0000000a00027227 */ /* 0x000fe200078e00ff */
[----:B------:R-:W-:-:S03]  /*3760*/  ISETP.GT.U32.AND P6, PT, R7, R8, PT ;  /* 0x000000080700720c */ /* 0x000fc60003fc4070 */
[----:B------:R-:W-:Y:S02]  /*3770*/  IMAD.MOV R2, RZ, RZ, -R2 ;  /* 0x000000ffff027224 */ /* 0x000fe400078e0a02 */
[C---:B------:R-:W-:Y:S01]  /*3780*/  IMAD R9, R7.reuse, R4, R9 ;  /* 0x0000000407097224 */ /* 0x040fe200078e0209 */
[----:B------:R-:W-:Y:S01]  /*3790*/  LOP3.LUT R4, R26, 0x34, RZ, 0xfc, !PT ;  /* 0x000000341a047812 */ /* 0x000fe200078efcff */
[C---:B------:R-:W-:Y:S02]  /*37a0*/  IMAD R10, R7.reuse, R2, R10 ;  /* 0x00000002070a7224 */ /* 0x040fe400078e020a */
[----:B------:R-:W-:Y:S01]  /*37b0*/  @!P4 IMAD.IADD R28, R28, 0x1, -R7 ;  /* 0x000000011c1cc824 */ /* 0x000fe200078e0a07 */
[C---:B------:R-:W-:Y:S01]  /*37c0*/  ISETP.GT.U32.AND P4, PT, R7.reuse, R9, PT ;  /* 0x000000090700720c */ /* 0x040fe20003f84070 */
[----:B------:R-:W-:Y:S01]  /*37d0*/  IMAD.MOV.U32 R6, RZ, RZ, R5 ;  /* 0x000000ffff067224 */ /* 0x000fe200078e0005 */
[----:B------:R-:W-:Y:S01]  /*37e0*/  LOP3.LUT R5, R26, 0x30, RZ, 0xfc, !PT ;  /* 0x000000301a057812 */ /* 0x000fe200078efcff */
[----:B------:R-:W-:Y:S01]  /*37f0*/  @!P6 IMAD.IADD R8, R8, 0x1, -R7 ;  /* 0x000000010808e824 */ /* 0x000fe200078e0a07 */
[----:B------:R-:W-:Y:S01]  /*3800*/  ISETP.GT.U32.AND P6, PT, R7, R10, PT ;  /* 0x0000000a0700720c */ /* 0x000fe20003fc4070 */
[----:B------:R-:W-:Y:S01]  /*3810*/  @!P2 IMAD.MOV R6, RZ, RZ, -R6 ;  /* 0x000000ffff06a224 */ /* 0x000fe200078e0a06 */
[----:B------:R-:W-:Y:S01]  /*3820*/  IABS R15, R4 ;  /* 0x00000004000f7213 */ /* 0x000fe20000000000 */
[----:B------:R-:W-:Y:S01]  /*3830*/  IMAD.HI.U32 R2, R0, R11, RZ ;  /* 0x0000000b00027227 */ /* 0x000fe200078e00ff */
[----:B0-----:R-:W-:-:S02]  /*3840*/  IABS R13, R5 ;  /* 0x00000005000d7213 */ /* 0x001fc40000000000 */
[----:B------:R0:W-:Y:S01]  /*3850*/  STL [R1+0x4], R6 ;  /* 0x0000040601007387 */ /* 0x0001e20000100800 */
[----:B------:R-:W-:Y:S01]  /*3860*/  IMAD.HI.U32 R16, R0, R15, RZ ;  /* 0x0000000f00107227 */ /* 0x000fe200078e00ff */
[----:B------:R-:W-:Y:S02]  /*3870*/  ISETP.GE.AND P2, PT, R3, RZ, PT ;  /* 0x000000ff0300720c */ /* 0x000fe40003f46270 */
[----:B------:R-:W-:Y:S01]  /*3880*/  LOP3.LUT R3, R26, 0x2c, RZ, 0xfc, !PT ;  /* 0x0000002c1a037812 */ /* 0x000fe200078efcff */
[--C-:B------:R-:W-:Y:S02]  /*3890*/  @!P4 IMAD.IADD R9, R9, 0x1, -R7.reuse ;  /* 0x000000010909c824 */ /* 0x100fe400078e0a07 */
[----:B------:R-:W-:Y:S01]  /*38a0*/  @!P6 IMAD.IADD R10, R10, 0x1, -R7 ;  /* 0x000000010a0ae824 */ /* 0x000fe200078e0a07 */
[----:B------:R-:W-:Y:S01]  /*38b0*/  IABS R14, R3 ;  /* 0x00000003000e7213 */ /* 0x000fe20000000000 */
[----:B------:R-:W-:Y:S01]  /*38c0*/  IMAD.MOV R2, RZ, RZ, -R2 ;  /* 0x000000ffff027224 */ /* 0x000fe200078e0a02 */
[----:B------:R-:W-:Y:S01]  /*38d0*/  ISETP.GT.U32.AND P6, PT, R7, R9, PT ;  /* 0x000000090700720c */ /* 0x000fe20003fc4070 */
[----:B0-----:R-:W-:-:S04]  /*38e0*/  IMAD.HI.U32 R6, R0, R13, RZ ;  /* 0x0000000d00067227 */ /* 0x001fc800078e00ff */
[----:B------:R-:W-:Y:S02]  /*38f0*/  IMAD.MOV R16, RZ, RZ, -R16 ;  /* 0x000000ffff107224 */ /* 0x000fe400078e0a10 */
[----:B------:R-:W-:Y:S01]  /*3900*/  @!P0 IMAD.MOV R17, RZ, RZ, -R17 ;  /* 0x000000ffff118224 */ /* 0x000fe200078e0a11 */
[----:B------:R-:W-:Y:S01]  /*3910*/  ISETP.GE.AND P0, PT, R12, RZ, PT ;  /* 0x000000ff0c00720c */ /* 0x000fe20003f06270 */
[C---:B------:R-:W-:Y:S01]  /*3920*/  IMAD R11, R7.reuse, R2, R11 ;  /* 0x00000002070b7224 */ /* 0x040fe200078e020b */
[----:B------:R-:W-:Y:S01]  /*3930*/  LOP3.LUT R2, R26, 0x28, RZ, 0xfc, !PT ;  /* 0x000000281a027812 */ /* 0x000fe200078efcff */
[----:B------:R-:W-:Y:S01]  /*3940*/  IMAD.MOV R6, RZ, RZ, -R6 ;  /* 0x000000ffff067224 */ /* 0x000fe200078e0a06 */
[----:B------:R0:W-:Y:S01]  /*3950*/  STL [R1], R17 ;  /* 0x0000001101007387 */ /* 0x0001e20000100800 */
[C---:B------:R-:W-:Y:S01]  /*3960*/  IMAD R12, R7.reuse, R16, R15 ;  /* 0x00000010070c7224 */ /* 0x040fe200078e020f */
[C---:B------:R-:W-:Y:S01]  /*3970*/  ISETP.GT.U32.AND P4, PT, R7.reuse, R11, PT ;  /* 0x0000000b0700720c */ /* 0x040fe20003f84070 */
[----:B------:R-:W-:Y:S01]  /*3980*/  IMAD R13, R7, R6, R13 ;  /* 0x00000006070d7224 */ /* 0x000fe200078e020d */
[----:B------:R-:W-:Y:S01]  /*3990*/  IABS R15, R2 ;  /* 0x00000002000f7213 */ /* 0x000fe20000000000 */
[----:B------:R-:W-:Y:S01]  /*39a0*/  @!P6 IMAD.IADD R9, R9, 0x1, -R7 ;  /* 0x000000010909e824 */ /* 0x000fe200078e0a07 */
[----:B------:R-:W-:Y:S01]  /*39b0*/  ISETP.GT.U32.AND P6, PT, R7, R12, PT ;  /* 0x0000000c0700720c */ /* 0x000fe20003fc4070 */
[----:B------:R-:W-:Y:S01]  /*39c0*/  IMAD.HI.U32 R6, R0, R14, RZ ;  /* 0x0000000e00067227 */ /* 0x000fe200078e00ff */
[----:B0-----:R-:W-:-:S03]  /*39d0*/  LOP3.LUT R17, R26, 0x24, RZ, 0xfc, !PT ;  /* 0x000000241a117812 */ /* 0x001fc600078efcff */
[----:B------:R-:W-:Y:S01]  /*39e0*/  @!P5 IMAD.MOV R9, RZ, RZ, -R9 ;  /* 0x000000ffff09d224 */ /* 0x000fe200078e0a09 */
[----:B------:R-:W-:Y:S01]  /*39f0*/  ISETP.GT.U32.AND P5, PT, R7, R13, PT ;  /* 0x0000000d0700720c */ /* 0x000fe20003fa4070 */
[----:B------:R-:W-:Y:S02]  /*3a00*/  IMAD.MOV R6, RZ, RZ, -R6 ;  /* 0x000000ffff067224 */ /* 0x000fe400078e0a06 */
[--C-:B------:R-:W-:Y:S01]  /*3a10*/  @!P4 IMAD.IADD R11, R11, 0x1, -R7.reuse ;  /* 0x000000010b0bc824 */ /* 0x100fe200078e0a07 */
[C---:B------:R-:W-:Y:S01]  /*3a20*/  ISETP.GT.U32.AND P4, PT, R7.reuse, R10, PT ;  /* 0x0000000a0700720c */ /* 0x040fe20003f84070 */
[C---:B------:R-:W-:Y:S02]  /*3a30*/  IMAD R14, R7.reuse, R6, R14 ;  /* 0x00000006070e7224 */ /* 0x040fe400078e020e */
[----:B------:R-:W-:Y:S02]  /*3a40*/  @!P6 IMAD.IADD R12, R12, 0x1, -R7 ;  /* 0x000000010c0ce824 */ /* 0x000fe400078e0a07 */
[----:B------:R-:W-:Y:S01]  /*3a50*/  IMAD.HI.U32 R16, R0, R15, RZ ;  /* 0x0000000f00107227 */ /* 0x000fe200078e00ff */
[----:B------:R-:W-:-:S03]  /*3a60*/  ISETP.GT.U32.AND P6, PT, R7, R14, PT ;  /* 0x0000000e0700720c */ /* 0x000fc60003fc4070 */
[--C-:B------:R-:W-:Y:S01]  /*3a70*/  @!P5 IMAD.IADD R13, R13, 0x1, -R7.reuse ;  /* 0x000000010d0dd824 */ /* 0x100fe200078e0a07 */
[C---:B------:R-:W-:Y:S01]  /*3a80*/  ISETP.GT.U32.AND P5, PT, R7.reuse, R12, PT ;  /* 0x0000000c0700720c */ /* 0x040fe20003fa4070 */
[----:B------:R-:W-:Y:S01]  /*3a90*/  @!P3 IMAD.MOV R28, RZ, RZ, -R28 ;  /* 0x000000ffff1cb224 */ /* 0x000fe200078e0a1c */
[----:B------:R-:W-:Y:S01]  /*3aa0*/  ISETP.GT.U32.AND P3, PT, R7, R11, PT ;  /* 0x0000000b0700720c */ /* 0x000fe20003f64070 */
[----:B------:R-:W-:Y:S02]  /*3ab0*/  IMAD.MOV R16, RZ, RZ, -R16 ;  /* 0x000000ffff107224 */ /* 0x000fe400078e0a10 */
[----:B------:R-:W-:Y:S01]  /*3ac0*/  @!P4 IMAD.IADD R10, R10, 0x1, -R7 ;  /* 0x000000010a0ac824 */ /* 0x000fe200078e0a07 */
[----:B------:R-:W-:Y:S01]  /*3ad0*/  ISETP.GE.AND P4, PT, R5, RZ, PT ;  /* 0x000000ff0500720c */ /* 0x000fe20003f86270 */
[C---:B------:R-:W-:Y:S01]  /*3ae0*/  IMAD R15, R7.reuse, R16, R15 ;  /* 0x00000010070f7224 */ /* 0x040fe200078e020f */
[----:B------:R-:W-:Y:S01]  /*3af0*/  IABS R16, R17 ;  /* 0x0000001100107213 */ /* 0x000fe20000000000 */
[--C-:B------:R-:W-:Y:S01]  /*3b00*/  @!P6 IMAD.IADD R14, R14, 0x1, -R7.reuse ;  /* 0x000000010e0ee824 */ /* 0x100fe200078e0a07 */
[----:B------:R-:W-:Y:S01]  /*3b10*/  LOP3.LUT R5, R26, 0x20, RZ, 0xfc, !PT ;  /* 0x000000201a057812 */ /* 0x000fe200078efcff */
[----:B------:R-:W-:Y:S01]  /*3b20*/  @!P2 IMAD.MOV R10, RZ, RZ, -R10 ;  /* 0x000000ffff0aa224 */ /* 0x000fe200078e0a0a */
[C---:B------:R-:W-:Y:S01]  /*3b30*/  ISETP.GT.U32.AND P2, PT, R7.reuse, R13, PT ;  /* 0x0000000d0700720c */ /* 0x040fe20003f44070 */
[--C-:B------:R-:W-:Y:S01]  /*3b40*/  @!P5 IMAD.IADD R12, R12, 0x1, -R7.reuse ;  /* 0x000000010c0cd824 */ /* 0x100fe200078e0a07 */
[C---:B------:R-:W-:Y:S01]  /*3b50*/  ISETP.GT.U32.AND P6, PT, R7.reuse, R14, PT ;  /* 0x0000000e0700720c */ /* 0x040fe20003fc4070 */
[----:B------:R-:W-:Y:S01]  /*3b60*/  IMAD.HI.U32 R6, R0, R16, RZ ;  /* 0x0000001000067227 */ /* 0x000fe200078e00ff */
[----:B------:R-:W-:Y:S01]  /*3b70*/  ISETP.GT.U32.AND P5, PT, R7, R15, PT ;  /* 0x0000000f0700720c */ /* 0x000fe20003fa4070 */
[----:B------:R0:W-:Y:S01]  /*3b80*/  STL [R1+0x1158], R28 ;  /* 0x0011581c01007387 */ /* 0x0001e20000100800 */
[----:B------:R-:W-:Y:S01]  /*3b90*/  IABS R20, R5 ;  /* 0x0000000500147213 */ /* 0x000fe20000000000 */
[--C-:B------:R-:W-:Y:S01]  /*3ba0*/  @!P3 IMAD.IADD R11, R11, 0x1, -R7.reuse ;  /* 0x000000010b0bb824 */ /* 0x100fe200078e0a07 */
[----:B------:R-:W-:Y:S01]  /*3bb0*/  ISETP.GE.AND P3, PT, R3, RZ, PT ;  /* 0x000000ff0300720c */ /* 0x000fe20003f66270 */
[----:B------:R-:W-:Y:S01]  /*3bc0*/  IMAD.MOV R6, RZ, RZ, -R6 ;  /* 0x000000ffff067224 */ /* 0x000fe200078e0a06 */
[----:B------:R-:W-:Y:S01]  /*3bd0*/  LOP3.LUT R3, R26, 0x18, RZ, 0xfc, !PT ;  /* 0x000000181a037812 */ /* 0x000fe200078efcff */
[----:B------:R-:W-:Y:S01]  /*3be0*/  @!P1 IMAD.MOV R8, RZ, RZ, -R8 ;  /* 0x000000ffff089224 */ /* 0x000fe200078e0a08 */
[----:B------:R-:W-:Y:S01]  /*3bf0*/  ISETP.GE.AND P1, PT, R4, RZ, PT ;  /* 0x000000ff0400720c */ /* 0x000fe20003f26270 */
[----:B------:R-:W-:Y:S01]  /*3c00*/  IMAD R16, R7, R6, R16 ;  /* 0x0000000607107224 */ /* 0x000fe200078e0210 */
[----:B------:R-:W-:Y:S01]  /*3c10*/  LOP3.LUT R4, R26, 0x14, RZ, 0xfc, !PT ;  /* 0x000000141a047812 */ /* 0x000fe200078efcff */
[--C-:B------:R-:W-:Y:S01]  /*3c20*/  @!P2 IMAD.IADD R13, R13, 0x1, -R7.reuse ;  /* 0x000000010d0da824 */ /* 0x100fe200078e0a07 */
[----:B------:R-:W-:Y:S01]  /*3c30*/  IABS R18, R3 ;  /* 0x0000000300127213 */ /* 0x000fe20000000000 */
[--C-:B------:R-:W-:Y:S01]  /*3c40*/  @!P6 IMAD.IADD R14, R14, 0x1, -R7.reuse ;  /* 0x000000010e0ee824 */ /* 0x100fe200078e0a07 */
[----:B------:R-:W-:Y:S01]  /*3c50*/  IABS R19, R4 ;  /* 0x0000000400137213 */ /* 0x000fe20000000000 */
[----:B------:R-:W-:Y:S01]  /*3c60*/  @!P5 IMAD.IADD R15, R15, 0x1, -R7 ;  /* 0x000000010f0fd824 */ /* 0x000fe200078e0a07 */
[----:B------:R-:W-:Y:S01]  /*3c70*/  ISETP.GE.AND P2, PT, R2, RZ, PT ;  /* 0x000000ff0200720c */ /* 0x000fe20003f46270 */
[C---:B------:R-:W-:Y:S01]  /*3c80*/  IMAD.HI.U32 R21, R0.reuse, R20, RZ ;  /* 0x0000001400157227 */ /* 0x040fe200078e00ff */
[----:B------:R-:W-:Y:S01]  /*3c90*/  ISETP.GT.U32.AND P6, PT, R7, R16, PT ;  /* 0x000000100700720c */ /* 0x000fe20003fc4070 */
[----:B------:R-:W-:Y:S01]  /*3ca0*/  STL [R1+0x115c], R8 ;  /* 0x00115c0801007387 */ /* 0x000fe20000100800 */
[----:B------:R-:W-:Y:S01]  /*3cb0*/  ISETP.GE.AND P5, PT, R17, RZ, PT ;  /* 0x000000ff1100720c */ /* 0x000fe20003fa6270 */
[----:B------:R-:W-:-:S02]  /*3cc0*/  IMAD.HI.U32 R2, R0, R18, RZ ;  /* 0x0000001200027227 */ /* 0x000fc400078e00ff */
[----:B------:R-:W-:Y:S02]  /*3cd0*/  STL [R1+0x1160], R9 ;  /* 0x0011600901007387 */ /* 0x000fe40000100800 */
[----:B------:R-:W-:Y:S01]  /*3ce0*/  @!P0 IMAD.MOV R11, RZ, RZ, -R11 ;  /* 0x000000ffff0b8224 */ /* 0x000fe200078e0a0b */
[----:B------:R-:W-:Y:S01]  /*3cf0*/  ISETP.GT.U32.AND P0, PT, R7, R15, PT ;  /* 0x0000000f0700720c */ /* 0x000fe20003f04070 */
[----:B------:R-:W-:Y:S01]  /*3d00*/  IMAD.HI.U32 R6, R0, R19, RZ ;  /* 0x0000001300067227 */ /* 0x000fe200078e00ff */
[----:B------:R1:W-:Y:S03]  /*3d10*/  STL [R1+0x1164], R10 ;  /* 0x0011640a01007387 */ /* 0x0003e60000100800 */
[----:B------:R-:W-:Y:S01]  /*3d20*/  IMAD.MOV R21, RZ, RZ, -R21 ;  /* 0x000000ffff157224 */ /* 0x000fe200078e0a15 */
[----:B0-----:R-:W0:Y:S01]  /*3d30*/  S2R R28, SR_TID.X ;  /* 0x00000000001c7919 */ /* 0x001e220000002100 */
[----:B------:R-:W-:-:S02]  /*3d40*/  IMAD.MOV R2, RZ, RZ, -R2 ;  /* 0x000000ffff027224 */ /* 0x000fc400078e0a02 */
[----:B------:R-:W-:Y:S01]  /*3d50*/  IMAD.MOV R6, RZ, RZ, -R6 ;  /* 0x000000ffff067224 */ /* 0x000fe200078e0a06 */
[----:B------:R2:W-:Y:S01]  /*3d60*/  STL [R1+0x1168], R11 ;  /* 0x0011680b01007387 */ /* 0x0005e20000100800 */
[C---:B------:R-:W-:Y:S01]  /*3d70*/  IMAD R17, R7.reuse, R21, R20 ;  /* 0x0000001507117224 */ /* 0x040fe200078e0214 */
[C---:B-1----:R-:W-:Y:S01]  /*3d80*/  LOP3.LUT R10, R26.reuse, 0xc, RZ, 0xfc, !PT ;  /* 0x0000000c1a0a7812 */ /* 0x042fe200078efcff */
[C---:B------:R-:W-:Y:S01]  /*3d90*/  IMAD R18, R7.reuse, R2, R18 ;  /* 0x0000000207127224 */ /* 0x040fe200078e0212 */
[----:B------:R-:W-:Y:S01]  /*3da0*/  LOP3.LUT R2, R26, 0x10, RZ, 0xfc, !PT ;  /* 0x000000101a027812 */ /* 0x000fe200078efcff */
[C---:B------:R-:W-:Y:S01]  /*3db0*/  IMAD R19, R7.reuse, R6, R19 ;  /* 0x0000000607137224 */ /* 0x040fe200078e0213 */
[----:B------:R-:W-:Y:S01]  /*3dc0*/  IABS R21, R10 ;  /* 0x0000000a00157213 */ /* 0x000fe20000000000 */
[----:B------:R-:W-:Y:S01]  /*3dd0*/  @!P6 IMAD.IADD R16, R16, 0x1, -R7 ;  /* 0x000000011010e824 */ /* 0x000fe200078e0a07 */
[C---:B------:R-:W-:Y:S01]  /*3de0*/  ISETP.GT.U32.AND P6, PT, R7.reuse, R17, PT ;  /* 0x000000110700720c */ /* 0x040fe20003fc4070 */
[----:B------:R-:W-:Y:S01]  /*3df0*/  @!P4 IMAD.MOV R13, RZ, RZ, -R13 ;  /* 0x000000ffff0dc224 */ /* 0x000fe200078e0a0d */
[----:B------:R-:W-:Y:S01]  /*3e00*/  ISETP.GT.U32.AND P4, PT, R7, R18, PT ;  /* 0x000000120700720c */ /* 0x000fe20003f84070 */
[----:B------:R-:W-:Y:S01]  /*3e10*/  @!P0 IMAD.IADD R15, R15, 0x1, -R7 ;  /* 0x000000010f0f8824 */ /* 0x000fe200078e0a07 */
[C---:B------:R-:W-:Y:S01]  /*3e20*/  ISETP.GT.U32.AND P0, PT, R7.reuse, R19, PT ;  /* 0x000000130700720c */ /* 0x040fe20003f04070 */
[----:B------:R-:W-:Y:S01]  /*3e30*/  @!P1 IMAD.MOV R12, RZ, RZ, -R12 ;  /* 0x000000ffff0c9224 */ /* 0x000fe200078e0a0c */
[----:B------:R-:W-:Y:S01]  /*3e40*/  ISETP.GT.U32.AND P1, PT, R7, R16, PT ;  /* 0x000000100700720c */ /* 0x000fe20003f24070 */
[----:B------:R-:W-:Y:S01]  /*3e50*/  @!P3 IMAD.MOV R14, RZ, RZ, -R14 ;  /* 0x000000ffff0eb224 */ /* 0x000fe200078e0a0e */
[----:B------:R-:W-:Y:S01]  /*3e60*/  IABS R20, R2 ;  /* 0x0000000200147213 */ /* 0x000fe20000000000 */
[----:B------:R-:W-:Y:S01]  /*3e70*/  @!P2 IMAD.MOV R15, RZ, RZ, -R15 ;  /* 0x000000ffff0fa224 */ /* 0x000fe200078e0a0f */
[----:B------:R-:W-:Y:S01]  /*3e80*/  ISETP.GE.AND P3, PT, R5, RZ, PT ;  /* 0x000000ff0500720c */ /* 0x000fe20003f66270 */
[----:B------:R-:W-:Y:S01]  /*3e90*/  STL [R1+0x116c], R12 ;  /* 0x00116c0c01007387 */ /* 0x000fe20000100800 */
[----:B--2---:R-:W-:Y:S01]  /*3ea0*/  LOP3.LUT R11, R26, 0x8, RZ, 0xfc, !PT ;  /* 0x000000081a0b7812 */ /* 0x004fe200078efcff */
[--C-:B------:R-:W-:Y:S01]  /*3eb0*/  @!P6 IMAD.IADD R17, R17, 0x1, -R7.reuse ;  /* 0x000000011111e824 */ /* 0x100fe200078e0a07 */
[----:B------:R-:W-:Y:S01]  /*3ec0*/  ISETP.GE.AND P6, PT, R4, RZ, PT ;  /* 0x000000ff0400720c */ /* 0x000fe20003fc6270 */
[--C-:B------:R-:W-:Y:S01]  /*3ed0*/  @!P4 IMAD.IADD R18, R18, 0x1, -R7.reuse ;  /* 0x000000011212c824 */ /* 0x100fe200078e0a07 */
[----:B------:R-:W-:Y:S01]  /*3ee0*/  STL [R1+0x1170], R13 ;  /* 0x0011700d01007387 */ /* 0x000fe20000100800 */
[--C-:B------:R-:W-:Y:S01]  /*3ef0*/  @!P0 IMAD.IADD R19, R19, 0x1, -R7.reuse ;  /* 0x0000000113138824 */ /* 0x100fe200078e0a07 */
[C---:B------:R-:W-:Y:S01]  /*3f00*/  ISETP.GT.U32.AND P4, PT, R7.reuse, R17, PT ;  /* 0x000000110700720c */ /* 0x040fe20003f84070 */
[C---:B------:R-:W-:Y:S01]  /*3f10*/  IMAD.HI.U32 R5, R0.reuse, R20, RZ ;  /* 0x0000001400057227 */ /* 0x040fe200078e00ff */
[----:B------:R-:W-:Y:S01]  /*3f20*/  ISETP.GT.U32.AND P0, PT, R7, R18, PT ;  /* 0x000000120700720c */ /* 0x000fe20003f04070 */
[----:B------:R1:W-:Y:S01]  /*3f30*/  STL [R1+0x1174], R14 ;  /* 0x0011740e01007387 */ /* 0x0003e20000100800 */
[----:B------:R-:W-:Y:S01]  /*3f40*/  IABS R22, R11 ;  /* 0x0000000b00167213 */ /* 0x000fe20000000000 */
[----:B------:R-:W-:Y:S01]  /*3f50*/  IMAD.HI.U32 R4, R0, R21, RZ ;  /* 0x0000001500047227 */ /* 0x000fe200078e00ff */
[----:B------:R-:W-:Y:S01]  /*3f60*/  ISETP.GE.AND P2, PT, R2, RZ, PT ;  /* 0x000000ff0200720c */ /* 0x000fe20003f46270 */
[----:B------:R2:W-:Y:S01]  /*3f70*/  STL [R1+0x1178], R15 ;  /* 0x0011780f01007387 */ /* 0x0005e20000100800 */
[----:B0-----:R-:W-:Y:S01]  /*3f80*/  LEA.HI R2, R28, R29, RZ, 0x1b ;  /* 0x0000001d1c027211 */ /* 0x001fe200078fd8ff */
[----:B------:R-:W-:Y:S01]  /*3f90*/  @!P1 IMAD.IADD R16, R16, 0x1, -R7 ;  /* 0x0000000110109824 */ /* 0x000fe200078e0a07 */
[----:B------:R-:W-:Y:S01]  /*3fa0*/  ISETP.GE.AND P1, PT, R3, RZ, PT ;  /* 0x000000ff0300720c */ /* 0x000fe20003f26270 */
[----:B------:R-:W-:Y:S01]  /*3fb0*/  IMAD.MOV R3, RZ, RZ, -R5 ;  /* 0x000000ffff037224 */ /* 0x000fe200078e0a05 */
[C---:B------:R-:W-:Y:S01]  /*3fc0*/  IADD3 R27, R2.reuse, 0xfc, RZ ;  /* 0x000000fc021b7810 */ /* 0x040fe20007ffe0ff */
[----:B------:R-:W-:Y:S01]  /*3fd0*/  IMAD.MOV R4, RZ, RZ, -R4 ;  /* 0x000000ffff047224 */ /* 0x000fe200078e0a04 */
[C---:B------:R-:W-:Y:S01]  /*3fe0*/  IADD3 R5, R2.reuse, 0xdc, RZ ;  /* 0x000000dc02057810 */ /* 0x040fe20007ffe0ff */
[C---:B------:R-:W-:Y:S01]  /*3ff0*/  IMAD R20, R7.reuse, R3, R20 ;  /* 0x0000000307147224 */ /* 0x040fe200078e0214 */
[----:B-1----:R-:W-:Y:S01]  /*4000*/  IADD3 R14, R2, 0xbc, RZ ;  /* 0x000000bc020e7810 */ /* 0x002fe20007ffe0ff */
[----:B------:R-:W-:Y:S01]  /*4010*/  IMAD R21, R7, R4, R21 ;  /* 0x0000000407157224 */ /* 0x000fe200078e0215 */
[----:B--2---:R-:W-:Y:S01]  /*4020*/  LOP3.LUT R15, R26, 0x4, RZ, 0xfc, !PT ;  /* 0x000000041a0f7812 */ /* 0x004fe200078efcff */
[--C-:B------:R-:W-:Y:S01]  /*4030*/  @!P4 IMAD.IADD R17, R17, 0x1, -R7.reuse ;  /* 0x000000011111c824 */ /* 0x100fe200078e0a07 */
[C---:B------:R-:W-:Y:S01]  /*4040*/  ISETP.GT.U32.AND P4, PT, R7.reuse, R20, PT ;  /* 0x000000140700720c */ /* 0x040fe20003f84070 */
[----:B------:R-:W-:Y:S01]  /*4050*/  @!P0 IMAD.IADD R18, R18, 0x1, -R7 ;  /* 0x0000000112128824 */ /* 0x000fe200078e0a07 */
[C---:B------:R-:W-:Y:S01]  /*4060*/  ISETP.GT.U32.AND P0, PT, R7.reuse, R21, PT ;  /* 0x000000150700720c */ /* 0x040fe20003f04070 */
[----:B------:R-:W-:Y:S01]  /*4070*/  @!P5 IMAD.MOV R16, RZ, RZ, -R16 ;  /* 0x000000ffff10d224 */ /* 0x000fe200078e0a10 */
[----:B------:R-:W-:Y:S01]  /*4080*/  ISETP.GT.U32.AND P5, PT, R7, R19, PT ;  /* 0x000000130700720c */ /* 0x000fe20003fa4070 */
[----:B------:R-:W-:Y:S01]  /*4090*/  @!P3 IMAD.MOV R17, RZ, RZ, -R17 ;  /* 0x000000ffff11b224 */ /* 0x000fe200078e0a11 */
[----:B------:R-:W-:Y:S01]  /*40a0*/  IABS R23, R15 ;  /* 0x0000000f00177213 */ /* 0x000fe20000000000 */
[----:B------:R-:W-:Y:S01]  /*40b0*/  IMAD.HI.U32 R4, R0, R22, RZ ;  /* 0x0000001600047227 */ /* 0x000fe200078e00ff */
[----:B------:R-:W-:Y:S01]  /*40c0*/  IABS R24, R14 ;  /* 0x0000000e00187213 */ /* 0x000fe20000000000 */
[----:B------:R-:W-:Y:S01]  /*40d0*/  STL [R1+0x117c], R16 ;  /* 0x00117c1001007387 */ /* 0x000fe20000100800 */
[----:B------:R-:W-:Y:S01]  /*40e0*/  IADD3 R13, R2, 0x9c, RZ ;  /* 0x0000009c020d7810 */ /* 0x000fe20007ffe0ff */
[----:B------:R-:W-:Y:S01]  /*40f0*/  IMAD.HI.U32 R3, R0, R23, RZ ;  /* 0x0000001700037227 */ /* 0x000fe200078e00ff */
[C---:B------:R-:W-:Y:S01]  /*4100*/  IADD3 R8, R2.reuse, 0x5c, RZ ;  /* 0x0000005c02087810 */ /* 0x040fe20007ffe0ff */
[----:B------:R0:W-:Y:S01]  /*4110*/  STL [R1+0x1180], R17 ;  /* 0x0011801101007387 */ /* 0x0001e20000100800 */
[----:B------:R-:W-:Y:S01]  /*4120*/  IADD3 R9, R2, 0x3c, RZ ;  /* 0x0000003c02097810 */ /* 0x000fe20007ffe0ff */
[--C-:B------:R-:W-:Y:S01]  /*4130*/  @!P4 IMAD.IADD R20, R20, 0x1, -R7.reuse ;  /* 0x000000011414c824 */ /* 0x100fe200078e0a07 */
[----:B------:R-:W-:Y:S01]  /*4140*/  ISETP.GE.AND P4, PT, R5, RZ, PT ;  /* 0x000000ff0500720c */ /* 0x000fe20003f86270 */
[----:B------:R-:W-:Y:S01]  /*4150*/  @!P0 IMAD.IADD R21, R21, 0x1, -R7 ;  /* 0x0000000115158824 */ /* 0x000fe200078e0a07 */
[----:B------:R-:W-:Y:S01]  /*4160*/  IABS R5, R5 ;  /* 0x0000000500057213 */ /* 0x000fe20000000000 */
[----:B------:R-:W-:Y:S01]  /*4170*/  IMAD.MOV R4, RZ, RZ, -R4 ;  /* 0x000000ffff047224 */ /* 0x000fe200078e0a04 */
[C---:B------:R-:W-:Y:S01]  /*4180*/  ISETP.GT.U32.AND P3, PT, R7.reuse, R20, PT ;  /* 0x000000140700720c */ /* 0x040fe20003f64070 */
[----:B------:R-:W-:Y:S01]  /*4190*/  IMAD.MOV R3, RZ, RZ, -R3 ;  /* 0x000000ffff037224 */ /* 0x000fe200078e0a03 */
[----:B------:R-:W-:Y:S01]  /*41a0*/  ISETP.GT.U32.AND P0, PT, R7, R21, PT ;  /* 0x000000150700720c */ /* 0x000fe20003f04070 */
[----:B------:R-:W-:Y:S01]  /*41b0*/  @!P5 IMAD.IADD R19, R19, 0x1, -R7 ;  /* 0x000000011313d824 */ /* 0x000fe200078e0a07 */
[----:B------:R-:W-:Y:S01]  /*41c0*/  ISETP.GE.AND P5, PT, R27, RZ, PT ;  /* 0x000000ff1b00720c */ /* 0x000fe20003fa6270 */
[C---:B------:R-:W-:Y:S01]  /*41d0*/  IMAD R22, R7.reuse, R4, R22 ;  /* 0x0000000407167224 */ /* 0x040fe200078e0216 */
[----:B------:R-:W-:Y:S01]  /*41e0*/  IABS R27, R27 ;  /* 0x0000001b001b7213 */ /* 0x000fe20000000000 */
[----:B------:R-:W-:Y:S01]  /*41f0*/  IMAD R23, R7, R3, R23 ;  /* 0x0000000307177224 */ /* 0x000fe200078e0217 */
[----:B------:R-:W-:Y:S01]  /*4200*/  IABS R4, R8 ;  /* 0x0000000800047213 */ /* 0x000fe20000000000 */
[----:B------:R-:W-:Y:S01]  /*4210*/  IMAD.HI.U32 R25, R0, R5, RZ ;  /* 0x0000000500197227 */ /* 0x000fe200078e00ff */
[----:B------:R-:W-:-:S03]  /*4220*/  IADD3 R12, R2, 0x7c, RZ ;  /* 0x0000007c020c7810 */ /* 0x000fc60007ffe0ff */
[--C-:B------:R-:W-:Y:S01]  /*4230*/  @!P3 IMAD.IADD R20, R20, 0x1, -R7.reuse ;  /* 0x000000011414b824 */ /* 0x100fe200078e0a07 */
[----:B------:R-:W-:Y:S01]  /*4240*/  ISETP.GT.U32.AND P3, PT, R7, R22, PT ;  /* 0x000000160700720c */ /* 0x000fe20003f64070 */
[----:B------:R-:W-:Y:S01]  /*4250*/  @!P0 IMAD.IADD R21, R21, 0x1, -R7 ;  /* 0x0000000115158824 */ /* 0x000fe200078e0a07 */
[----:B------:R-:W-:Y:S01]  /*4260*/  ISETP.GT.U32.AND P0, PT, R7, R23, PT ;  /* 0x000000170700720c */ /* 0x000fe20003f04070 */
[----:B------:R-:W-:Y:S01]  /*4270*/  IMAD.HI.U32 R6, R0, R27, RZ ;  /* 0x0000001b00067227 */ /* 0x000fe200078e00ff */
[----:B------:R-:W-:-:S03]  /*4280*/  IABS R29, R12 ;  /* 0x0000000c001d7213 */ /* 0x000fc60000000000 */
[----:B------:R-:W-:Y:S01]  /*4290*/  IMAD.MOV R3, RZ, RZ, -R6 ;  /* 0x000000ffff037224 */ /* 0x000fe200078e0a06 */
[----:B------:R-:W-:Y:S01]  /*42a0*/  IABS R6, R13 ;  /* 0x0000000d00067213 */ /* 0x000fe20000000000 */
[----:B------:R-:W-:Y:S02]  /*42b0*/  IMAD.MOV R25, RZ, RZ, -R25 ;  /* 0x000000ffff197224 */ /* 0x000fe400078e0a19 */
[C---:B------:R-:W-:Y:S02]  /*42c0*/  IMAD R27, R7.reuse, R3, R27 ;  /* 0x00000003071b7224 */ /* 0x040fe400078e021b */
[C---:B------:R-:W-:Y:S01]  /*42d0*/  IMAD R25, R7.reuse, R25, R5 ;  /* 0x0000001907197224 */ /* 0x040fe200078e0205 */
[----:B------:R-:W-:Y:S01]  /*42e0*/  IABS R5, R9 ;  /* 0x0000000900057213 */ /* 0x000fe20000000000 */
[--C-:B------:R-:W-:Y:S01]  /*42f0*/  @!P3 IMAD.IADD R22, R22, 0x1, -R7.reuse ;  /* 0x000000011616b824 */ /* 0x100fe200078e0a07 */
[----:B------:R-:W-:Y:S01]  /*4300*/  ISETP.GT.U32.AND P3, PT, R7, R27, PT ;  /* 0x0000001b0700720c */ /* 0x000fe20003f64070 */
[----:B------:R-:W-:Y:S01]  /*4310*/  @!P0 IMAD.IADD R23, R23, 0x1, -R7 ;  /* 0x0000000117178824 */ /* 0x000fe200078e0a07 */
[----:B------:R-:W-:Y:S01]  /*4320*/  ISETP.GT.U32.AND P0, PT, R7, R25, PT ;  /* 0x000000190700720c */ /* 0x000fe20003f04070 */
[----:B------:R-:W-:-:S04]  /*4330*/  IMAD.HI.U32 R3, R0, R24, RZ ;  /* 0x0000001800037227 */ /* 0x000fc800078e00ff */
[----:B------:R-:W-:Y:S02]  /*4340*/  IMAD.MOV R3, RZ, RZ, -R3 ;  /* 0x000000ffff037224 */ /* 0x000fe400078e0a03 */
[----:B------:R-:W-:Y:S01]  /*4350*/  @!P1 IMAD.MOV R18, RZ, RZ, -R18 ;  /* 0x000000ffff129224 */ /* 0x000fe200078e0a12 */
[C---:B------:R-:W-:Y:S01]  /*4360*/  ISETP.GT.U32.AND P1, PT, R7.reuse, R22, PT ;  /* 0x000000160700720c */ /* 0x040fe20003f24070 */
[----:B------:R-:W-:Y:S02]  /*4370*/  IMAD R24, R7, R3, R24 ;  /* 0x0000000307187224 */ /* 0x000fe400078e0218 */
[--C-:B------:R-:W-:Y:S01]  /*4380*/  @!P3 IMAD.IADD R27, R27, 0x1, -R7.reuse ;  /* 0x000000011b1bb824 */ /* 0x100fe200078e0a07 */
[----:B------:R-:W-:Y:S01]  /*4390*/  STL [R1+0x1184], R18 ;  /* 0x0011841201007387 */ /* 0x000fe20000100800 */
[----:B------:R-:W-:Y:S01]  /*43a0*/  @!P0 IMAD.IADD R25, R25, 0x1, -R7 ;  /* 0x0000000119198824 */ /* 0x000fe200078e0a07 */
[----:B------:R-:W-:Y:S01]  /*43b0*/  ISETP.GT.U32.AND P3, PT, R7, R24, PT ;  /* 0x000000180700720c */ /* 0x000fe20003f64070 */
[----:B------:R-:W-:Y:S01]  /*43c0*/  IMAD.HI.U32 R3, R0, R6, RZ ;  /* 0x0000000600037227 */ /* 0x000fe200078e00ff */
[----:B------:R-:W-:-:S02]  /*43d0*/  ISETP.GE.AND P0, PT, R10, RZ, PT ;  /* 0x000000ff0a00720c */ /* 0x000fc40003f06270 */
[----:B------:R-:W-:Y:S01]  /*43e0*/  IADD3 R10, R2, 0x1c, RZ ;  /* 0x0000001c020a7810 */ /* 0x000fe20007ffe0ff */
[----:B0-----:R-:W-:Y:S02]  /*43f0*/  IMAD.MOV.U32 R17, RZ, RZ, R4 ;  /* 0x000000ffff117224 */ /* 0x001fe400078e0004 */
[----:B------:R-:W-:Y:S01]  /*4400*/  IMAD.MOV R3, RZ, RZ, -R3 ;  /* 0x000000ffff037224 */ /* 0x000fe200078e0a03 */
[----:B------:R-:W-:Y:S01]  /*4410*/  IABS R2, R10 ;  /* 0x0000000a00027213 */ /* 0x000fe20000000000 */
[----:B------:R-:W-:Y:S01]  /*4420*/  @!P2 IMAD.MOV R20, RZ, RZ, -R20 ;  /* 0x000000ffff14a224 */ /* 0x000fe200078e0a14 */
[C---:B------:R-:W-:Y:S01]  /*4430*/  ISETP.GT.U32.AND P2, PT, R7.reuse, R27, PT ;  /* 0x0000001b0700720c */ /* 0x040fe20003f44070 */
[----:B------:R-:W-:Y:S02]  /*4440*/  IMAD.MOV.U32 R16, RZ, RZ, R5 ;  /* 0x000000ffff107224 */ /* 0x000fe400078e0005 */
[----:B------:R-:W-:Y:S01]  /*4450*/  @!P3 IMAD.IADD R24, R24, 0x1, -R7 ;  /* 0x000000011818b824 */ /* 0x000fe200078e0a07 */
[C---:B------:R-:W-:Y:S01]  /*4460*/  ISETP.GT.U32.AND P3, PT, R7.reuse, R23, PT ;  /* 0x000000170700720c */ /* 0x040fe20003f64070 */
[----:B------:R-:W-:Y:S01]  /*4470*/  @!P0 IMAD.MOV R21, RZ, RZ, -R21 ;  /* 0x000000ffff158224 */ /* 0x000fe200078e0a15 */
[----:B------:R-:W-:Y:S01]  /*4480*/  ISETP.GT.U32.AND P0, PT, R7, R25, PT ;  /* 0x000000190700720c */ /* 0x000fe20003f04070 */
[----:B------:R-:W-:-:S04]  /*4490*/  IMAD.HI.U32 R4, R0, R17, RZ ;  /* 0x0000001100047227 */ /* 0x000fc800078e00ff */
[----:B------:R-:W-:Y:S01]  /*44a0*/  @!P6 IMAD.MOV R19, RZ, RZ, -R19 ;  /* 0x000000ffff13e224 */ /* 0x000fe200078e0a13 */
[C---:B------:R-:W-:Y:S01]  /*44b0*/  ISETP.GT.U32.AND P6, PT, R7.reuse, R24, PT ;  /* 0x000000180700720c */ /* 0x040fe20003fc4070 */
[----:B------:R-:W-:Y:S02]  /*44c0*/  IMAD R6, R7, R3, R6 ;  /* 0x0000000307067224 */ /* 0x000fe400078e0206 */
[----:B------:R-:W-:Y:S01]  /*44d0*/  IMAD.HI.U32 R3, R0, R16, RZ ;  /* 0x0000001000037227 */ /* 0x000fe200078e00ff */
[----:B------:R-:W-:Y:S03]  /*44e0*/  STL [R1+0x1188], R19 ;  /* 0x0011881301007387 */ /* 0x000fe60000100800 */
[----:B------:R-:W-:Y:S01]  /*44f0*/  IMAD.MOV R4, RZ, RZ, -R4 ;  /* 0x000000ffff047224 */ /* 0x000fe200078e0a04 */
[----:B------:R-:W-:Y:S01]  /*4500*/  STL [R1+0x118c], R20 ;  /* 0x00118c1401007387 */ /* 0x000fe20000100800 */
[----:B------:R-:W-:-:S02]  /*4510*/  IMAD.MOV R3, RZ, RZ, -R3 ;  /* 0x000000ffff037224 */ /* 0x000fc400078e0a03 */
[----:B------:R-:W-:Y:S01]  /*4520*/  @!P1 IMAD.IADD R22, R22, 0x1, -R7 ;  /* 0x0000000116169824 */ /* 0x000fe200078e0a07 */
[C---:B------:R-:W-:Y:S01]  /*4530*/  ISETP.GT.U32.AND P1, PT, R7.reuse, R6, PT ;  /* 0x000000060700720c */ /* 0x040fe20003f24070 */
[C---:B------:R-:W-:Y:S01]  /*4540*/  IMAD R4, R7.reuse, R4, R17 ;  /* 0x0000000407047224 */ /* 0x040fe200078e0211 */
[----:B------:R-:W-:Y:S01]  /*4550*/  STL [R1+0x1190], R21 ;  /* 0x0011901501007387 */ /* 0x000fe20000100800 */
[----:B------:R-:W-:Y:S02]  /*4560*/  IMAD R3, R7, R3, R16 ;  /* 0x0000000307037224 */ /* 0x000fe400078e0210 */
[--C-:B------:R-:W-:Y:S01]  /*4570*/  @!P0 IMAD.IADD R25, R25, 0x1, -R7.reuse ;  /* 0x0000000119198824 */ /* 0x100fe200078e0a07 */
[----:B------:R-:W-:Y:S01]  /*4580*/  ISETP.GE.AND P0, PT, R11, RZ, PT ;  /* 0x000000ff0b00720c */ /* 0x000fe20003f06270 */
[----:B------:R-:W-:Y:S01]  /*4590*/  @!P2 IMAD.IADD R27, R27, 0x1, -R7 ;  /* 0x000000011b1ba824 */ /* 0x000fe200078e0a07 */
[----:B------:R-:W-:Y:S01]  /*45a0*/  ISETP.GT.U32.AND P2, PT, R7, R4, PT ;  /* 0x000000040700720c */ /* 0x000fe20003f44070 */
[----:B------:R-:W-:Y:S01]  /*45b0*/  IMAD.HI.U32 R5, R0, R29, RZ ;  /* 0x0000001d00057227 */ /* 0x000fe200078e00ff */
[----:B------:R-:W-:-:S03]  /*45c0*/  IABS R11, R26 ;  /* 0x0000001a000b7213 */ /* 0x000fc60000000000 */
[----:B------:R-:W-:Y:S01]  /*45d0*/  @!P6 IMAD.IADD R24, R24, 0x1, -R7 ;  /* 0x000000011818e824 */ /* 0x000fe200078e0a07 */
[----:B------:R-:W-:Y:S01]  /*45e0*/  ISETP.GT.U32.AND P6, PT, R7, R3, PT ;  /* 0x000000030700720c */ /* 0x000fe20003fc4070 */
[----:B------:R-:W-:Y:S02]  /*45f0*/  IMAD.MOV R5, RZ, RZ, -R5 ;  /* 0x000000ffff057224 */ /* 0x000fe400078e0a05 */
[----:B------:R-:W-:Y:S01]  /*4600*/  @!P1 IMAD.IADD R6, R6, 0x1, -R7 ;  /* 0x0000000106069824 */ /* 0x000fe200078e0a07 */
[----:B------:R-:W-:Y:S01]  /*4610*/  ISETP.GE.AND P1, PT, R15, RZ, PT ;  /* 0x000000ff0f00720c */ /* 0x000fe20003f26270 */
[C---:B------:R-:W-:Y:S02]  /*4620*/  IMAD R5, R7.reuse, R5, R29 ;  /* 0x0000000507057224 */ /* 0x040fe400078e021d */
[----:B------:R-:W-:Y:S01]  /*4630*/  @!P0 IMAD.MOV R22, RZ, RZ, -R22 ;  /* 0x000000ffff168224 */ /* 0x000fe200078e0a16 */
[----:B------:R-:W-:Y:S01]  /*4640*/  ISETP.GT.U32.AND P0, PT, R7, R6, PT ;  /* 0x000000060700720c */ /* 0x000fe20003f04070 */
[--C-:B------:R-:W-:Y:S01]  /*4650*/  @!P2 IMAD.IADD R4, R4, 0x1, -R7.reuse ;  /* 0x000000010404a824 */ /* 0x100fe200078e0a07 */
[----:B------:R-:W-:Y:S01]  /*4660*/  ISETP.GE.AND P2, PT, R13, RZ, PT ;  /* 0x000000ff0d00720c */ /* 0x000fe20003f46270 */
[--C-:B------:R-:W-:Y:S01]  /*4670*/  @!P3 IMAD.IADD R23, R23, 0x1, -R7.reuse ;  /* 0x000000011717b824 */ /* 0x100fe200078e0a07 */
[----:B------:R-:W-:Y:S01]  /*4680*/  ISETP.GT.U32.AND P3, PT, R7, R5, PT ;  /* 0x000000050700720c */ /* 0x000fe20003f64070 */
[----:B------:R-:W-:Y:S01]  /*4690*/  @!P6 IMAD.IADD R3, R3, 0x1, -R7 ;  /* 0x000000010303e824 */ /* 0x000fe200078e0a07 */
[----:B------:R-:W-:Y:S01]  /*46a0*/  ISETP.GE.AND P6, PT, R12, RZ, PT ;  /* 0x000000ff0c00720c */ /* 0x000fe20003fc6270 */
[----:B------:R-:W-:Y:S01]  /*46b0*/  @!P5 IMAD.MOV R27, RZ, RZ, -R27 ;  /* 0x000000ffff1bd224 */ /* 0x000fe200078e0a1b */
[C---:B------:R-:W-:Y:S01]  /*46c0*/  ISETP.GT.U32.AND P5, PT, R7.reuse, R4, PT ;  /* 0x000000040700720c */ /* 0x040fe20003fa4070 */
[----:B------:R-:W-:Y:S01]  /*46d0*/  @!P4 IMAD.MOV R25, RZ, RZ, -R25 ;  /* 0x000000ffff19c224 */ /* 0x000fe200078e0a19 */
[----:B------:R-:W-:Y:S01]  /*46e0*/  ISETP.GT.U32.AND P4, PT, R7, R3, PT ;  /* 0x000000030700720c */ /* 0x000fe20003f84070 */
[----:B------:R-:W-:Y:S01]  /*46f0*/  IMAD.HI.U32 R29, R0, R2, RZ ;  /* 0x00000002001d7227 */ /* 0x000fe200078e00ff */
[----:B------:R-:W-:Y:S03]  /*4700*/  STL [R1+0x1194], R22 ;  /* 0x0011941601007387 */ /* 0x000fe60000100800 */
[----:B------:R-:W-:Y:S01]  /*4710*/  @!P0 IMAD.IADD R6, R6, 0x1, -R7 ;  /* 0x0000000106068824 */ /* 0x000fe200078e0a07 */
[----:B------:R-:W-:Y:S01]  /*4720*/  ISETP.GE.AND P0, PT, R8, RZ, PT ;  /* 0x000000ff0800720c */ /* 0x000fe20003f06270 */
[----:B------:R-:W-:-:S02]  /*4730*/  IMAD.MOV R29, RZ, RZ, -R29 ;  /* 0x000000ffff1d7224 */ /* 0x000fc400078e0a1d */
[--C-:B------:R-:W-:Y:S01]  /*4740*/  @!P3 IMAD.IADD R5, R5, 0x1, -R7.reuse ;  /* 0x000000010505b824 */ /* 0x100fe200078e0a07 */
[----:B------:R-:W-:Y:S01]  /*4750*/  ISETP.GE.AND P3, PT, R14, RZ, PT ;  /* 0x000000ff0e00720c */ /* 0x000fe20003f66270 */
[----:B------:R-:W-:Y:S02]  /*4760*/  IMAD.SHL.U32 R8, R28, 0x2, RZ ;  /* 0x000000021c087824 */ /* 0x000fe400078e00ff */
[----:B------:R-:W-:Y:S01]  /*4770*/  @!P5 IMAD.IADD R4, R4, 0x1, -R7 ;  /* 0x000000010404d824 */ /* 0x000fe200078e0a07 */
[----:B------:R-:W-:Y:S01]  /*4780*/  ISETP.GE.AND P5, PT, R9, RZ, PT ;  /* 0x000000ff0900720c */ /* 0x000fe20003fa6270 */
[----:B------:R-:W-:Y:S01]  /*4790*/  IMAD.HI.U32 R0, R0, R11, RZ ;  /* 0x0000000b00007227 */ /* 0x000fe200078e00ff */
[----:B------:R-:W-:-:S03]  /*47a0*/  LOP3.LUT R9, R28, 0x40, RZ, 0xc0, !PT ;  /* 0x000000401c097812 */ /* 0x000fc600078ec0ff */
[----:B------:R-:W-:Y:S01]  /*47b0*/  IMAD R2, R7, R29, R2 ;  /* 0x0000001d07027224 */ /* 0x000fe200078e0202 */
[----:B------:R-:W-:Y:S01]  /*47c0*/  LOP3.LUT R29, R8, 0x10, RZ, 0xc0, !PT ;  /* 0x00000010081d7812 */ /* 0x000fe200078ec0ff */
[----:B------:R-:W-:Y:S01]  /*47d0*/  @!P4 IMAD.IADD R3, R3, 0x1, -R7 ;  /* 0x000000010303c824 */ /* 0x000fe200078e0a07 */
[----:B------:R-:W-:Y:S01]  /*47e0*/  ISETP.GE.AND P4, PT, R10, RZ, PT ;  /* 0x000000ff0a00720c */ /* 0x000fe20003f86270 */
[----:B------:R-:W-:Y:S01]  /*47f0*/  IMAD.MOV R0, RZ, RZ, -R0 ;  /* 0x000000ffff007224 */ /* 0x000fe200078e0a00 */
[----:B------:R-:W-:Y:S01]  /*4800*/  LEA.HI R29, R9, R29, RZ, 0x1f ;  /* 0x0000001d091d7211 */ /* 0x000fe200078ff8ff */
[C---:B------:R-:W-:Y:S01]  /*4810*/  IMAD.SHL.U32 R10, R28.reuse, 0x8, RZ ;  /* 0x000000081c0a7824 */ /* 0x040fe200078e00ff */
[----:B------:R-:W-:Y:S01]  /*4820*/  LOP3.LUT R9, R28, 0x7, RZ, 0xc0, !PT ;  /* 0x000000071c097812 */ /* 0x000fe200078ec0ff */
[----:B------:R-:W-:Y:S01]  /*4830*/  @!P1 IMAD.MOV R23, RZ, RZ, -R23 ;  /* 0x000000ffff179224 */ /* 0x000fe200078e0a17 */
[C---:B------:R-:W-:Y:S01]  /*4840*/  ISETP.GT.U32.AND P1, PT, R7.reuse, R5, PT ;  /* 0x000000050700720c */ /* 0x040fe20003f24070 */
[----:B------:R-:W-:Y:S01]  /*4850*/  IMAD R0, R7, R0, R11 ;  /* 0x0000000007007224 */ /* 0x000fe200078e020b */
[----:B------:R-:W-:Y:S01]  /*4860*/  LOP3.LUT R11, R10, 0x30, RZ, 0xc0, !PT ;  /* 0x000000300a0b7812 */ /* 0x000fe200078ec0ff */
[----:B------:R-:W-:Y:S01]  /*4870*/  @!P3 IMAD.MOV R24, RZ, RZ, -R24 ;  /* 0x000000ffff18b224 */ /* 0x000fe200078e0a18 */
[----:B------:R-:W-:Y:S01]  /*4880*/  STL [R1+0x1198], R23 ;  /* 0x0011981701007387 */ /* 0x000fe20000100800 */
[C---:B------:R-:W-:Y:S01]  /*4890*/  IMAD R12, R9.reuse, 0x210, RZ ;  /* 0x00000210090c7824 */ /* 0x040fe200078e02ff */
[----:B------:R-:W-:Y:S01]  /*48a0*/  SHF.R.S32.HI R10, RZ, 0x6, R28 ;  /* 0x00000006ff0a7819 */ /* 0x000fe2000001141c */
[----:B------:R-:W-:Y:S01]  /*48b0*/  IMAD R9, R9, 0x40, R11 ;  /* 0x0000004009097824 */ /* 0x000fe200078e020b */
[----:B------:R-:W-:Y:S01]  /*48c0*/  STL [R1+0x119c], R27 ;  /* 0x00119c1b01007387 */ /* 0x000fe20000100800 */
[----:B------:R-:W-:Y:S01]  /*48d0*/  IMAD.SHL.U32 R11, R28, 0x10, RZ ;  /* 0x000000101c0b7824 */ /* 0x000fe200078e00ff */
[----:B------:R-:W-:Y:S01]  /*48e0*/  SGXT R10, R10, 0x1 ;  /* 0x000000010a0a781a */ /* 0x000fe20000000200 */
[----:B------:R-:W-:Y:S01]  /*48f0*/  IMAD.SHL.U32 R17, R28, 0x100, RZ ;  /* 0x000001001c117824 */ /* 0x000fe200078e00ff */
[----:B------:R-:W-:Y:S01]  /*4900*/  STL [R1+0x11a0], R25 ;  /* 0x0011a01901007387 */ /* 0x000fe20000100800 */
[----:B------:R-:W-:Y:S01]  /*4910*/  LOP3.LUT R16, R12, R29, RZ, 0x3c, !PT ;  /* 0x0000001d0c107212 */ /* 0x000fe200078e3cff */
[----:B------:R-:W-:Y:S01]  /*4920*/  @!P1 IMAD.IADD R5, R5, 0x1, -R7 ;  /* 0x0000000105059824 */ /* 0x000fe200078e0a07 */
[----:B------:R-:W-:Y:S01]  /*4930*/  LOP3.LUT R14, R11, 0x200, RZ, 0xc0, !PT ;  /* 0x000002000b0e7812 */ /* 0x000fe200078ec0ff */
[----:B------:R-:W-:Y:S01]  /*4940*/  STL [R1+0x11a4], R24 ;  /* 0x0011a41801007387 */ /* 0x000fe20000100800 */
[----:B------:R-:W-:-:S02]  /*4950*/  LOP3.LUT R29, R10, 0x90, RZ, 0xc0, !PT ;  /* 0x000000900a1d7812 */ /* 0x000fc400078ec0ff */
[--C-:B------:R-:W-:Y:S01]  /*4960*/  LOP3.LUT R15, R9, 0x30, R8.reuse, 0x78, !PT ;  /* 0x00000030090f7812 */ /* 0x100fe200078e7808 */
[----:B------:R-:W2:Y:S01]  /*4970*/  LDL.LU R13, [R1+0xbc] ;  /* 0x0000bc00010d7983 */ /* 0x000ea20000300800 */
[C---:B------:R-:W-:Y:S02]  /*4980*/  ISETP.GT.U32.AND P3, PT, R7.reuse, R2, PT ;  /* 0x000000020700720c */ /* 0x040fe40003f64070 */
[----:B------:R-:W-:Y:S01]  /*4990*/  ISETP.GT.U32.AND P1, PT, R7, R0, PT ;  /* 0x000000000700720c */ /* 0x000fe20003f24070 */
[----:B------:R-:W3:Y:S01]  /*49a0*/  LDL.LU R12, [R1+0xb8] ;  /* 0x0000b800010c7983 */ /* 0x000ee20000300800 */
[----:B------:R-:W-:-:S03]  /*49b0*/  LOP3.LUT R29, R29, 0x7e, R8, 0x78, !PT ;  /* 0x0000007e1d1d7812 */ /* 0x000fc600078e7808 */
[----:B------:R-:W4:Y:S04]  /*49c0*/  LDL.LU R11, [R1+0xb4] ;  /* 0x0000b400010b7983 */ /* 0x000f280000300800 */
[----:B------:R-:W4:Y:S02]  /*49d0*/  LDL.LU R10, [R1+0xb0] ;  /* 0x0000b000010a7983 */ /* 0x000f240000300800 */
[--C-:B------:R-:W-:Y:S02]  /*49e0*/  @!P3 IMAD.IADD R2, R2, 0x1, -R7.reuse ;  /* 0x000000010202b824 */ /* 0x100fe400078e0a07 */
[----:B------:R-:W4:Y:S01]  /*49f0*/  LDL.LU R9, [R1+0xac] ;  /* 0x0000ac0001097983 */ /* 0x000f220000300800 */
[----:B------:R-:W-:Y:S02]  /*4a00*/  @!P1 IMAD.IADD R0, R0, 0x1, -R7 ;  /* 0x0000000100009824 */ /* 0x000fe400078e0a07 */
[C---:B------:R-:W-:Y:S01]  /*4a10*/  ISETP.GT.U32.AND P3, PT, R7.reuse, R2, PT ;  /* 0x000000020700720c */ /* 0x040fe20003f64070 */
[----:B------:R-:W-:Y:S01]  /*4a20*/  @!P2 IMAD.MOV R6, RZ, RZ, -R6 ;  /* 0x000000ffff06a224 */ /* 0x000fe200078e0a06 */
[----:B------:R-:W4:Y:S01]  /*4a30*/  LDL.LU R8, [R1+0xa8] ;  /* 0x0000a80001087983 */ /* 0x000f220000300800 */
[----:B------:R-:W-:Y:S01]  /*4a40*/  ISETP.GT.U32.AND P1, PT, R7, R0, PT ;  /* 0x000000000700720c */ /* 0x000fe20003f24070 */
[----:B------:R-:W-:-:S02]  /*4a50*/  @!P6 IMAD.MOV R5, RZ, RZ, -R5 ;  /* 0x000000ffff05e224 */ /* 0x000fc400078e0a05 */
[----:B------:R-:W-:Y:S01]  /*4a60*/  @!P0 IMAD.MOV R4, RZ, RZ, -R4 ;  /* 0x000000ffff048224 */ /* 0x000fe200078e0a04 */
[----:B------:R-:W4:Y:S06]  /*4a70*/  LDL.LU R28, [R1+0xa4] ;  /* 0x0000a400011c7983 */ /* 0x000f2c0000300800 */
[--C-:B------:R-:W-:Y:S01]  /*4a80*/  @!P3 IMAD.IADD R2, R2, 0x1, -R7.reuse ;  /* 0x000000010202b824 */ /* 0x100fe200078e0a07 */
[----:B------:R-:W-:Y:S02]  /*4a90*/  ISETP.GE.AND P3, PT, R26, RZ, PT ;  /* 0x000000ff1a00720c */ /* 0x000fe40003f66270 */
[----:B------:R-:W-:Y:S01]  /*4aa0*/  @!P1 IMAD.IADD R0, R0, 0x1, -R7 ;  /* 0x0000000100009824 */ /* 0x000fe200078e0a07 */
[----:B------:R-:W-:Y:S01]  /*4ab0*/  STL [R1+0x11a8], R29 ;  /* 0x0011a81d01007387 */ /* 0x000fe20000100800 */
[----:B------:R-:W-:-:S02]  /*4ac0*/  @!P5 IMAD.MOV R3, RZ, RZ, -R3 ;  /* 0x000000ffff03d224 */ /* 0x000fc400078e0a03 */
[----:B------:R-:W-:Y:S01]  /*4ad0*/  @!P4 IMAD.MOV R2, RZ, RZ, -R2 ;  /* 0x000000ffff02c224 */ /* 0x000fe200078e0a02 */
[----:B------:R-:W-:Y:S01]  /*4ae0*/  STL [R1+0x11ac], R6 ;  /* 0x0011ac0601007387 */ /* 0x000fe20000100800 */
[----:B------:R-:W-:Y:S02]  /*4af0*/  ISETP.NE.AND P1, PT, RZ, c[0x0][0x17c], PT ;  /* 0x00005f00ff007a0c */ /* 0x000fe40003f25270 */
[----:B------:R-:W-:Y:S01]  /*4b00*/  LOP3.LUT R7, RZ, c[0x0][0x17c], RZ, 0x33, !PT ;  /* 0x00005f00ff077a12 */ /* 0x000fe200078e33ff */
[----:B------:R-:W-:Y:S02]  /*4b10*/  STL [R1+0x11b0], R5 ;  /* 0x0011b00501007387 */ /* 0x000fe40000100800 */
[----:B------:R-:W-:Y:S02]  /*4b20*/  @!P3 IMAD.MOV R0, RZ, RZ, -R0 ;  /* 0x000000ffff00b224 */ /* 0x000fe400078e0a00 */
[----:B------:R-:W-:Y:S04]  /*4b30*/  STL [R1+0x11b4], R4 ;  /* 0x0011b40401007387 */ /* 0x000fe80000100800 */
[----:B------:R-:W-:Y:S04]  /*4b40*/  STL [R1+0x11b8], R3 ;  /* 0x0011b80301007387 */ /* 0x000fe80000100800 */
[----:B------:R2:W-:Y:S04]  /*4b50*/  STL [R1+0x11bc], R2 ;  /* 0x0011bc0201007387 */ /* 0x0005e80000100800 */
[----:B------:R3:W-:Y:S01]  /*4b60*/  STL [R1+0x11c0], R0 ;  /* 0x0011c00001007387 */ /* 0x0007e20000100800 */
[----:B--2---:R-:W-:-:S02]  /*4b70*/  SEL R2, R7, R13, !P1 ;  /* 0x0000000d07027207 */ /* 0x004fc40004800000 */
[----:B---3--:R-:W-:-:S03]  /*4b80*/  SEL R0, R7, R12, !P1 ;  /* 0x0000000c07007207 */ /* 0x008fc60004800000 */
[----:B------:R0:W-:Y:S01]  /*4b90*/  STL [R1+0xbc], R2 ;  /* 0x0000bc0201007387 */ /* 0x0001e20000100800 */
[----:B----4-:R-:W-:-:S03]  /*4ba0*/  SEL R3, R7, R11, !P1 ;  /* 0x0000000b07037207 */ /* 0x010fc60004800000 */
[----:B------:R1:W-:Y:S01]  /*4bb0*/  STL [R1+0xb8], R0 ;  /* 0x0000b80001007387 */ /* 0x0003e20000100800 */
[----:B0-----:R-:W-:-:S03]  /*4bc0*/  SEL R2, R7, R10, !P1 ;  /* 0x0000000a07027207 */ /* 0x001fc60004800000 */
[----:B------:R-:W-:Y:S01]  /*4bd0*/  STL [R1+0xb4], R3 ;  /* 0x0000b40301007387 */ /* 0x000fe20000100800 */
[----:B-1----:R-:W-:-:S03]  /*4be0*/  SEL R0, R7, R9, !P1 ;  /* 0x0000000907007207 */ /* 0x002fc60004800000 */
[----:B------:R-:W-:Y:S04]  /*4bf0*/  STL [R1+0xb0], R2 ;  /* 0x0000b00201007387 */ /* 0x000fe80000100800 */
[----:B------:R0:W-:Y:S04]  /*4c00*/  STL [R1+0xac], R0 ;  /* 0x0000ac0001007387 */ /* 0x0001e80000100800 */
[----:B0-----:R-:W2:Y:S01]  /*4c10*/  LDL.LU R0, [R1+0x94] ;  /* 0x0000940001007983 */ /* 0x001ea20000300800 */
[C---:B------:R-:W-:Y:S02]  /*4c20*/  SEL R3, R7.reuse, R8, !P1 ;  /* 0x0000000807037207 */ /* 0x040fe40004800000 */
[----:B------:R-:W-:-:S03]  /*4c30*/  SEL R2, R7, R28, !P1 ;  /* 0x0000001c07027207 */ /* 0x000fc60004800000 */
[----:B------:R-:W-:Y:S04]  /*4c40*/  STL [R1+0xa8], R3 ;  /* 0x0000a80301007387 */ /* 0x000fe80000100800 */
[----:B--2---:R0:W-:Y:S04]  /*4c50*/  STL [R1+0x11c4], R0 ;  /* 0x0011c40001007387 */ /* 0x0041e80000100800 */
[----:B------:R-:W-:Y:S04]  /*4c60*/  STL [R1+0xa4], R2 ;  /* 0x0000a40201007387 */ /* 0x000fe80000100800 */
[----:B0-----:R-:W2:Y:S04]  /*4c70*/  LDL.LU R0, [R1+0x98] ;  /* 0x0000980001007983 */ /* 0x001ea80000300800 */
[----:B--2---:R0:W-:Y:S04]  /*4c80*/  STL [R1+0x11c8], R0 ;  /* 0x0011c80001007387 */ /* 0x0041e80000100800 */
[----:B0-----:R-:W2:Y:S01]  /*4c90*/  LDL.LU R0, [R1+0x9c] ;  /* 0x00009c0001007983 */ /* 0x001ea20000300800 */
[----:B------:R-:W-:Y:S01]  /*4ca0*/  LOP3.LUT R16, R16, 0x1000, R17, 0xf8, !PT ;  /* 0x0000100010107812 */ /* 0x000fe200078ef811 */
[----:B------:R-:W-:-:S02]  /*4cb0*/  IMAD.IADD R14, R14, 0x1, R15 ;  /* 0x000000010e0e7824 */ /* 0x000fc400078e020f */
[----:B--2---:R0:W-:Y:S04]  /*4cc0*/  STL [R1+0x11cc], R0 ;  /* 0x0011cc0001007387 */ /* 0x0041e80000100800 */
[----:B0-----:R-:W2:Y:S04]  /*4cd0*/  LDL.LU R0, [R1+0xa0] ;  /* 0x0000a00001007983 */ /* 0x001ea80000300800 */
[----:B------:R-:W3:Y:S04]  /*4ce0*/  LDL.LU R2, [R1+0x90] ;  /* 0x0000900001027983 */ /* 0x000ee80000300800 */
[----:B------:R-:W4:Y:S04]  /*4cf0*/  LDL.LU R3, [R1+0x8c] ;  /* 0x00008c0001037983 */ /* 0x000f280000300800 */
[----:B------:R-:W3:Y:S04]  /*4d00*/  LDL.LU R4, [R1+0x88] ;  /* 0x0000880001047983 */ /* 0x000ee80000300800 */
        /* <DEDUP_REMOVED lines=23> */
[----:B------:R-:W3:Y:S01]  /*4e80*/  LDL.LU R26, [R1] ;  /* 0x00000000011a7983 */ /* 0x000ee20000300800 */
[----:B--2---:R-:W-:-:S05]  /*4e90*/  SEL R0, R7, R0, !P1 ;  /* 0x0000000007007207 */ /* 0x004fca0004800000 */
[----:B------:R0:W-:Y:S04]  /*4ea0*/  STL [R1+0xa0], R0 ;  /* 0x0000a00001007387 */ /* 0x0001e80000100800 */
[----:B0-----:R-:W2:Y:S02]  /*4eb0*/  LDL.LU R0, [R1+0x11cc] ;  /* 0x0011cc0001007983 */ /* 0x001ea40000300800 */
[----:B--2---:R-:W-:-:S05]  /*4ec0*/  SEL R0, R7, R0, !P1 ;  /* 0x0000000007007207 */ /* 0x004fca0004800000 */
[----:B------:R0:W-:Y:S04]  /*4ed0*/  STL [R1+0x9c], R0 ;  /* 0x00009c0001007387 */ /* 0x0001e80000100800 */
[----:B0-----:R-:W2:Y:S02]  /*4ee0*/  LDL.LU R0, [R1+0x11c8] ;  /* 0x0011c80001007983 */ /* 0x001ea40000300800 */
[----:B--2---:R-:W-:-:S05]  /*4ef0*/  SEL R0, R7, R0, !P1 ;  /* 0x0000000007007207 */ /* 0x004fca0004800000 */
[----:B------:R0:W-:Y:S04]  /*4f00*/  STL [R1+0x98], R0 ;  /* 0x0000980001007387 */ /* 0x0001e80000100800 */
[----:B0-----:R-:W2:Y:S01]  /*4f10*/  LDL.LU R0, [R1+0x11c4] ;  /* 0x0011c40001007983 */ /* 0x001ea20000300800 */
[C---:B---3--:R-:W-:Y:S02]  /*4f20*/  SEL R2, R7.reuse, R2, !P1 ;  /* 0x0000000207027207 */ /* 0x048fe40004800000 */
[C---:B----4-:R-:W-:Y:S02]  /*4f30*/  SEL R3, R7.reuse, R3, !P1 ;  /* 0x0000000307037207 */ /* 0x050fe40004800000 */
[C---:B------:R-:W-:Y:S02]  /*4f40*/  SEL R4, R7.reuse, R4, !P1 ;  /* 0x0000000407047207 */ /* 0x040fe40004800000 */
[----:B------:R-:W-:-:S02]  /*4f50*/  SEL R5, R7, R5, !P1 ;  /* 0x0000000507057207 */ /* 0x000fc40004800000 */
[C---:B------:R-:W-:Y:S02]  /*4f60*/  SEL R6, R7.reuse, R6, !P1 ;  /* 0x0000000607067207 */ /* 0x040fe40004800000 */
[C---:B------:R-:W-:Y:S02]  /*4f70*/  SEL R29, R7.reuse, R29, !P1 ;  /* 0x0000001d071d7207 */ /* 0x040fe40004800000 */
[C---:B------:R-:W-:Y:S02]  /*4f80*/  SEL R24, R7.reuse, R24, !P1 ;  /* 0x0000001807187207 */ /* 0x040fe40004800000 */
[C---:B------:R-:W-:Y:S02]  /*4f90*/  SEL R25, R7.reuse, R25, !P1 ;  /* 0x0000001907197207 */ /* 0x040fe40004800000 */
        /* <DEDUP_REMOVED lines=18> */
[----:B--2---:R-:W-:-:S05]  /*50c0*/  SEL R0, R7, R0, !P1 ;  /* 0x0000000007007207 */ /* 0x004fca0004800000 */
[----:B------:R0:W-:Y:S04]  /*50d0*/  STL [R1+0x94], R0 ;  /* 0x0000940001007387 */ /* 0x0001e80000100800 */
[----:B0-----:R-:W2:Y:S04]  /*50e0*/  LDL.LU R0, [R1+0x11c0] ;  /* 0x0011c00001007983 */ /* 0x001ea80000300800 */
[----:B------:R0:W-:Y:S04]  /*50f0*/  STL [R1+0x90], R2 ;  /* 0x0000900201007387 */ /* 0x0001e80000100800 */
[----:B0-----:R-:W3:Y:S04]  /*5100*/  LDL.LU R2, [R1+0x11bc] ;  /* 0x0011bc0001027983 */ /* 0x001ee80000300800 */
[----:B------:R0:W-:Y:S04]  /*5110*/  STL [R1+0x8c], R3 ;  /* 0x00008c0301007387 */ /* 0x0001e80000100800 */
[----:B0-----:R-:W4:Y:S04]  /*5120*/  LDL.LU R3, [R1+0x11b8] ;  /* 0x0011b80001037983 */ /* 0x001f280000300800 */
[----:B------:R0:W-:Y:S04]  /*5130*/  STL [R1+0x88], R4 ;  /* 0x0000880401007387 */ /* 0x0001e80000100800 */
[----:B0-----:R-:W2:Y:S04]  /*5140*/  LDL.LU R4, [R1+0x11b4] ;  /* 0x0011b40001047983 */ /* 0x001ea80000300800 */
[----:B------:R0:W-:Y:S04]  /*5150*/  STL [R1+0x84], R5 ;  /* 0x0000840501007387 */ /* 0x0001e80000100800 */
[----:B0-----:R-:W2:Y:S04]  /*5160*/  LDL.LU R5, [R1+0x11b0] ;  /* 0x0011b00001057983 */ /* 0x001ea80000300800 */
[----:B------:R0:W-:Y:S04]  /*5170*/  STL [R1+0x80], R6 ;  /* 0x0000800601007387 */ /* 0x0001e80000100800 */
[----:B0-----:R-:W2:Y:S04]  /*5180*/  LDL.LU R6, [R1+0x11ac] ;  /* 0x0011ac0001067983 */ /* 0x001ea80000300800 */
[----:B------:R0:W-:Y:S04]  /*5190*/  STL [R1+0x6c], R29 ;  /* 0x00006c1d01007387 */ /* 0x0001e80000100800 */
[----:B0-----:R-:W3:Y:S04]  /*51a0*/  LDL.LU R29, [R1+0x11a8] ;  /* 0x0011a800011d7983 */ /* 0x001ee80000300800 */
        /* <DEDUP_REMOVED lines=39> */
[----:B0-----:R-:W3:Y:S01]  /*5420*/  LDL.LU R28, [R1+0x1158] ;  /* 0x00115800011c7983 */ /* 0x001ee20000300800 */
[----:B------:R-:W-:-:S05]  /*5430*/  SEL R26, R7, R26, !P1 ;  /* 0x0000001a071a7207 */ /* 0x000fca0004800000 */
[----:B------:R0:W-:Y:S01]  /*5440*/  STL [R1], R26 ;  /* 0x0000001a01007387 */ /* 0x0001e20000100800 */
[C---:B--2---:R-:W-:Y:S02]  /*5450*/  SEL R6, R7.reuse, R6, !P1 ;  /* 0x0000000607067207 */ /* 0x044fe40004800000 */
[C---:B------:R-:W-:Y:S02]  /*5460*/  SEL R5, R7.reuse, R5, !P1 ;  /* 0x0000000507057207 */ /* 0x040fe40004800000 */
[C---:B------:R-:W-:Y:S02]  /*5470*/  SEL R4, R7.reuse, R4, !P1 ;  /* 0x0000000407047207 */ /* 0x040fe40004800000 */
[C---:B----4-:R-:W-:Y:S02]  /*5480*/  SEL R3, R7.reuse, R3, !P1 ;  /* 0x0000000307037207 */ /* 0x050fe40004800000 */
[C---:B---3--:R-:W-:Y:S02]  /*5490*/  SEL R2, R7.reuse, R2, !P1 ;  /* 0x0000000207027207 */ /* 0x048fe40004800000 */
        /* <DEDUP_REMOVED lines=19> */
[----:B0-----:R-:W-:-:S05]  /*55d0*/  SEL R26, R7, R28, !P1 ;  /* 0x0000001c071a7207 */ /* 0x001fca0004800000 */
[----:B------:R-:W-:Y:S04]  /*55e0*/  STL [R1+0x10f0], R26 ;  /* 0x0010f01a01007387 */ /* 0x000fe80000100800 */
        /* <DEDUP_REMOVED lines=10> */
[----:B------:R0:W-:Y:S04]  /*5690*/  STL [R1+0x111c], R18 ;  /* 0x00111c1201007387 */ /* 0x0001e80000100800 */
[----:B------:R-:W-:Y:S04]  /*56a0*/  STL [R1+0x1120], R19 ;  /* 0x0011201301007387 */ /* 0x000fe80000100800 */
[----:B------:R-:W-:Y:S04]  /*56b0*/  STL [R1+0x1124], R20 ;  /* 0x0011241401007387 */ /* 0x000fe80000100800 */
[----:B------:R-:W-:Y:S04]  /*56c0*/  STL [R1+0x1128], R21 ;  /* 0x0011281501007387 */ /* 0x000fe80000100800 */
[----:B------:R-:W-:Y:S04]  /*56d0*/  STL [R1+0x112c], R22 ;  /* 0x00112c1601007387 */ /* 0x000fe80000100800 */
[----:B------:R-:W-:Y:S01]  /*56e0*/  STL [R1+0x1130], R23 ;  /* 0x0011301701007387 */ /* 0x000fe20000100800 */
[----:B------:R-:W-:-:S03]  /*56f0*/  SEL R7, R7, R0, !P1 ;  /* 0x0000000007077207 */ /* 0x000fc60004800000 */
[----:B------:R-:W-:Y:S01]  /*5700*/  STL [R1+0x1134], R27 ;  /* 0x0011341b01007387 */ /* 0x000fe20000100800 */
[----:B------:R-:W-:-:S03]  /*5710*/  IMAD.MOV.U32 R0, RZ, RZ, c[0x0][0x180] ;  /* 0x00006000ff007624 */ /* 0x000fc600078e00ff */
        /* <DEDUP_REMOVED lines=8> */
[----:B------:R2:W-:Y:S04]  /*57a0*/  STL [R1+0x120], R0 ;  /* 0x0001200001007387 */ /* 0x0005e80000100800 */
[----:B------:R-:W-:Y:S04]  /*57b0*/  STL [R1+0x550], RZ ;  /* 0x000550ff01007387 */ /* 0x000fe80000100800 */
        /* <DEDUP_REMOVED lines=511> */
[----:B0-----:R-:W3:Y:S04]  /*77b0*/  LDL.LU R18, [R1+0xc0] ;  /* 0x0000c00001127983 */ /* 0x001ee80000300800 */
[----:B------:R-:W0:Y:S04]  /*77c0*/  S2R R26, SR_TID.X ;  /* 0x00000000001a7919 */ /* 0x000e280000002100 */
[----:B------:R-:W4:Y:S04]  /*77d0*/  LDL.LU R15, [R1+0xc8] ;  /* 0x0000c800010f7983 */ /* 0x000f280000300800 */
[----:B------:R-:W4:Y:S04]  /*77e0*/  LDL.LU R14, [R1+0xc4] ;  /* 0x0000c400010e7983 */ /* 0x000f280000300800 */
[----:B------:R-:W4:Y:S04]  /*77f0*/  LDL.LU R13, [R1+0xbc] ;  /* 0x0000bc00010d7983 */ /* 0x000f280000300800 */
[----:B------:R-:W4:Y:S04]  /*7800*/  LDL.LU R12, [R1+0xb8] ;  /* 0x0000b800010c7983 */ /* 0x000f280000300800 */
[----:B------:R-:W4:Y:S04]  /*7810*/  LDL.LU R11, [R1+0xb4] ;  /* 0x0000b400010b7983 */ /* 0x000f280000300800 */
[----:B------:R-:W4:Y:S01]  /*7820*/  LDL.LU R10, [R1+0xb0] ;  /* 0x0000b000010a7983 */ /* 0x000f220000300800 */
[----:B0-----:R-:W-:-:S03]  /*7830*/  LOP3.LUT R26, R26, 0x7f, RZ, 0xc0, !PT ;  /* 0x0000007f1a1a7812 */ /* 0x001fc600078ec0ff */
[----:B------:R-:W4:Y:S04]  /*7840*/  LDL.LU R9, [R1+0xac] ;  /* 0x0000ac0001097983 */ /* 0x000f280000300800 */
[----:B------:R-:W4:Y:S01]  /*7850*/  LDL.LU R8, [R1+0xa8] ;  /* 0x0000a80001087983 */ /* 0x000f220000300800 */
[----:B-1----:R-:W-:-:S03]  /*7860*/  IMAD.SHL.U32 R2, R26, 0x2, RZ ;  /* 0x000000021a027824 */ /* 0x002fc600078e00ff */
[----:B------:R-:W4:Y:S04]  /*7870*/  LDL.LU R26, [R1+0xa4] ;  /* 0x0000a400011a7983 */ /* 0x000f280000300800 */
[----:B------:R-:W0:Y:S04]  /*7880*/  S2R R17, SR_TID.X ;  /* 0x0000000000117919 */ /* 0x000e280000002100 */
[----:B------:R-:W1:Y:S01]  /*7890*/  S2R R16, SR_TID.X ;  /* 0x0000000000107919 */ /* 0x000e620000002100 */
[C---:B------:R-:W-:Y:S02]  /*78a0*/  LOP3.LUT R4, R2.reuse, 0x10, RZ, 0x3c, !PT ;  /* 0x0000001002047812 */ /* 0x040fe400078e3cff */
[----:B------:R-:W-:-:S02]  /*78b0*/  LOP3.LUT R3, R2, 0x20, RZ, 0x3c, !PT ;  /* 0x0000002002037812 */ /* 0x000fc400078e3cff */
[C---:B------:R-:W-:Y:S02]  /*78c0*/  LOP3.LUT R4, R2.reuse, 0x40, RZ, 0x3c, !PT ;  /* 0x0000004002047812 */ /* 0x040fe400078e3cff */
[C---:B------:R-:W-:Y:S02]  /*78d0*/  LOP3.LUT R3, R2.reuse, 0x50, RZ, 0x3c, !PT ;  /* 0x0000005002037812 */ /* 0x040fe400078e3cff */
[C---:B--2---:R-:W-:Y:S02]  /*78e0*/  LOP3.LUT R0, R2.reuse, 0x30, RZ, 0x3c, !PT ;  /* 0x0000003002007812 */ /* 0x044fe400078e3cff */
[C---:B------:R-:W-:Y:S02]  /*78f0*/  LOP3.LUT R4, R2.reuse, 0x60, RZ, 0x3c, !PT ;  /* 0x0000006002047812 */ /* 0x040fe400078e3cff */
[----:B------:R-:W-:Y:S02]  /*7900*/  LOP3.LUT R3, R2, 0x70, RZ, 0x3c, !PT ;  /* 0x0000007002037812 */ /* 0x000fe400078e3cff */
[----:B0-----:R-:W-:-:S02]  /*7910*/  LOP3.LUT R28, R17, 0x1f, RZ, 0xc0, !PT ;  /* 0x0000001f111c7812 */ /* 0x001fc400078ec0ff */
[----:B------:R-:W-:-:S03]  /*7920*/  LOP3.LUT R19, R17, 0x40, RZ, 0xc0, !PT ;  /* 0x0000004011137812 */ /* 0x000fc600078ec0ff */
[----:B------:R-:W-:-:S05]  /*7930*/  IMAD R28, R28, c[0x0][0x18c], RZ ;  /* 0x000063001c1c7a24 */ /* 0x000fca00078e02ff */
[----:B------:R-:W-:-:S04]  /*7940*/  SHF.R.S32.HI R0, RZ, 0x1f, R28 ;  /* 0x0000001fff007819 */ /* 0x000fc8000001141c */
[C---:B------:R-:W-:Y:S01]  /*7950*/  SHF.L.U64.HI R0, R28.reuse, 0x1, R0 ;  /* 0x000000011c007819 */ /* 0x040fe20000010200 */
[----:B------:R-:W-:-:S04]  /*7960*/  IMAD.SHL.U32 R28, R28, 0x2, RZ ;  /* 0x000000021c1c7824 */ /* 0x000fc800078e00ff */
[----:B------:R0:W-:Y:S01]  /*7970*/  STL [R1+0x1098], R0 ;  /* 0x0010980001007387 */ /* 0x0001e20000100800 */
[----:B---3--:R-:W-:Y:S02]  /*7980*/  SHF.R.S32.HI R2, RZ, 0x5, R18 ;  /* 0x00000005ff027819 */ /* 0x008fe40000011412 */
[----:B-1----:R-:W-:Y:S01]  /*7990*/  LOP3.LUT R18, R16, 0x7, RZ, 0xc0, !PT ;  /* 0x0000000710127812 */ /* 0x002fe200078ec0ff */
[----:B------:R-:W-:-:S05]  /*79a0*/  IMAD.SHL.U32 R16, R17, 0x2, RZ ;  /* 0x0000000211107824 */ /* 0x000fca00078e00ff */
[----:B------:R-:W-:Y:S01]  /*79b0*/  LOP3.LUT R16, R16, 0x10, RZ, 0xc0, !PT ;  /* 0x0000001010107812 */ /* 0x000fe200078ec0ff */
[----:B------:R-:W-:-:S03]  /*79c0*/  IMAD R18, R18, 0x210, RZ ;  /* 0x0000021012127824 */ /* 0x000fc600078e02ff */
[----:B------:R-:W-:Y:S01]  /*79d0*/  LEA.HI R16, R19, R16, RZ, 0x1f ;  /* 0x0000001013107211 */ /* 0x000fe200078ff8ff */
[----:B------:R-:W-:-:S03]  /*79e0*/  IMAD.SHL.U32 R17, R17, 0x100, RZ ;  /* 0x0000010011117824 */ /* 0x000fc600078e00ff */
[----:B------:R-:W-:Y:S01]  /*79f0*/  LOP3.LUT R16, R18, R16, RZ, 0x3c, !PT ;  /* 0x0000001012107212 */ /* 0x000fe200078e3cff */
[----:B------:R-:W-:Y:S03]  /*7a00*/  STL [R1+0xe70], R2 ;  /* 0x000e700201007387 */ /* 0x000fe60000100800 */
[----:B------:R-:W-:Y:S01]  /*7a10*/  LOP3.LUT R16, R16, 0x1000, R17, 0xf8, !PT ;  /* 0x0000100010107812 */ /* 0x000fe200078ef811 */
[----:B------:R4:W-:Y:S03]  /*7a20*/  STL [R1+0x109c], R28 ;  /* 0x00109c1c01007387 */ /* 0x0009e60000100800 */
[----:B0-----:R-:W-:Y:S01]  /*7a30*/  LOP3.LUT R0, R16, 0x40, RZ, 0x3c, !PT ;  /* 0x0000004010007812 */ /* 0x001fe200078e3cff */
[----:B------:R-:W-:Y:S01]  /*7a40*/  STL [R1+0x10a0], R29 ;  /* 0x0010a01d01007387 */ /* 0x000fe20000100800 */
[----:B----4-:R-:W-:Y:S01]  /*7a50*/  IMAD R28, R15, c[0x0][0x184], RZ ;  /* 0x000061000f1c7a24 */ /* 0x010fe200078e02ff */
[----:B------:R-:W-:-:S04]  /*7a60*/  LOP3.LUT R2, R29, 0x20, RZ, 0x3c, !PT ;  /* 0x000000201d027812 */ /* 0x000fc800078e3cff */
[----:B------:R-:W-:Y:S04]  /*7a70*/  STL [R1+0x10a4], R28 ;  /* 0x0010a41c01007387 */ /* 0x000fe80000100800 */
[----:B------:R0:W-:Y:S01]  /*7a80*/  STL [R1+0x1078], R0 ;  /* 0x0010780001007387 */ /* 0x0001e20000100800 */
[----:B------:R-:W-:Y:S02]  /*7a90*/  IMAD R2, R13, c[0x0][0x190], RZ ;  /* 0x000064000d027a24 */ /* 0x000fe400078e02ff */
[----:B------:R-:W-:Y:S02]  /*7aa0*/  IMAD R3, R11, c[0x0][0x190], RZ ;  /* 0x000064000b037a24 */ /* 0x000fe400078e02ff */
[----:B0-----:R-:W-:-:S05]  /*7ab0*/  IMAD R0, R14, c[0x0][0x184], RZ ;  /* 0x000061000e007a24 */ /* 0x001fca00078e02ff */
[----:B------:R0:W-:Y:S04]  /*7ac0*/  STL [R1+0x10a8], R0 ;  /* 0x0010a80001007387 */ /* 0x0001e80000100800 */
[----:B------:R1:W-:Y:S01]  /*7ad0*/  STL [R1+0x10], R2 ;  /* 0x0000100201007387 */ /* 0x0003e20000100800 */
[----:B0-----:R-:W-:Y:S02]  /*7ae0*/  IMAD R0, R12, c[0x0][0x190], RZ ;  /* 0x000064000c007a24 */ /* 0x001fe400078e02ff */
[----:B-1----:R-:W-:-:S03]  /*7af0*/  IMAD R2, R10, c[0x0][0x190], RZ ;  /* 0x000064000a027a24 */ /* 0x002fc600078e02ff */
[----:B------:R0:W-:Y:S04]  /*7b00*/  STL [R1+0x14], R0 ;  /* 0x0000140001007387 */ /* 0x0001e80000100800 */
[----:B------:R-:W-:Y:S04]  /*7b10*/  STL [R1+0x2c], R3 ;  /* 0x00002c0301007387 */ /* 0x000fe80000100800 */
[----:B------:R-:W2:Y:S01]  /*7b20*/  LDL.LU R28, [R1+0xa0] ;  /* 0x0000a000011c7983 */ /* 0x000ea20000300800 */
[----:B0-----:R-:W-:-:S03]  /*7b30*/  IMAD R0, R9, c[0x0][0x190], RZ ;  /* 0x0000640009007a24 */ /* 0x001fc600078e02ff */
[----:B------:R0:W-:Y:S04]  /*7b40*/  STL [R1+0x48], R2 ;  /* 0x0000480201007387 */ /* 0x0001e80000100800 */
[----:B------:R1:W-:Y:S04]  /*7b50*/  STL [R1+0x50], R0 ;  /* 0x0000500001007387 */ /* 0x0003e80000100800 */
[----:B------:R-:W3:Y:S01]  /*7b60*/  LDL.LU R29, [R1+0x9c] ;  /* 0x00009c00011d7983 */ /* 0x000ee20000300800 */
[----:B0-----:R-:W-:Y:S02]  /*7b70*/  IMAD R2, R8, c[0x0][0x190], RZ ;  /* 0x0000640008027a24 */ /* 0x001fe400078e02ff */
[----:B-1----:R-:W-:-:S03]  /*7b80*/  IMAD R0, R26, c[0x0][0x190], RZ ;  /* 0x000064001a007a24 */ /* 0x002fc600078e02ff */
[----:B------:R0:W-:Y:S04]  /*7b90*/  STL [R1+0x64], R2 ;  /* 0x0000640201007387 */ /* 0x0001e80000100800 */
[----:B------:R-:W4:Y:S04]  /*7ba0*/  LDL.LU R7, [R1+0x98] ;  /* 0x0000980001077983 */ /* 0x000f280000300800 */
[----:B0-----:R-:W4:Y:S04]  /*7bb0*/  LDL.LU R2, [R1+0x94] ;  /* 0x0000940001027983 */ /* 0x001f280000300800 */
[----:B------:R0:W-:Y:S04]  /*7bc0*/  STL [R1+0x70], R0 ;  /* 0x0000700001007387 */ /* 0x0001e80000100800 */
[----:B------:R-:W4:Y:S04]  /*7bd0*/  LDL.LU R3, [R1+0x90] ;  /* 0x0000900001037983 */ /* 0x000f280000300800 */
        /* <DEDUP_REMOVED lines=23> */
[----:B0-----:R-:W4:Y:S01]  /*7d50*/  LDL.LU R0, [R1+0x8] ;  /* 0x0000080001007983 */ /* 0x001f220000300800 */
[----:B--2---:R-:W-:-:S05]  /*7d60*/  IMAD R28, R28, c[0x0][0x190], RZ ;  /* 0x000064001c1c7a24 */ /* 0x004fca00078e02ff */
[----:B------:R0:W-:Y:S01]  /*7d70*/  STL [R1+0x74], R28 ;  /* 0x0000741c01007387 */ /* 0x0001e20000100800 */
[----:B---3--:R-:W-:-:S03]  /*7d80*/  IMAD R29, R29, c[0x0][0x190], RZ ;  /* 0x000064001d1d7a24 */ /* 0x008fc600078e02ff */
[----:B0-----:R-:W2:Y:S04]  /*7d90*/  LDL.LU R28, [R1+0x4] ;  /* 0x00000400011c7983 */ /* 0x001ea80000300800 */
[----:B------:R0:W-:Y:S01]  /*7da0*/  STL [R1+0x78], R29 ;  /* 0x0000781d01007387 */ /* 0x0001e20000100800 */
[----:B----4-:R-:W-:Y:S02]  /*7db0*/  IMAD R7, R7, c[0x0][0x190], RZ ;  /* 0x0000640007077a24 */ /* 0x010fe400078e02ff */
[----:B------:R-:W-:Y:S01]  /*7dc0*/  IMAD R2, R2, c[0x0][0x190], RZ ;  /* 0x0000640002027a24 */ /* 0x000fe200078e02ff */
[----:B0-----:R-:W3:Y:S04]  /*7dd0*/  LDL.LU R29, [R1] ;  /* 0x00000000011d7983 */ /* 0x001ee80000300800 */
[----:B------:R0:W-:Y:S01]  /*7de0*/  STL [R1+0x7c], R7 ;  /* 0x00007c0701007387 */ /* 0x0001e20000100800 */
[----:B------:R-:W-:-:S02]  /*7df0*/  IMAD R3, R3, c[0x0][0x190], RZ ;  /* 0x0000640003037a24 */ /* 0x000fc400078e02ff */
[----:B------:R-:W-:Y:S01]  /*7e00*/  IMAD R4, R4, c[0x0][0x190], RZ ;  /* 0x0000640004047a24 */ /* 0x000fe200078e02ff */
[----:B0-----:R-:W4:Y:S01]  /*7e10*/  LDL.LU R7, [R1+0x1154] ;  /* 0x0011540001077983 */ /* 0x001f220000300800 */
[----:B------:R-:W-:-:S03]  /*7e20*/  IMAD R5, R5, c[0x0][0x190], RZ ;  /* 0x0000640005057a24 */ /* 0x000fc600078e02ff */
[----:B------:R0:W-:Y:S01]  /*7e30*/  STL [R1+0x94], R2 ;  /* 0x0000940201007387 */ /* 0x0001e20000100800 */
[----:B------:R-:W-:Y:S02]  /*7e40*/  IMAD R6, R6, c[0x0][0x190], RZ ;  /* 0x0000640006067a24 */ /* 0x000fe400078e02ff */
[----:B------:R-:W-:Y:S01]  /*7e50*/  IMAD R24, R24, c[0x0][0x190], RZ ;  /* 0x0000640018187a24 */ /* 0x000fe200078e02ff */
[----:B0-----:R-:W2:Y:S04]  /*7e60*/  LDL.LU R2, [R1+0x1150] ;  /* 0x0011500001027983 */ /* 0x001ea80000300800 */
[----:B------:R0:W-:Y:S01]  /*7e70*/  STL [R1+0x90], R3 ;  /* 0x0000900301007387 */ /* 0x0001e20000100800 */
[----:B------:R-:W-:Y:S02]  /*7e80*/  IMAD R25, R25, c[0x0][0x190], RZ ;  /* 0x0000640019197a24 */ /* 0x000fe400078e02ff */
[----:B------:R-:W-:Y:S01]  /*7e90*/  IMAD R27, R27, c[0x0][0x190], RZ ;  /* 0x000064001b1b7a24 */ /* 0x000fe200078e02ff */
[----:B0-----:R-:W2:Y:S04]  /*7ea0*/  LDL.LU R3, [R1+0x114c] ;  /* 0x00114c0001037983 */ /* 0x001ea80000300800 */
[----:B------:R0:W-:Y:S01]  /*7eb0*/  STL [R1+0x8c], R4 ;  /* 0x00008c0401007387 */ /* 0x0001e20000100800 */
[----:B------:R-:W-:-:S03]  /*7ec0*/  IMAD R23, R23, c[0x0][0x190], RZ ;  /* 0x0000640017177a24 */ /* 0x000fc600078e02ff */
[----:B0-----:R-:W2:Y:S04]  /*7ed0*/  LDL.LU R4, [R1+0x1148] ;  /* 0x0011480001047983 */ /* 0x001ea80000300800 */
[----:B------:R0:W-:Y:S01]  /*7ee0*/  STL [R1+0x88], R5 ;  /* 0x0000880501007387 */ /* 0x0001e20000100800 */
[----:B------:R-:W-:-:S03]  /*7ef0*/  IMAD R22, R22, c[0x0][0x190], RZ ;  /* 0x0000640016167a24 */ /* 0x000fc600078e02ff */
[----:B0-----:R-:W4:Y:S04]  /*7f00*/  LDL.LU R5, [R1+0x1144] ;  /* 0x0011440001057983 */ /* 0x001f280000300800 */
        /* <DEDUP_REMOVED lines=45> */
[----:B------:R0:W-:Y:S04]  /*81e0*/  STL [R1+0x28], R12 ;  /* 0x0000280c01007387 */ /* 0x0001e80000100800 */
        /* <DEDUP_REMOVED lines=10> */
[----:B0-----:R-:W4:Y:S01]  /*8290*/  LDL.LU R26, [R1+0x10f0] ;  /* 0x0010f000011a7983 */ /* 0x001f220000300800 */
[----:B------:R-:W-:-:S02]  /*82a0*/  IMAD R0, R0, c[0x0][0x190], RZ ;  /* 0x0000640000007a24 */ /* 0x000fc400078e02ff */
[----:B--2---:R-:W-:Y:S02]  /*82b0*/  IMAD R28, R28, c[0x0][0x190], RZ ;  /* 0x000064001c1c7a24 */ /* 0x004fe400078e02ff */
[----:B---3--:R-:W-:Y:S01]  /*82c0*/  IMAD R29, R29, c[0x0][0x190], RZ ;  /* 0x000064001d1d7a24 */ /* 0x008fe200078e02ff */
[----:B------:R0:W-:Y:S04]  /*82d0*/  STL [R1+0x10b8], R0 ;  /* 0x0010b80001007387 */ /* 0x0001e80000100800 */
[----:B------:R1:W-:Y:S04]  /*82e0*/  STL [R1+0x10b4], R28 ;  /* 0x0010b41c01007387 */ /* 0x0003e80000100800 */
[----:B0-----:R-:W2:Y:S04]  /*82f0*/  LDL.LU R0, [R1+0x94] ;  /* 0x0000940001007983 */ /* 0x001ea80000300800 */
[----:B-1----:R-:W3:Y:S04]  /*8300*/  LDL.LU R28, [R1+0x8c] ;  /* 0x00008c00011c7983 */ /* 0x002ee80000300800 */
[----:B------:R0:W-:Y:S04]  /*8310*/  STL [R1+0x10bc], R29 ;  /* 0x0010bc1d01007387 */ /* 0x0001e80000100800 */
[----:B0-----:R-:W2:Y:S01]  /*8320*/  LDL.LU R29, [R1+0x7c] ;  /* 0x00007c00011d7983 */ /* 0x001ea20000300800 */
[----:B----4-:R-:W-:-:S02]  /*8330*/  IMAD R17, R17, c[0x0][0x190], RZ ;  /* 0x0000640011117a24 */ /* 0x010fc400078e02ff */
[----:B------:R-:W-:Y:S02]  /*8340*/  IMAD R16, R16, c[0x0][0x190], RZ ;  /* 0x0000640010107a24 */ /* 0x000fe400078e02ff */
[----:B------:R-:W-:Y:S02]  /*8350*/  IMAD R15, R15, c[0x0][0x190], RZ ;  /* 0x000064000f0f7a24 */ /* 0x000fe400078e02ff */
[----:B------:R-:W-:Y:S02]  /*8360*/  IMAD R14, R14, c[0x0][0x190], RZ ;  /* 0x000064000e0e7a24 */ /* 0x000fe400078e02ff */
[----:B------:R-:W-:Y:S02]  /*8370*/  IMAD R13, R13, c[0x0][0x190], RZ ;  /* 0x000064000d0d7a24 */ /* 0x000fe400078e02ff */
[----:B------:R-:W-:Y:S02]  /*8380*/  IMAD R12, R12, c[0x0][0x190], RZ ;  /* 0x000064000c0c7a24 */ /* 0x000fe400078e02ff */
[----:B------:R-:W-:-:S02]  /*8390*/  IMAD R11, R11, c[0x0][0x190], RZ ;  /* 0x000064000b0b7a24 */ /* 0x000fc400078e02ff */
[----:B------:R-:W-:Y:S02]  /*83a0*/  IMAD R10, R10, c[0x0][0x190], RZ ;  /* 0x000064000a0a7a24 */ /* 0x000fe400078e02ff */
[----:B------:R-:W-:Y:S02]  /*83b0*/  IMAD R9, R9, c[0x0][0x190], RZ ;  /* 0x0000640009097a24 */ /* 0x000fe400078e02ff */
[----:B------:R-:W-:Y:S02]  /*83c0*/  IMAD R8, R8, c[0x0][0x190], RZ ;  /* 0x0000640008087a24 */ /* 0x000fe400078e02ff */
[----:B------:R-:W-:-:S05]  /*83d0*/  IMAD R26, R26, c[0x0][0x190], RZ ;  /* 0x000064001a1a7a24 */ /* 0x000fca00078e02ff */
[----:B------:R0:W-:Y:S04]  /*83e0*/  STL [R1+0x10b0], R26 ;  /* 0x0010b01a01007387 */ /* 0x0001e80000100800 */
[----:B0-----:R-:W4:Y:S04]  /*83f0*/  LDL.LU R26, [R1+0x90] ;  /* 0x00009000011a7983 */ /* 0x001f280000300800 */
[----:B------:R-:W-:Y:S04]  /*8400*/  STL [R1+0x10ac], R8 ;  /* 0x0010ac0801007387 */ /* 0x000fe80000100800 */
[----:B------:R0:W-:Y:S04]  /*8410*/  STL [R1+0x10c0], R9 ;  /* 0x0010c00901007387 */ /* 0x0001e80000100800 */
[----:B0-----:R-:W2:Y:S04]  /*8420*/  LDL.LU R9, [R1+0x78] ;  /* 0x0000780001097983 */ /* 0x001ea80000300800 */
        /* <DEDUP_REMOVED lines=15> */
[----:B0-----:R-:W4:Y:S01]  /*8520*/  LDL.LU R17, [R1+0x10] ;  /* 0x0000100001117983 */ /* 0x001f220000300800 */
[----:B------:R-:W-:-:S02]  /*8530*/  IMAD R18, R18, c[0x0][0x190], RZ ;  /* 0x0000640012127a24 */ /* 0x000fc400078e02ff */
[----:B------:R-:W-:Y:S02]  /*8540*/  IMAD R19, R19, c[0x0][0x190], RZ ;  /* 0x0000640013137a24 */ /* 0x000fe400078e02ff */
[----:B------:R-:W-:Y:S01]  /*8550*/  IMAD R20, R20, c[0x0][0x190], RZ ;  /* 0x0000640014147a24 */ /* 0x000fe200078e02ff */
[----:B------:R0:W-:Y:S04]  /*8560*/  STL [R1+0x10e4], R18 ;  /* 0x0010e41201007387 */ /* 0x0001e80000100800 */
[----:B------:R-:W-:Y:S04]  /*8570*/  STL [R1+0x10e8], R19 ;  /* 0x0010e81301007387 */ /* 0x000fe80000100800 */
[----:B------:R-:W-:Y:S04]  /*8580*/  STL [R1+0x10ec], R20 ;  /* 0x0010ec1401007387 */ /* 0x000fe80000100800 */
[----:B------:R-:W4:Y:S01]  /*8590*/  LDL.LU R8, [R1+0x88] ;  /* 0x0000880001087983 */ /* 0x000f220000300800 */
[----:B------:R-:W-:-:S05]  /*85a0*/  IMAD R27, R27, c[0x0][0x190], RZ ;  /* 0x000064001b1b7a24 */ /* 0x000fca00078e02ff */
[----:B0-----:R-:W-:-:S05]  /*85b0*/  LEA R18, P6, R27, c[0x0][0x168], 0x1 ;  /* 0x00005a001b127a11 */ /* 0x001fca00078c08ff */
[----:B------:R2:W-:Y:S01]  /*85c0*/  STL [R1+0x1020], R18 ;  /* 0x0010201201007387 */ /* 0x0005e20000100800 */
[----:B------:R-:W-:Y:S01]  /*85d0*/  IMAD R25, R25, c[0x0][0x190], RZ ;  /* 0x0000640019197a24 */ /* 0x000fe200078e02ff */
[----:B--2---:R-:W-:Y:S02]  /*85e0*/  LEA R18, P2, R15, c[0x0][0x168], 0x1 ;  /* 0x00005a000f127a11 */ /* 0x004fe400078408ff */
[----:B---3--:R-:W-:Y:S02]  /*85f0*/  LEA R19, P3, R16, c[0x0][0x168], 0x1 ;  /* 0x00005a0010137a11 */ /* 0x008fe400078608ff */
[----:B----4-:R-:W-:-:S05]  /*8600*/  LEA R20, P5, R17, c[0x0][0x168], 0x1 ;  /* 0x00005a0011147a11 */ /* 0x010fca00078a08ff */
[----:B------:R0:W-:Y:S04]  /*8610*/  STL [R1+0xecc], R20 ;  /* 0x000ecc1401007387 */ /* 0x0001e80000100800 */
[----:B------:R-:W-:Y:S01]  /*8620*/  STL [R1+0xf7c], R19 ;  /* 0x000f7c1301007387 */ /* 0x000fe20000100800 */
[----:B0-----:R-:W-:-:S03]  /*8630*/  LEA R20, P1, R14, c[0x0][0x168], 0x1 ;  /* 0x00005a000e147a11 */ /* 0x001fc600078208ff */
[----:B------:R-:W-:Y:S04]  /*8640*/  STL [R1+0x1024], R18 ;  /* 0x0010241201007387 */ /* 0x000fe80000100800 */
[----:B------:R0:W-:Y:S04]  /*8650*/  STL [R1+0xed4], R20 ;  /* 0x000ed41401007387 */ /* 0x0001e80000100800 */
[----:B0-----:R-:W2:Y:S01]  /*8660*/  LDL.LU R20, [R1+0x84] ;  /* 0x0000840001147983 */ /* 0x001ea20000300800 */
[----:B------:R-:W-:Y:S02]  /*8670*/  LEA R19, P0, R13, c[0x0][0x168], 0x1 ;  /* 0x00005a000d137a11 */ /* 0x000fe400078008ff */
[----:B------:R-:W-:-:S03]  /*8680*/  LEA R18, P4, R12, c[0x0][0x168], 0x1 ;  /* 0x00005a000c127a11 */ /* 0x000fc600078808ff */
[----:B------:R0:W-:Y:S04]  /*8690*/  STL [R1+0xf84], R19 ;  /* 0x000f841301007387 */ /* 0x0001e80000100800 */
[----:B------:R1:W-:Y:S01]  /*86a0*/  STL [R1+0x1028], R18 ;  /* 0x0010281201007387 */ /* 0x0003e20000100800 */
[----:B0-----:R-:W-:Y:S02]  /*86b0*/  LEA.HI.X.SX32 R19, R27, c[0x0][0x16c], 0x1, P6 ;  /* 0x00005b001b137a11 */ /* 0x001fe400030f0eff */
[----:B------:R-:W-:Y:S02]  /*86c0*/  LEA R27, P6, R11, c[0x0][0x168], 0x1 ;  /* 0x00005a000b1b7a11 */ /* 0x000fe400078c08ff */
[----:B-1----:R-:W-:Y:S01]  /*86d0*/  LEA.HI.X.SX32 R18, R17, c[0x0][0x16c], 0x1, P5 ;  /* 0x00005b0011127a11 */ /* 0x002fe200028f0eff */
[----:B------:R0:W-:Y:S01]  /*86e0*/  STL [R1+0xf78], R19 ;  /* 0x000f781301007387 */ /* 0x0001e20000100800 */
[----:B------:R-:W-:-:S02]  /*86f0*/  LEA R17, P5, R25, c[0x0][0x168], 0x1 ;  /* 0x00005a0019117a11 */ /* 0x000fc400078a08ff */
[----:B------:R-:W-:Y:S01]  /*8700*/  LEA.HI.X.SX32 R16, R16, c[0x0][0x16c], 0x1, P3 ;  /* 0x00005b0010107a11 */ /* 0x000fe200018f0eff */
[----:B0-----:R-:W3:Y:S04]  /*8710*/  LDL.LU R19, [R1+0x80] ;  /* 0x0000800001137983 */ /* 0x001ee80000300800 */
[----:B------:R0:W-:Y:S04]  /*8720*/  STL [R1+0xedc], R27 ;  /* 0x000edc1b01007387 */ /* 0x0001e80000100800 */
[----:B------:R1:W-:Y:S01]  /*8730*/  STL [R1+0xe74], R18 ;  /* 0x000e741201007387 */ /* 0x0003e20000100800 */
[----:B0-----:R-:W-:-:S03]  /*8740*/  LEA R27, P3, R10, c[0x0][0x168], 0x1 ;  /* 0x00005a000a1b7a11 */ /* 0x001fc600078608ff */
[----:B-1----:R-:W4:Y:S04]  /*8750*/  LDL.LU R18, [R1+0x6c] ;  /* 0x00006c0001127983 */ /* 0x002f280000300800 */
[----:B------:R0:W-:Y:S04]  /*8760*/  STL [R1+0xf8c], R17 ;  /* 0x000f8c1101007387 */ /* 0x0001e80000100800 */
[----:B------:R1:W-:Y:S01]  /*8770*/  STL [R1+0xed0], R16 ;  /* 0x000ed01001007387 */ /* 0x0003e20000100800 */
[----:B------:R-:W-:-:S03]  /*8780*/  LEA.HI.X.SX32 R14, R14, c[0x0][0x16c], 0x1, P1 ;  /* 0x00005b000e0e7a11 */ /* 0x000fc600008f0eff */
[----:B0-----:R-:W4:Y:S01]  /*8790*/  LDL.LU R17, [R1+0x68] ;  /* 0x0000680001117983 */ /* 0x001f220000300800 */
[----:B-1----:R-:W-:Y:S02]  /*87a0*/  LEA.HI.X.SX32 R16, R15, c[0x0][0x16c], 0x1, P2 ;  /* 0x00005b000f107a11 */ /* 0x002fe400010f0eff */
[----:B------:R-:W-:Y:S01]  /*87b0*/  LEA R15, P2, R9, c[0x0][0x168], 0x1 ;  /* 0x00005a00090f7a11 */ /* 0x000fe200078408ff */
[----:B------:R-:W-:Y:S04]  /*87c0*/  STL [R1+0x102c], R27 ;  /* 0x00102c1b01007387 */ /* 0x000fe80000100800 */
[----:B------:R0:W-:Y:S01]  /*87d0*/  STL [R1+0xf80], R16 ;  /* 0x000f801001007387 */ /* 0x0001e20000100800 */
[----:B------:R-:W-:-:S03]  /*87e0*/  LEA.HI.X.SX32 R13, R13, c[0x0][0x16c], 0x1, P0 ;  /* 0x00005b000d0d7a11 */ /* 0x000fc600000f0eff */
[----:B0-----:R-:W4:Y:S04]  /*87f0*/  LDL.LU R16, [R1+0x60] ;  /* 0x0000600001107983 */ /* 0x001f280000300800 */
[----:B------:R0:W-:Y:S04]  /*8800*/  STL [R1+0xee4], R15 ;  /* 0x000ee40f01007387 */ /* 0x0001e80000100800 */
[----:B------:R1:W-:Y:S01]  /*8810*/  STL [R1+0xe78], R14 ;  /* 0x000e780e01007387 */ /* 0x0003e20000100800 */
[----:B0-----:R-:W-:Y:S02]  /*8820*/  LEA R15, P1, R29, c[0x0][0x168], 0x1 ;  /* 0x00005a001d0f7a11 */ /* 0x001fe400078208ff */
[----:B-1----:R-:W-:-:S03]  /*8830*/  LEA R14, P0, R0, c[0x0][0x168], 0x1 ;  /* 0x00005a00000e7a11 */ /* 0x002fc600078008ff */
[----:B------:R0:W-:Y:S04]  /*8840*/  STL [R1+0xf94], R15 ;  /* 0x000f940f01007387 */ /* 0x0001e80000100800 */
[----:B0-----:R-:W4:Y:S04]  /*8850*/  LDL.LU R15, [R1+0x5c] ;  /* 0x00005c00010f7983 */ /* 0x001f280000300800 */
[----:B------:R0:W-:Y:S04]  /*8860*/  STL [R1+0xed8], R13 ;  /* 0x000ed80d01007387 */ /* 0x0001e80000100800 */
[----:B------:R1:W-:Y:S01]  /*8870*/  STL [R1+0x1030], R14 ;  /* 0x0010300e01007387 */ /* 0x0003e20000100800 */
[----:B------:R-:W-:-:S02]  /*8880*/  LEA.HI.X.SX32 R11, R11, c[0x0][0x16c], 0x1, P6 ;  /* 0x00005b000b0b7a11 */ /* 0x000fc400030f0eff */
[----:B0-----:R-:W-:Y:S01]  /*8890*/  LEA.HI.X.SX32 R13, R12, c[0x0][0x16c], 0x1, P4 ;  /* 0x00005b000c0d7a11 */ /* 0x001fe200020f0eff */
[----:B-1----:R-:W4:Y:S01]  /*88a0*/  LDL.LU R14, [R1+0x58] ;  /* 0x00005800010e7983 */ /* 0x002f220000300800 */
[----:B------:R-:W-:-:S03]  /*88b0*/  LEA R12, P4, R26, c[0x0][0x168], 0x1 ;  /* 0x00005a001a0c7a11 */ /* 0x000fc600078808ff */
[----:B------:R0:W-:Y:S04]  /*88c0*/  STL [R1+0xf88], R13 ;  /* 0x000f880d01007387 */ /* 0x0001e80000100800 */
[----:B------:R1:W-:Y:S01]  /*88d0*/  STL [R1+0xeec], R12 ;  /* 0x000eec0c01007387 */ /* 0x0003e20000100800 */
[----:B0-----:R-:W-:-:S03]  /*88e0*/  LEA R13, P6, R28, c[0x0][0x168], 0x1 ;  /* 0x00005a001c0d7a11 */ /* 0x001fc600078c08ff */
[----:B------:R0:W-:Y:S01]  /*88f0*/  STL [R1+0xe7c], R11 ;  /* 0x000e7c0b01007387 */ /* 0x0001e20000100800 */
[----:B-1----:R-:W-:-:S03]  /*8900*/  LEA.HI.X.SX32 R12, R25, c[0x0][0x16c], 0x1, P5 ;  /* 0x00005b00190c7a11 */ /* 0x002fc600028f0eff */
[----:B------:R1:W-:Y:S01]  /*8910*/  STL [R1+0xf9c], R13 ;  /* 0x000f9c0d01007387 */ /* 0x0003e20000100800 */
[----:B------:R-:W-:-:S03]  /*8920*/  LEA.HI.X.SX32 R10, R10, c[0x0][0x16c], 0x1, P3 ;  /* 0x00005b000a0a7a11 */ /* 0x000fc600018f0eff */
[----:B------:R1:W-:Y:S01]  /*8930*/  STL [R1+0xee0], R12 ;  /* 0x000ee00c01007387 */ /* 0x0003e20000100800 */
[----:B0-----:R-:W-:-:S03]  /*8940*/  LEA R11, P5, R8, c[0x0][0x168], 0x1 ;  /* 0x00005a00080b7a11 */ /* 0x001fc600078a08ff */
[----:B-1----:R-:W4:Y:S01]  /*8950*/  LDL.LU R13, [R1+0x54] ;  /* 0x00005400010d7983 */ /* 0x002f220000300800 */
[----:B------:R-:W-:-:S03]  /*8960*/  IMAD R24, R24, c[0x0][0x190], RZ ;  /* 0x0000640018187a24 */ /* 0x000fc600078e02ff */
[----:B------:R0:W-:Y:S04]  /*8970*/  STL [R1+0x1034], R11 ;  /* 0x0010340b01007387 */ /* 0x0001e80000100800 */
[----:B------:R1:W-:Y:S04]  /*8980*/  STL [R1+0xf90], R10 ;  /* 0x000f900a01007387 */ /* 0x0003e80000100800 */
[----:B------:R-:W4:Y:S01]  /*8990*/  LDL.LU R12, [R1+0x4c] ;  /* 0x00004c00010c7983 */ /* 0x000f220000300800 */
[----:B0-----:R-:W-:-:S05]  /*89a0*/  LEA R11, P3, R24, c[0x0][0x168], 0x1 ;  /* 0x00005a00180b7a11 */ /* 0x001fca00078608ff */
[----:B------:R0:W-:Y:S01]  /*89b0*/  STL [R1+0xef4], R11 ;  /* 0x000ef40b01007387 */ /* 0x0001e20000100800 */
[----:B-1----:R-:W-:-:S03]  /*89c0*/  LEA.HI.X.SX32 R10, R9, c[0x0][0x16c], 0x1, P2 ;  /* 0x00005b00090a7a11 */ /* 0x002fc600010f0eff */
[----:B0-----:R-:W4:Y:S04]  /*89d0*/  LDL.LU R11, [R1+0x44] ;  /* 0x00004400010b7983 */ /* 0x001f280000300800 */
[----:B------:R0:W-:Y:S04]  /*89e0*/  STL [R1+0xe80], R10 ;  /* 0x000e800a01007387 */ /* 0x0001e80000100800 */
[----:B0-----:R-:W4:Y:S01]  /*89f0*/  LDL.LU R10, [R1+0x40] ;  /* 0x00004000010a7983 */ /* 0x001f220000300800 */
[----:B------:R-:W-:Y:S02]  /*8a00*/  LEA.HI.X.SX32 R27, R29, c[0x0][0x16c], 0x1, P1 ;  /* 0x00005b001d1b7a11 */ /* 0x000fe400008f0eff */
[----:B--2---:R-:W-:-:S05]  /*8a10*/  LEA R9, P2, R20, c[0x0][0x168], 0x1 ;  /* 0x00005a0014097a11 */ /* 0x004fca00078408ff */
[----:B------:R0:W-:Y:S04]  /*8a20*/  STL [R1+0xfa4], R9 ;  /* 0x000fa40901007387 */ /* 0x0001e80000100800 */
[----:B0-----:R-:W2:Y:S04]  /*8a30*/  LDL.LU R9, [R1+0x3c] ;  /* 0x00003c0001097983 */ /* 0x001ea80000300800 */
[----:B------:R0:W-:Y:S04]  /*8a40*/  STL [R1+0xee8], R27 ;  /* 0x000ee81b01007387 */ /* 0x0001e80000100800 */
[----:B------:R-:W2:Y:S01]  /*8a50*/  LDL.LU R29, [R1+0x38] ;  /* 0x00003800011d7983 */ /* 0x000ea20000300800 */
[----:B---3--:R-:W-:-:S02]  /*8a60*/  LEA R25, P1, R19, c[0x0][0x168], 0x1 ;  /* 0x00005a0013197a11 */ /* 0x008fc400078208ff */
[----:B0-----:R-:W-:-:S03]  /*8a70*/  LEA.HI.X.SX32 R27, R0, c[0x0][0x16c], 0x1, P0 ;  /* 0x00005b00001b7a11 */ /* 0x001fc600000f0eff */
[----:B------:R4:W-:Y:S04]  /*8a80*/  STL [R1+0x1038], R25 ;  /* 0x0010381901007387 */ /* 0x0009e80000100800 */
[----:B------:R-:W3:Y:S04]  /*8a90*/  LDL.LU R0, [R1+0x34] ;  /* 0x0000340001007983 */ /* 0x000ee80000300800 */
[----:B------:R0:W-:Y:S01]  /*8aa0*/  STL [R1+0xf98], R27 ;  /* 0x000f981b01007387 */ /* 0x0001e20000100800 */
[----:B----4-:R-:W-:Y:S02]  /*8ab0*/  LEA R25, P0, R18, c[0x0][0x168], 0x1 ;  /* 0x00005a0012197a11 */ /* 0x010fe400078008ff */
[----:B0-----:R-:W-:-:S03]  /*8ac0*/  LEA.HI.X.SX32 R27, R26, c[0x0][0x16c], 0x1, P4 ;  /* 0x00005b001a1b7a11 */ /* 0x001fc600020f0eff */
[----:B------:R0:W-:Y:S04]  /*8ad0*/  STL [R1+0xefc], R25 ;  /* 0x000efc1901007387 */ /* 0x0001e80000100800 */
[----:B------:R-:W-:Y:S01]  /*8ae0*/  STL [R1+0xe84], R27 ;  /* 0x000e841b01007387 */ /* 0x000fe20000100800 */
[----:B------:R-:W-:Y:S02]  /*8af0*/  LEA R26, P4, R17, c[0x0][0x168], 0x1 ;  /* 0x00005a00111a7a11 */ /* 0x000fe400078808ff */
[----:B0-----:R-:W-:Y:S02]  /*8b00*/  LEA.HI.X.SX32 R25, R28, c[0x0][0x16c], 0x1, P6 ;  /* 0x00005b001c197a11 */ /* 0x001fe400030f0eff */
[----:B------:R-:W4:Y:S04]  /*8b10*/  LDL.LU R28, [R1+0x30] ;  /* 0x00003000011c7983 */ /* 0x000f280000300800 */
[----:B------:R0:W-:Y:S04]  /*8b20*/  STL [R1+0xfac], R26 ;  /* 0x000fac1a01007387 */ /* 0x0001e80000100800 */
[----:B------:R1:W-:Y:S04]  /*8b30*/  STL [R1+0xef0], R25 ;  /* 0x000ef01901007387 */ /* 0x0003e80000100800 */
[----:B0-----:R-:W4:Y:S01]  /*8b40*/  LDL.LU R26, [R1+0x28] ;  /* 0x00002800011a7983 */ /* 0x001f220000300800 */
[----:B------:R-:W-:-:S02]  /*8b50*/  LEA R27, P6, R16, c[0x0][0x168], 0x1 ;  /* 0x00005a00101b7a11 */ /* 0x000fc400078c08ff */
[----:B-1----:R-:W-:-:S03]  /*8b60*/  LEA.HI.X.SX32 R25, R8, c[0x0][0x16c], 0x1, P5 ;  /* 0x00005b0008197a11 */ /* 0x002fc600028f0eff */
[----:B------:R-:W-:Y:S04]  /*8b70*/  STL [R1+0x103c], R27 ;  /* 0x00103c1b01007387 */ /* 0x000fe80000100800 */
[----:B------:R-:W4:Y:S04]  /*8b80*/  LDL.LU R8, [R1+0x24] ;  /* 0x0000240001087983 */ /* 0x000f280000300800 */
[----:B------:R0:W-:Y:S01]  /*8b90*/  STL [R1+0xfa0], R25 ;  /* 0x000fa01901007387 */ /* 0x0001e20000100800 */
[----:B------:R-:W-:Y:S01]  /*8ba0*/  LEA.HI.X.SX32 R20, R20, c[0x0][0x16c], 0x1, P2 ;  /* 0x00005b0014147a11 */ /* 0x000fe200010f0eff */
[----:B------:R-:W-:Y:S01]  /*8bb0*/  IMAD R6, R6, c[0x0][0x190], RZ ;  /* 0x0000640006067a24 */ /* 0x000fe200078e02ff */
[----:B0-----:R-:W-:-:S02]  /*8bc0*/  LEA.HI.X.SX32 R25, R24, c[0x0][0x16c], 0x1, P3 ;  /* 0x00005b0018197a11 */ /* 0x001fc400018f0eff */
[----:B------:R-:W4:Y:S01]  /*8bd0*/  LDL.LU R24, [R1+0x1c] ;  /* 0x00001c0001187983 */ /* 0x000f220000300800 */
[----:B------:R-:W-:-:S05]  /*8be0*/  LEA R27, P5, R15, c[0x0][0x168], 0x1 ;  /* 0x00005a000f1b7a11 */ /* 0x000fca00078a08ff */
[----:B------:R0:W-:Y:S04]  /*8bf0*/  STL [R1+0xf04], R27 ;  /* 0x000f041b01007387 */ /* 0x0001e80000100800 */
[----:B------:R1:W-:Y:S01]  /*8c00*/  STL [R1+0xe88], R25 ;  /* 0x000e881901007387 */ /* 0x0003e20000100800 */
[----:B0-----:R-:W-:-:S03]  /*8c10*/  LEA R27, P3, R14, c[0x0][0x168], 0x1 ;  /* 0x00005a000e1b7a11 */ /* 0x001fc600078608ff */
[----:B-1----:R-:W4:Y:S04]  /*8c20*/  LDL.LU R25, [R1+0x18] ;  /* 0x0000180001197983 */ /* 0x002f280000300800 */
[----:B------:R0:W-:Y:S01]  /*8c30*/  STL [R1+0xfb4], R27 ;  /* 0x000fb41b01007387 */ /* 0x0001e20000100800 */
[----:B------:R-:W-:-:S03]  /*8c40*/  LEA.HI.X.SX32 R19, R19, c[0x0][0x16c], 0x1, P1 ;  /* 0x00005b0013137a11 */ /* 0x000fc600008f0eff */
[----:B0-----:R-:W4:Y:S04]  /*8c50*/  LDL.LU R27, [R1+0xc] ;  /* 0x00000c00011b7983 */ /* 0x001f280000300800 */
[----:B------:R0:W-:Y:S02]  /*8c60*/  STL [R1+0xef8], R20 ;  /* 0x000ef81401007387 */ /* 0x0001e40000100800 */
[----:B0-----:R-:W-:-:S05]  /*8c70*/  LEA R20, P2, R6, c[0x0][0x168], 0x1 ;  /* 0x00005a0006147a11 */ /* 0x001fca00078408ff */
        /* <DEDUP_REMOVED lines=24> */
[----:B--2---:R-:W-:-:S05]  /*8e00*/  LEA R15, P5, R9, c[0x0][0x168], 0x1 ;  /* 0x00005a00090f7a11 */ /* 0x004fca00078a08ff */
[----:B------:R0:W-:Y:S04]  /*8e10*/  STL [R1+0xfc4], R15 ;  /* 0x000fc40f01007387 */ /* 0x0001e80000100800 */
[----:B0-----:R-:W2:Y:S04]  /*8e20*/  LDL.LU R15, [R1+0x10d8] ;  /* 0x0010d800010f7983 */ /* 0x001ea80000300800 */
[----:B------:R0:W-:Y:S02]  /*8e30*/  STL [R1+0xf08], R14 ;  /* 0x000f080e01007387 */ /* 0x0001e40000100800 */
[----:B0-----:R-:W-:-:S05]  /*8e40*/  LEA R14, P3, R29, c[0x0][0x168], 0x1 ;  /* 0x00005a001d0e7a11 */ /* 0x001fca00078608ff */
[----:B------:R0:W-:Y:S02]  /*8e50*/  STL [R1+0x1048], R14 ;  /* 0x0010480e01007387 */ /* 0x0001e40000100800 */
[----:B0-----:R-:W-:Y:S02]  /*8e60*/  LEA.HI.X.SX32 R14, R6, c[0x0][0x16c], 0x1, P2 ;  /* 0x00005b00060e7a11 */ /* 0x001fe400010f0eff */
[----:B------:R-:W2:Y:S01]  /*8e70*/  LDL.LU R6, [R1+0x20] ;  /* 0x0000200001067983 */ /* 0x000ea20000300800 */
[----:B------:R-:W-:-:S03]  /*8e80*/  LEA.HI.X.SX32 R13, R13, c[0x0][0x16c], 0x1, P1 ;  /* 0x00005b000d0d7a11 */ /* 0x000fc600008f0eff */
[----:B------:R3:W-:Y:S01]  /*8e90*/  STL [R1+0xfb8], R14 ;  /* 0x000fb80e01007387 */ /* 0x0007e20000100800 */
[----:B------:R-:W-:Y:S01]  /*8ea0*/  IMAD R5, R5, c[0x0][0x190], RZ ;  /* 0x0000640005057a24 */ /* 0x000fe200078e02ff */
[----:B---3--:R-:W-:-:S05]  /*8eb0*/  LEA R14, P2, R0, c[0x0][0x168], 0x1 ;  /* 0x00005a00000e7a11 */ /* 0x008fca00078408ff */
[----:B------:R0:W-:Y:S01]  /*8ec0*/  STL [R1+0xf1c], R14 ;  /* 0x000f1c0e01007387 */ /* 0x0001e20000100800 */
[----:B------:R-:W-:-:S03]  /*8ed0*/  LEA.HI.X.SX32 R12, R12, c[0x0][0x16c], 0x1, P0 ;  /* 0x00005b000c0c7a11 */ /* 0x000fc600000f0eff */
[----:B0-----:R-:W3:Y:S04]  /*8ee0*/  LDL.LU R14, [R1+0x10d4] ;  /* 0x0010d400010e7983 */ /* 0x001ee80000300800 */
[----:B------:R0:W-:Y:S02]  /*8ef0*/  STL [R1+0xe94], R13 ;  /* 0x000e940d01007387 */ /* 0x0001e40000100800 */
[----:B0-----:R-:W-:-:S05]  /*8f00*/  LEA R13, P1, R5, c[0x0][0x168], 0x1 ;  /* 0x00005a00050d7a11 */ /* 0x001fca00078208ff */
[----:B------:R0:W-:Y:S01]  /*8f10*/  STL [R1+0xfcc], R13 ;  /* 0x000fcc0d01007387 */ /* 0x0001e20000100800 */
[----:B------:R-:W-:-:S03]  /*8f20*/  LEA.HI.X.SX32 R11, R11, c[0x0][0x16c], 0x1, P4 ;  /* 0x00005b000b0b7a11 */ /* 0x000fc600020f0eff */
[----:B0-----:R-:W3:Y:S04]  /*8f30*/  LDL.LU R13, [R1+0x10d0] ;  /* 0x0010d000010d7983 */ /* 0x001ee80000300800 */
[----:B------:R4:W-:Y:S02]  /*8f40*/  STL [R1+0xf10], R12 ;  /* 0x000f100c01007387 */ /* 0x0009e40000100800 */
[----:B----4-:R-:W-:-:S05]  /*8f50*/  LEA R12, P0, R28, c[0x0][0x168], 0x1 ;  /* 0x00005a001c0c7a11 */ /* 0x010fca00078008ff */
[----:B------:R0:W-:Y:S01]  /*8f60*/  STL [R1+0x104c], R12 ;  /* 0x00104c0c01007387 */ /* 0x0001e20000100800 */
[----:B------:R-:W-:-:S03]  /*8f70*/  LEA.HI.X.SX32 R10, R10, c[0x0][0x16c], 0x1, P6 ;  /* 0x00005b000a0a7a11 */ /* 0x000fc600030f0eff */
[----:B0-----:R-:W4:Y:S04]  /*8f80*/  LDL.LU R12, [R1+0x10cc] ;  /* 0x0010cc00010c7983 */ /* 0x001f280000300800 */
[----:B------:R0:W-:Y:S02]  /*8f90*/  STL [R1+0xfc0], R11 ;  /* 0x000fc00b01007387 */ /* 0x0001e40000100800 */
[----:B0-----:R-:W-:-:S05]  /*8fa0*/  LEA R11, P4, R26, c[0x0][0x168], 0x1 ;  /* 0x00005a001a0b7a11 */ /* 0x001fca00078808ff */
        /* <DEDUP_REMOVED lines=8> */
[----:B------:R2:W-:Y:S01]  /*9030*/  STL [R1+0xf18], R9 ;  /* 0x000f180901007387 */ /* 0x0005e20000100800 */
[----:B------:R-:W-:Y:S02]  /*9040*/  LEA.HI.X.SX32 R0, R0, c[0x0][0x16c], 0x1, P2 ;  /* 0x00005b0000007a11 */ /* 0x000fe400010f0eff */
[----:B--2---:R-:W-:-:S05]  /*9050*/  LEA R9, P5, R6, c[0x0][0x168], 0x1 ;  /* 0x00005a0006097a11 */ /* 0x004fca00078a08ff */
[----:B------:R0:W-:Y:S04]  /*9060*/  STL [R1+0x1050], R9 ;  /* 0x0010500901007387 */ /* 0x0001e80000100800 */
[----:B0-----:R-:W2:Y:S04]  /*9070*/  LDL.LU R9, [R1+0x10c0] ;  /* 0x0010c00001097983 */ /* 0x001ea80000300800 */
[----:B------:R0:W-:Y:S02]  /*9080*/  STL [R1+0xfc8], R29 ;  /* 0x000fc81d01007387 */ /* 0x0001e40000100800 */
[----:B0-----:R-:W-:-:S05]  /*9090*/  LEA R29, P3, R24, c[0x0][0x168], 0x1 ;  /* 0x00005a00181d7a11 */ /* 0x001fca00078608ff */
[----:B------:R0:W-:Y:S04]  /*90a0*/  STL [R1+0xf2c], R29 ;  /* 0x000f2c1d01007387 */ /* 0x0001e80000100800 */
[----:B0-----:R-:W2:Y:S04]  /*90b0*/  LDL.LU R29, [R1+0x10bc] ;  /* 0x0010bc00011d7983 */ /* 0x001ea80000300800 */
[----:B------:R0:W-:Y:S02]  /*90c0*/  STL [R1+0xe9c], R0 ;  /* 0x000e9c0001007387 */ /* 0x0001e40000100800 */
[----:B0-----:R-:W-:-:S05]  /*90d0*/  LEA R0, P2, R25, c[0x0][0x168], 0x1 ;  /* 0x00005a0019007a11 */ /* 0x001fca00078408ff */
[----:B------:R0:W-:Y:S04]  /*90e0*/  STL [R1+0xfdc], R0 ;  /* 0x000fdc0001007387 */ /* 0x0001e80000100800 */
[----:B0-----:R-:W2:Y:S01]  /*90f0*/  LDL.LU R0, [R1+0x10b8] ;  /* 0x0010b80001007983 */ /* 0x001ea20000300800 */
[----:B------:R-:W-:-:S05]  /*9100*/  LEA.HI.X.SX32 R5, R5, c[0x0][0x16c], 0x1, P1 ;  /* 0x00005b0005057a11 */ /* 0x000fca00008f0eff */
[----:B------:R0:W-:Y:S01]  /*9110*/  STL [R1+0xf20], R5 ;  /* 0x000f200501007387 */ /* 0x0001e20000100800 */
[----:B------:R-:W-:Y:S01]  /*9120*/  IMAD R4, R4, c[0x0][0x190], RZ ;  /* 0x0000640004047a24 */ /* 0x000fe200078e02ff */
[----:B0-----:R-:W-:-:S05]  /*9130*/  LEA R5, P1, R27, c[0x0][0x168], 0x1 ;  /* 0x00005a001b057a11 */ /* 0x001fca00078208ff */
[----:B------:R0:W-:Y:S02]  /*9140*/  STL [R1+0x1054], R5 ;  /* 0x0010540501007387 */ /* 0x0001e40000100800 */
[----:B0-----:R-:W-:Y:S02]  /*9150*/  LEA.HI.X.SX32 R5, R28, c[0x0][0x16c], 0x1, P0 ;  /* 0x00005b001c057a11 */ /* 0x001fe400000f0eff */
[----:B------:R-:W3:Y:S04]  /*9160*/  LDL.LU R28, [R1+0x10b4] ;  /* 0x0010b400011c7983 */ /* 0x000ee80000300800 */
[----:B------:R0:W-:Y:S02]  /*9170*/  STL [R1+0xfd0], R5 ;  /* 0x000fd00501007387 */ /* 0x0001e40000100800 */
[----:B0-----:R-:W-:-:S05]  /*9180*/  LEA R5, P0, R4, c[0x0][0x168], 0x1 ;  /* 0x00005a0004057a11 */ /* 0x001fca00078008ff */
[----:B------:R0:W-:Y:S02]  /*9190*/  STL [R1+0xf34], R5 ;  /* 0x000f340501007387 */ /* 0x0001e40000100800 */
[----:B0-----:R-:W-:Y:S02]  /*91a0*/  LEA.HI.X.SX32 R5, R26, c[0x0][0x16c], 0x1, P4 ;  /* 0x00005b001a057a11 */ /* 0x001fe400020f0eff */
[----:B------:R-:W4:Y:S04]  /*91b0*/  LDL.LU R26, [R1+0x10b0] ;  /* 0x0010b000011a7983 */ /* 0x000f280000300800 */
[----:B------:R2:W-:Y:S02]  /*91c0*/  STL [R1+0xea0], R5 ;  /* 0x000ea00501007387 */ /* 0x0005e40000100800 */
[----:B--2---:R-:W-:-:S05]  /*91d0*/  LEA R5, P4, R0, c[0x0][0x168], 0x1 ;  /* 0x00005a0000057a11 */ /* 0x004fca00078808ff */
[----:B------:R0:W-:Y:S02]  /*91e0*/  STL [R1+0xfe4], R5 ;  /* 0x000fe40501007387 */ /* 0x0001e40000100800 */
[----:B0-----:R-:W-:Y:S02]  /*91f0*/  LEA.HI.X.SX32 R5, R8, c[0x0][0x16c], 0x1, P6 ;  /* 0x00005b0008057a11 */ /* 0x001fe400030f0eff */
[----:B------:R-:W2:Y:S04]  /*9200*/  LDL.LU R8, [R1+0x10ac] ;  /* 0x0010ac0001087983 */ /* 0x000ea80000300800 */
[----:B------:R3:W-:Y:S01]  /*9210*/  STL [R1+0xf28], R5 ;  /* 0x000f280501007387 */ /* 0x0007e20000100800 */
[----:B------:R-:W-:Y:S02]  /*9220*/  LEA.HI.X.SX32 R6, R6, c[0x0][0x16c], 0x1, P5 ;  /* 0x00005b0006067a11 */ /* 0x000fe400028f0eff */
[----:B---3--:R-:W-:-:S05]  /*9230*/  LEA R5, P6, R28, c[0x0][0x168], 0x1 ;  /* 0x00005a001c057a11 */ /* 0x008fca00078c08ff */
[----:B------:R0:W-:Y:S04]  /*9240*/  STL [R1+0x1058], R5 ;  /* 0x0010580501007387 */ /* 0x0001e80000100800 */
[----:B------:R1:W-:Y:S01]  /*9250*/  STL [R1+0xfd8], R6 ;  /* 0x000fd80601007387 */ /* 0x0003e20000100800 */
[----:B0-----:R-:W-:Y:S02]  /*9260*/  LEA R5, P5, R29, c[0x0][0x168], 0x1 ;  /* 0x00005a001d057a11 */ /* 0x001fe400078a08ff */
[----:B-1----:R-:W-:-:S03]  /*9270*/  LEA.HI.X.SX32 R6, R24, c[0x0][0x16c], 0x1, P3 ;  /* 0x00005b0018067a11 */ /* 0x002fc600018f0eff */
[----:B------:R0:W-:Y:S04]  /*9280*/  STL [R1+0xf3c], R5 ;  /* 0x000f3c0501007387 */ /* 0x0001e80000100800 */
[----:B------:R-:W-:Y:S01]  /*9290*/  STL [R1+0xea4], R6 ;  /* 0x000ea40601007387 */ /* 0x000fe20000100800 */
[----:B0-----:R-:W-:Y:S02]  /*92a0*/  LEA.HI.X.SX32 R5, R25, c[0x0][0x16c], 0x1, P2 ;  /* 0x00005b0019057a11 */ /* 0x001fe400010f0eff */
[----:B----4-:R-:W-:-:S05]  /*92b0*/  LEA R24, P3, R26, c[0x0][0x168], 0x1 ;  /* 0x00005a001a187a11 */ /* 0x010fca00078608ff */
[----:B------:R0:W-:Y:S04]  /*92c0*/  STL [R1+0xfec], R24 ;  /* 0x000fec1801007387 */ /* 0x0001e80000100800 */
[----:B------:R1:W-:Y:S01]  /*92d0*/  STL [R1+0xf30], R5 ;  /* 0x000f300501007387 */ /* 0x0003e20000100800 */
[----:B0-----:R-:W-:Y:S02]  /*92e0*/  LEA.HI.X.SX32 R24, R27, c[0x0][0x16c], 0x1, P1 ;  /* 0x00005b001b187a11 */ /* 0x001fe400008f0eff */
[----:B-1----:R-:W-:Y:S02]  /*92f0*/  LEA R5, P1, R9, c[0x0][0x168], 0x1 ;  /* 0x00005a0009057a11 */ /* 0x002fe400078208ff */
[----:B--2---:R-:W-:-:S05]  /*9300*/  LEA R6, P2, R8, c[0x0][0x168], 0x1 ;  /* 0x00005a0008067a11 */ /* 0x004fca00078408ff */
[----:B------:R0:W-:Y:S04]  /*9310*/  STL [R1+0x105c], R6 ;  /* 0x00105c0601007387 */ /* 0x0001e80000100800 */
[----:B------:R-:W-:Y:S04]  /*9320*/  STL [R1+0xfe0], R24 ;  /* 0x000fe01801007387 */ /* 0x000fe80000100800 */
[----:B------:R1:W-:Y:S01]  /*9330*/  STL [R1+0xf44], R5 ;  /* 0x000f440501007387 */ /* 0x0003e20000100800 */
[----:B0-----:R-:W-:Y:S02]  /*9340*/  LEA.HI.X.SX32 R6, R4, c[0x0][0x16c], 0x1, P0 ;  /* 0x00005b0004067a11 */ /* 0x001fe400000f0eff */
[----:B------:R-:W-:-:S03]  /*9350*/  LEA R4, P0, R10, c[0x0][0x168], 0x1 ;  /* 0x00005a000a047a11 */ /* 0x000fc600078008ff */
[----:B------:R0:W-:Y:S01]  /*9360*/  STL [R1+0xea8], R6 ;  /* 0x000ea80601007387 */ /* 0x0001e20000100800 */
[----:B-1----:R-:W-:-:S03]  /*9370*/  LEA.HI.X.SX32 R5, R0, c[0x0][0x16c], 0x1, P4 ;  /* 0x00005b0000057a11 */ /* 0x002fc600020f0eff */
[----:B------:R-:W2:Y:S04]  /*9380*/  LDL.LU R0, [R1+0x10a8] ;  /* 0x0010a80001007983 */ /* 0x000ea80000300800 */
[----:B------:R1:W-:Y:S01]  /*9390*/  STL [R1+0xff4], R4 ;  /* 0x000ff40401007387 */ /* 0x0003e20000100800 */
[----:B0-----:R-:W-:-:S03]  /*93a0*/  LEA.HI.X.SX32 R6, R28, c[0x0][0x16c], 0x1, P6 ;  /* 0x00005b001c067a11 */ /* 0x001fc600030f0eff */
[----:B------:R0:W-:Y:S04]  /*93b0*/  STL [R1+0xf38], R5 ;  /* 0x000f380501007387 */ /* 0x0001e80000100800 */
[----:B------:R-:W3:Y:S01]  /*93c0*/  LDL.LU R28, [R1+0x10a4] ;  /* 0x0010a400011c7983 */ /* 0x000ee20000300800 */
[----:B------:R-:W-:-:S05]  /*93d0*/  IMAD R3, R3, c[0x0][0x190], RZ ;  /* 0x0000640003037a24 */ /* 0x000fca00078e02ff */
[----:B-1----:R-:W-:-:S05]  /*93e0*/  LEA R4, P4, R3, c[0x0][0x168], 0x1 ;  /* 0x00005a0003047a11 */ /* 0x002fca00078808ff */
[----:B------:R1:W-:Y:S01]  /*93f0*/  STL [R1+0x1060], R4 ;  /* 0x0010600401007387 */ /* 0x0003e20000100800 */
[----:B0-----:R-:W-:-:S03]  /*9400*/  LEA.HI.X.SX32 R5, R29, c[0x0][0x16c], 0x1, P5 ;  /* 0x00005b001d057a11 */ /* 0x001fc600028f0eff */
[----:B------:R0:W-:Y:S04]  /*9410*/  STL [R1+0xfe8], R6 ;  /* 0x000fe80601007387 */ /* 0x0001e80000100800 */
[----:B------:R4:W5:Y:S01]  /*9420*/  LDL.LU R29, [R1+0x10a0] ;  /* 0x0010a000011d7983 */ /* 0x0009620000300800 */
[----:B-1----:R-:W-:-:S05]  /*9430*/  LEA R4, P6, R11, c[0x0][0x168], 0x1 ;  /* 0x00005a000b047a11 */ /* 0x002fca00078c08ff */
[----:B------:R1:W-:Y:S01]  /*9440*/  STL [R1+0xf4c], R4 ;  /* 0x000f4c0401007387 */ /* 0x0003e20000100800 */
[----:B0-----:R-:W-:-:S03]  /*9450*/  LEA.HI.X.SX32 R6, R26, c[0x0][0x16c], 0x1, P3 ;  /* 0x00005b001a067a11 */ /* 0x001fc600018f0eff */
[----:B------:R0:W-:Y:S01]  /*9460*/  STL [R1+0xeac], R5 ;  /* 0x000eac0501007387 */ /* 0x0001e20000100800 */
[----:B-1----:R-:W-:Y:S02]  /*9470*/  LEA R4, P5, R12, c[0x0][0x168], 0x1 ;  /* 0x00005a000c047a11 */ /* 0x002fe400078a08ff */
[----:B0-----:R-:W-:-:S03]  /*9480*/  LEA R5, P3, R13, c[0x0][0x168], 0x1 ;  /* 0x00005a000d057a11 */ /* 0x001fc600078608ff */
[----:B------:R0:W-:Y:S04]  /*9490*/  STL [R1+0xffc], R4 ;  /* 0x000ffc0401007387 */ /* 0x0001e80000100800 */
[----:B------:R1:W-:Y:S01]  /*94a0*/  STL [R1+0xf40], R6 ;  /* 0x000f400601007387 */ /* 0x0003e20000100800 */
[----:B0-----:R-:W-:-:S03]  /*94b0*/  LEA.HI.X.SX32 R4, R8, c[0x0][0x16c], 0x1, P2 ;  /* 0x00005b0008047a11 */ /* 0x001fc600010f0eff */
[----:B------:R0:W-:Y:S01]  /*94c0*/  STL [R1+0x1064], R5 ;  /* 0x0010640501007387 */ /* 0x0001e20000100800 */
[----:B-1----:R-:W-:-:S03]  /*94d0*/  LEA R6, P2, R14, c[0x0][0x168], 0x1 ;  /* 0x00005a000e067a11 */ /* 0x002fc600078408ff */
[----:B------:R1:W-:Y:S01]  /*94e0*/  STL [R1+0xff0], R4 ;  /* 0x000ff00401007387 */ /* 0x0003e20000100800 */
[----:B0-----:R-:W-:-:S03]  /*94f0*/  LEA.HI.X.SX32 R5, R9, c[0x0][0x16c], 0x1, P1 ;  /* 0x00005b0009057a11 */ /* 0x001fc600008f0eff */
[----:B------:R0:W-:Y:S01]  /*9500*/  STL [R1+0xf54], R6 ;  /* 0x000f540601007387 */ /* 0x0001e20000100800 */
[----:B-1----:R-:W-:-:S03]  /*9510*/  LEA R4, P1, R15, c[0x0][0x168], 0x1 ;  /* 0x00005a000f047a11 */ /* 0x002fc600078208ff */
[----:B------:R1:W-:Y:S01]  /*9520*/  STL [R1+0xeb0], R5 ;  /* 0x000eb00501007387 */ /* 0x0003e20000100800 */
[----:B------:R-:W-:-:S03]  /*9530*/  IMAD R2, R2, c[0x0][0x190], RZ ;  /* 0x0000640002027a24 */ /* 0x000fc600078e02ff */
[----:B------:R4:W-:Y:S01]  /*9540*/  STL [R1+0x1004], R4 ;  /* 0x0010040401007387 */ /* 0x0009e20000100800 */
[----:B0-----:R-:W-:Y:S02]  /*9550*/  LEA.HI.X.SX32 R6, R10, c[0x0][0x16c], 0x1, P0 ;  /* 0x00005b000a067a11 */ /* 0x001fe400000f0eff */
[----:B-1----:R-:W-:-:S03]  /*9560*/  LEA R5, P0, R16, c[0x0][0x168], 0x1 ;  /* 0x00005a0010057a11 */ /* 0x002fc600078008ff */
[----:B------:R-:W-:Y:S01]  /*9570*/  STL [R1+0xf48], R6 ;  /* 0x000f480601007387 */ /* 0x000fe20000100800 */
[----:B----4-:R-:W-:Y:S02]  /*9580*/  LEA.HI.X.SX32 R4, R3, c[0x0][0x16c], 0x1, P4 ;  /* 0x00005b0003047a11 */ /* 0x010fe400020f0eff */
[----:B------:R-:W-:Y:S01]  /*9590*/  LEA R3, P4, R17, c[0x0][0x168], 0x1 ;  /* 0x00005a0011037a11 */ /* 0x000fe200078808ff */
[----:B------:R0:W-:Y:S04]  /*95a0*/  STL [R1+0x1068], R5 ;  /* 0x0010680501007387 */ /* 0x0001e80000100800 */
[----:B------:R1:W-:Y:S04]  /*95b0*/  STL [R1+0xff8], R4 ;  /* 0x000ff80401007387 */ /* 0x0003e80000100800 */
[----:B------:R4:W-:Y:S01]  /*95c0*/  STL [R1+0xf5c], R3 ;  /* 0x000f5c0301007387 */ /* 0x0009e20000100800 */
[----:B0-----:R-:W-:-:S02]  /*95d0*/  LEA.HI.X.SX32 R5, R11, c[0x0][0x16c], 0x1, P6 ;  /* 0x00005b000b057a11 */ /* 0x001fc400030f0eff */
[----:B-1----:R-:W-:-:S03]  /*95e0*/  LEA R4, P6, R2, c[0x0][0x168], 0x1 ;  /* 0x00005a0002047a11 */ /* 0x002fc600078c08ff */
[----:B------:R0:W-:Y:S01]  /*95f0*/  STL [R1+0xeb4], R5 ;  /* 0x000eb40501007387 */ /* 0x0001e20000100800 */
[----:B----4-:R-:W-:-:S03]  /*9600*/  LEA.HI.X.SX32 R3, R12, c[0x0][0x16c], 0x1, P5 ;  /* 0x00005b000c037a11 */ /* 0x010fc600028f0eff */
[----:B------:R1:W-:Y:S04]  /*9610*/  STL [R1+0x100c], R4 ;  /* 0x00100c0401007387 */ /* 0x0003e80000100800 */
[----:B------:R4:W-:Y:S01]  /*9620*/  STL [R1+0xf50], R3 ;  /* 0x000f500301007387 */ /* 0x0009e20000100800 */
[----:B0-----:R-:W-:Y:S02]  /*9630*/  LEA R5, P5, R18, c[0x0][0x168], 0x1 ;  /* 0x00005a0012057a11 */ /* 0x001fe400078a08ff */
[----:B-1----:R-:W-:-:S03]  /*9640*/  LEA.HI.X.SX32 R4, R13, c[0x0][0x16c], 0x1, P3 ;  /* 0x00005b000d047a11 */ /* 0x002fc600018f0eff */
[----:B------:R0:W-:Y:S01]  /*9650*/  STL [R1+0x106c], R5 ;  /* 0x00106c0501007387 */ /* 0x0001e20000100800 */
[----:B----4-:R-:W-:-:S03]  /*9660*/  LEA R3, P3, R19, c[0x0][0x168], 0x1 ;  /* 0x00005a0013037a11 */ /* 0x010fc600078608ff */
[----:B------:R1:W-:Y:S01]  /*9670*/  STL [R1+0x1000], R4 ;  /* 0x0010000401007387 */ /* 0x0003e20000100800 */
[----:B------:R-:W-:-:S03]  /*9680*/  IMAD R21, R21, c[0x0][0x190], RZ ;  /* 0x0000640015157a24 */ /* 0x000fc600078e02ff */
[----:B------:R4:W-:Y:S01]  /*9690*/  STL [R1+0xf64], R3 ;  /* 0x000f640301007387 */ /* 0x0009e20000100800 */
[----:B0-----:R-:W-:Y:S01]  /*96a0*/  LEA.HI.X.SX32 R5, R14, c[0x0][0x16c], 0x1, P2 ;  /* 0x00005b000e057a11 */ /* 0x001fe200010f0eff */
[----:B------:R-:W-:Y:S01]  /*96b0*/  IMAD R22, R22, c[0x0][0x190], RZ ;  /* 0x0000640016167a24 */ /* 0x000fe200078e02ff */
[----:B-1----:R-:W-:-:S03]  /*96c0*/  LEA R4, P2, R20, c[0x0][0x168], 0x1 ;  /* 0x00005a0014047a11 */ /* 0x002fc600078408ff */
[----:B------:R0:W-:Y:S01]  /*96d0*/  STL [R1+0xeb8], R5 ;  /* 0x000eb80501007387 */ /* 0x0001e20000100800 */
[----:B----4-:R-:W-:-:S03]  /*96e0*/  LEA.HI.X.SX32 R3, R15, c[0x0][0x16c], 0x1, P1 ;  /* 0x00005b000f037a11 */ /* 0x010fc600008f0eff */
[----:B------:R1:W-:Y:S01]  /*96f0*/  STL [R1+0x1014], R4 ;  /* 0x0010140401007387 */ /* 0x0003e20000100800 */
[----:B------:R-:W-:-:S03]  /*9700*/  IMAD R23, R23, c[0x0][0x190], RZ ;  /* 0x0000640017177a24 */ /* 0x000fc600078e02ff */
[----:B------:R4:W-:Y:S01]  /*9710*/  STL [R1+0xf58], R3 ;  /* 0x000f580301007387 */ /* 0x0009e20000100800 */
[----:B0-----:R-:W-:Y:S02]  /*9720*/  LEA R5, P1, R21, c[0x0][0x168], 0x1 ;  /* 0x00005a0015057a11 */ /* 0x001fe400078208ff */
[----:B-1----:R-:W-:Y:S01]  /*9730*/  LEA.HI.X.SX32 R4, R16, c[0x0][0x16c], 0x1, P0 ;  /* 0x00005b0010047a11 */ /* 0x002fe200000f0eff */
[----:B------:R-:W-:Y:S01]  /*9740*/  IMAD R7, R7, c[0x0][0x190], RZ ;  /* 0x0000640007077a24 */ /* 0x000fe200078e02ff */
[----:B----4-:R-:W-:Y:S01]  /*9750*/  LEA R3, P0, R22, c[0x0][0x168], 0x1 ;  /* 0x00005a0016037a11 */ /* 0x010fe200078008ff */
[----:B------:R0:W-:Y:S04]  /*9760*/  STL [R1+0x1070], R5 ;  /* 0x0010700501007387 */ /* 0x0001e80000100800 */
[----:B------:R1:W-:Y:S04]  /*9770*/  STL [R1+0x1008], R4 ;  /* 0x0010080401007387 */ /* 0x0003e80000100800 */
[----:B------:R4:W-:Y:S01]  /*9780*/  STL [R1+0xf6c], R3 ;  /* 0x000f6c0301007387 */ /* 0x0009e20000100800 */
[----:B0-----:R-:W-:-:S02]  /*9790*/  LEA.HI.X.SX32 R5, R17, c[0x0][0x16c], 0x1, P4 ;  /* 0x00005b0011057a11 */ /* 0x001fc400020f0eff */
[----:B-1----:R-:W-:-:S03]  /*97a0*/  LEA R4, P4, R23, c[0x0][0x168], 0x1 ;  /* 0x00005a0017047a11 */ /* 0x002fc600078808ff */
[----:B------:R-:W-:Y:S01]  /*97b0*/  STL [R1+0xebc], R5 ;  /* 0x000ebc0501007387 */ /* 0x000fe20000100800 */
[----:B----4-:R-:W-:Y:S02]  /*97c0*/  LEA.HI.X.SX32 R3, R2, c[0x0][0x16c], 0x1, P6 ;  /* 0x00005b0002037a11 */ /* 0x010fe400030f0eff */
[----:B------:R-:W-:Y:S01]  /*97d0*/  LEA R2, P6, R7, c[0x0][0x168], 0x1 ;  /* 0x00005a0007027a11 */ /* 0x000fe200078c08ff */
[----:B------:R3:W-:Y:S01]  /*97e0*/  STL [R1+0xf70], R4 ;  /* 0x000f700401007387 */ /* 0x0007e20000100800 */
[----:B------:R-:W-:-:S03]  /*97f0*/  LEA.HI.X.SX32 R6, R18, c[0x0][0x16c], 0x1, P5 ;  /* 0x00005b0012067a11 */ /* 0x000fc600028f0eff */
[----:B------:R-:W-:Y:S01]  /*9800*/  STL [R1+0xf60], R3 ;  /* 0x000f600301007387 */ /* 0x000fe20000100800 */
[----:B------:R-:W-:Y:S02]  /*9810*/  LEA.HI.X.SX32 R8, R19, c[0x0][0x16c], 0x1, P3 ;  /* 0x00005b0013087a11 */ /* 0x000fe400018f0eff */
[----:B------:R-:W-:Y:S01]  /*9820*/  LEA.HI.X.SX32 R9, R21, c[0x0][0x16c], 0x1, P1 ;  /* 0x00005b0015097a11 */ /* 0x000fe200008f0eff */
[----:B------:R-:W-:-:S04]  /*9830*/  IMAD.MOV.U32 R25, RZ, RZ, c[0x0][0x188] ;  /* 0x00006200ff197624 */ /* 0x000fc800078e00ff */
[C---:B------:R-:W-:Y:S02]  /*9840*/  IMAD R27, R25.reuse, 0x1f, RZ ;  /* 0x0000001f191b7824 */ /* 0x040fe400078e02ff */
[----:B------:R-:W-:Y:S02]  /*9850*/  IMAD R24, R25, 0x1e, RZ ;  /* 0x0000001e19187824 */ /* 0x000fe400078e02ff */
[----:B---3--:R-:W-:Y:S02]  /*9860*/  IMAD.WIDE R4, R28, 0x2, RZ ;  /* 0x000000021c047825 */ /* 0x008fe400078e02ff */
[----:B------:R0:W5:Y:S04]  /*9870*/  LDL.LU R28, [R1+0x109c] ;  /* 0x00109c00011c7983 */ /* 0x0001680000300800 */
[----:B------:R2:W-:Y:S02]  /*9880*/  STL [R1+0x101c], R2 ;  /* 0x00101c0201007387 */ /* 0x0005e40000100800 */
[----:B--2---:R-:W-:-:S02]  /*9890*/  IMAD.WIDE R2, R0, 0x2, RZ ;  /* 0x0000000200027825 */ /* 0x004fc400078e02ff */
[----:B------:R0:W5:Y:S04]  /*98a0*/  LDL.LU R0, [R1+0x1098] ;  /* 0x0010980001007983 */ /* 0x0001680000300800 */
[----:B------:R-:W-:Y:S04]  /*98b0*/  STL.64 [R1+0xc78], R4 ;  /* 0x000c780401007387 */ /* 0x000fe80000100a00 */
[----:B------:R1:W-:Y:S04]  /*98c0*/  STL [R1+0x1010], R6 ;  /* 0x0010100601007387 */ /* 0x0003e80000100800 */
[----:B------:R2:W-:Y:S01]  /*98d0*/  STL [R1+0xec0], R8 ;  /* 0x000ec00801007387 */ /* 0x0005e20000100800 */
[----:B-1----:R-:W-:-:S03]  /*98e0*/  LEA.HI.X.SX32 R6, R20, c[0x0][0x16c], 0x1, P2 ;  /* 0x00005b0014067a11 */ /* 0x002fc600010f0eff */
[----:B------:R-:W-:Y:S04]  /*98f0*/  STL.64 [R1+0xc70], R2 ;  /* 0x000c700201007387 */ /* 0x000fe80000100a00 */
[----:B------:R1:W-:Y:S01]  /*9900*/  STL [R1+0xf68], R6 ;  /* 0x000f680601007387 */ /* 0x0003e20000100800 */
[----:B--2---:R-:W-:-:S03]  /*9910*/  LEA.HI.X.SX32 R8, R23, c[0x0][0x16c], 0x1, P4 ;  /* 0x00005b0017087a11 */ /* 0x004fc600020f0eff */
[----:B------:R-:W-:Y:S01]  /*9920*/  STL [R1+0x1018], R9 ;  /* 0x0010180901007387 */ /* 0x000fe20000100800 */
[----:B-1----:R-:W-:-:S05]  /*9930*/  LEA.HI.X.SX32 R6, R22, c[0x0][0x16c], 0x1, P0 ;  /* 0x00005b0016067a11 */ /* 0x002fca00000f0eff */
[----:B------:R1:W-:Y:S01]  /*9940*/  STL [R1+0xec4], R6 ;  /* 0x000ec40601007387 */ /* 0x0003e20000100800 */
[----:B------:R-:W-:-:S03]  /*9950*/  IMAD.WIDE R10, R27, 0x2, R4 ;  /* 0x000000021b0a7825 */ /* 0x000fc600078e0204 */
[----:B------:R2:W-:Y:S01]  /*9960*/  STL [R1+0xec8], R8 ;  /* 0x000ec80801007387 */ /* 0x0005e20000100800 */
[----:B-1----:R-:W-:-:S05]  /*9970*/  LEA.HI.X.SX32 R6, R7, c[0x0][0x16c], 0x1, P6 ;  /* 0x00005b0007067a11 */ /* 0x002fca00030f0eff */
[----:B------:R1:W-:Y:S01]  /*9980*/  STL [R1+0xf74], R6 ;  /* 0x000f740601007387 */ /* 0x0003e20000100800 */
[----:B--2---:R-:W-:-:S03]  /*9990*/  IMAD.WIDE R8, R24, 0x2, R4 ;  /* 0x0000000218087825 */ /* 0x004fc600078e0204 */
[----:B------:R2:W-:Y:S01]  /*99a0*/  STL.64 [R1+0xe68], R10 ;  /* 0x000e680a01007387 */ /* 0x0005e20000100a00 */
[----:B-1----:R-:W-:-:S05]  /*99b0*/  IMAD.WIDE R6, R27, 0x2, R2 ;  /* 0x000000021b067825 */ /* 0x002fca00078e0202 */
[----:B------:R1:W-:Y:S01]  /*99c0*/  STL.64 [R1+0xe60], R6 ;  /* 0x000e600601007387 */ /* 0x0003e20000100a00 */
[----:B------:R-:W-:-:S03]  /*99d0*/  IMAD R27, R25, 0x1d, RZ ;  /* 0x0000001d191b7824 */ /* 0x000fc600078e02ff */
[----:B------:R3:W-:Y:S01]  /*99e0*/  STL.64 [R1+0xe58], R8 ;  /* 0x000e580801007387 */ /* 0x0007e20000100a00 */
[----:B--2---:R-:W-:-:S04]  /*99f0*/  IMAD.WIDE R10, R27, 0x2, R4 ;  /* 0x000000021b0a7825 */ /* 0x004fc800078e0204 */
[----:B-1----:R-:W-:-:S05]  /*9a00*/  IMAD.WIDE R6, R24, 0x2, R2 ;  /* 0x0000000218067825 */ /* 0x002fca00078e0202 */
[----:B------:R1:W-:Y:S01]  /*9a10*/  STL.64 [R1+0xe50], R6 ;  /* 0x000e500601007387 */ /* 0x0003e20000100a00 */
[----:B------:R-:W-:-:S03]  /*9a20*/  IMAD R24, R25, 0x1c, RZ ;  /* 0x0000001c19187824 */ /* 0x000fc600078e02ff */
[----:B------:R2:W-:Y:S01]  /*9a30*/  STL.64 [R1+0xe48], R10 ;  /* 0x000e480a01007387 */ /* 0x0005e20000100a00 */
[----:B---3--:R-:W-:-:S04]  /*9a40*/  IMAD.WIDE R8, R24, 0x2, R4 ;  /* 0x0000000218087825 */ /* 0x008fc800078e0204 */
        /* <DEDUP_REMOVED lines=57> */
[----:B------:R-:W-:-:S03]  /*9de0*/  IMAD.SHL.U32 R24, R25, 0x10, RZ ;  /* 0x0000001019187824 */ /* 0x000fc600078e00ff */
        /* <DEDUP_REMOVED lines=27> */
[----:B-1----:R-:W-:-:S04]  /*9fa0*/  IMAD.WIDE R6, R24, 0x2, R2 ;  /* 0x0000000218067825 */ /* 0x002fc800078e0202 */
[----:B------:R-:W-:Y:S01]  /*9fb0*/  IMAD R24, R25, 0xa, RZ ;  /* 0x0000000a19187824 */ /* 0x000fe200078e02ff */
[----:B------:R1:W-:Y:S03]  /*9fc0*/  STL.64 [R1+0xd30], R6 ;  /* 0x000d300601007387 */ /* 0x0003e60000100a00 */
[----:B---3--:R-:W-:Y:S01]  /*9fd0*/  IMAD.WIDE R8, R24, 0x2, R4 ;  /* 0x0000000218087825 */ /* 0x008fe200078e0204 */
[----:B------:R2:W-:Y:S03]  /*9fe0*/  STL.64 [R1+0xd28], R10 ;  /* 0x000d280a01007387 */ /* 0x0005e60000100a00 */
[----:B-1----:R-:W-:-:S04]  /*9ff0*/  IMAD.WIDE R6, R27, 0x2, R2 ;  /* 0x000000021b067825 */ /* 0x002fc800078e0202 */
[----:B------:R-:W-:Y:S01]  /*a000*/  IMAD R27, R25, 0x9, RZ ;  /* 0x00000009191b7824 */ /* 0x000fe200078e02ff */
[----:B------:R1:W-:Y:S03]  /*a010*/  STL.64 [R1+0xd20], R6 ;  /* 0x000d200601007387 */ /* 0x0003e60000100a00 */
[----:B--2---:R-:W-:Y:S01]  /*a020*/  IMAD.WIDE R10, R27, 0x2, R4 ;  /* 0x000000021b0a7825 */ /* 0x004fe200078e0204 */
[----:B------:R2:W-:Y:S03]  /*a030*/  STL.64 [R1+0xd18], R8 ;  /* 0x000d180801007387 */ /* 0x0005e60000100a00 */
[----:B-1----:R-:W-:-:S04]  /*a040*/  IMAD.WIDE R6, R24, 0x2, R2 ;  /* 0x0000000218067825 */ /* 0x002fc800078e0202 */
[----:B------:R-:W-:Y:S01]  /*a050*/  IMAD.SHL.U32 R24, R25, 0x8, RZ ;  /* 0x0000000819187824 */ /* 0x000fe200078e00ff */
[----:B------:R1:W-:Y:S01]  /*a060*/  STL.64 [R1+0xd10], R6 ;  /* 0x000d100601007387 */ /* 0x0003e20000100a00 */
[----:B--2---:R-:W-:-:S03]  /*a070*/  IMAD.WIDE R8, R27, 0x2, R2 ;  /* 0x000000021b087825 */ /* 0x004fc600078e0202 */
[----:B------:R-:W-:Y:S01]  /*a080*/  STL.64 [R1+0xd08], R10 ;  /* 0x000d080a01007387 */ /* 0x000fe20000100a00 */
[----:B------:R-:W-:-:S03]  /*a090*/  IMAD R27, R25, 0x7, RZ ;  /* 0x00000007191b7824 */ /* 0x000fc600078e02ff */
[----:B------:R2:W-:Y:S01]  /*a0a0*/  STL.64 [R1+0xd00], R8 ;  /* 0x000d000801007387 */ /* 0x0005e20000100a00 */
[----:B-1----:R-:W-:-:S05]  /*a0b0*/  IMAD.WIDE R6, R24, 0x2, R4 ;  /* 0x0000000218067825 */ /* 0x002fca00078e0204 */
[----:B------:R1:W-:Y:S01]  /*a0c0*/  STL.64 [R1+0xcf8], R6 ;  /* 0x000cf80601007387 */ /* 0x0003e20000100a00 */
[----:B--2---:R-:W-:-:S04]  /*a0d0*/  IMAD.WIDE R8, R24, 0x2, R2 ;  /* 0x0000000218087825 */ /* 0x004fc800078e0202 */
[----:B------:R-:W-:Y:S01]  /*a0e0*/  IMAD.WIDE R12, R27, 0x2, R4 ;  /* 0x000000021b0c7825 */ /* 0x000fe200078e0204 */
[----:B------:R2:W-:Y:S03]  /*a0f0*/  STL.64 [R1+0xcf0], R8 ;  /* 0x000cf00801007387 */ /* 0x0005e60000100a00 */
[----:B-1----:R-:W-:Y:S02]  /*a100*/  IMAD R6, R25, 0x6, RZ ;  /* 0x0000000619067824 */ /* 0x002fe400078e02ff */
[----:B------:R-:W-:Y:S01]  /*a110*/  IMAD.WIDE R10, R27, 0x2, R2 ;  /* 0x000000021b0a7825 */ /* 0x000fe200078e0202 */
[----:B------:R-:W-:Y:S03]  /*a120*/  STL.64 [R1+0xce8], R12 ;  /* 0x000ce80c01007387 */ /* 0x000fe60000100a00 */
[----:B------:R-:W-:-:S02]  /*a130*/  IMAD R24, R25, 0x5, RZ ;  /* 0x0000000519187824 */ /* 0x000fc400078e02ff */
[C---:B--2---:R-:W-:Y:S01]  /*a140*/  IMAD.WIDE R8, R6.reuse, 0x2, R4 ;  /* 0x0000000206087825 */ /* 0x044fe200078e0204 */
[----:B------:R-:W-:Y:S03]  /*a150*/  STL.64 [R1+0xce0], R10 ;  /* 0x000ce00a01007387 */ /* 0x000fe60000100a00 */
[----:B------:R-:W-:Y:S01]  /*a160*/  IMAD.WIDE R6, R6, 0x2, R2 ;  /* 0x0000000206067825 */ /* 0x000fe200078e0202 */
[----:B------:R1:W-:Y:S04]  /*a170*/  STL.64 [R1+0xcd8], R8 ;  /* 0x000cd80801007387 */ /* 0x0003e80000100a00 */
[----:B------:R2:W-:Y:S01]  /*a180*/  STL.64 [R1+0xcd0], R6 ;  /* 0x000cd00601007387 */ /* 0x0005e20000100a00 */
[----:B------:R-:W-:-:S02]  /*a190*/  IMAD.SHL.U32 R25, R25, 0x4, RZ ;  /* 0x0000000419197824 */ /* 0x000fc400078e00ff */
[----:B------:R-:W-:Y:S02]  /*a1a0*/  IMAD.MOV.U32 R27, RZ, RZ, c[0x0][0x188] ;  /* 0x00006200ff1b7624 */ /* 0x000fe400078e00ff */
[----:B-1----:R-:W-:-:S04]  /*a1b0*/  IMAD.WIDE R8, R24, 0x2, R4 ;  /* 0x0000000218087825 */ /* 0x002fc800078e0204 */
[----:B--2---:R-:W-:Y:S01]  /*a1c0*/  IMAD.WIDE R6, R24, 0x2, R2 ;  /* 0x0000000218067825 */ /* 0x004fe200078e0202 */
[----:B------:R1:W-:Y:S04]  /*a1d0*/  STL.64 [R1+0xcc8], R8 ;  /* 0x000cc80801007387 */ /* 0x0003e80000100a00 */
[----:B------:R2:W-:Y:S01]  /*a1e0*/  STL.64 [R1+0xcc0], R6 ;  /* 0x000cc00601007387 */ /* 0x0005e20000100a00 */
[----:B------:R-:W-:Y:S02]  /*a1f0*/  IMAD R24, R27, 0x3, RZ ;  /* 0x000000031b187824 */ /* 0x000fe400078e02ff */
[----:B-1----:R-:W-:-:S04]  /*a200*/  IMAD.WIDE R8, R25, 0x2, R4 ;  /* 0x0000000219087825 */ /* 0x002fc800078e0204 */
[----:B--2---:R-:W-:Y:S01]  /*a210*/  IMAD.WIDE R6, R25, 0x2, R2 ;  /* 0x0000000219067825 */ /* 0x004fe200078e0202 */
[----:B------:R1:W-:Y:S03]  /*a220*/  STL.64 [R1+0xcb8], R8 ;  /* 0x000cb80801007387 */ /* 0x0003e60000100a00 */
[----:B------:R-:W-:Y:S01]  /*a230*/  IMAD.SHL.U32 R25, R27, 0x2, RZ ;  /* 0x000000021b197824 */ /* 0x000fe200078e00ff */
[----:B------:R2:W-:Y:S03]  /*a240*/  STL.64 [R1+0xcb0], R6 ;  /* 0x000cb00601007387 */ /* 0x0005e60000100a00 */
[----:B------:R-:W-:-:S04]  /*a250*/  IMAD.WIDE R10, R25, 0x2, R4 ;  /* 0x00000002190a7825 */ /* 0x000fc800078e0204 */
[----:B-1----:R-:W-:-:S04]  /*a260*/  IMAD.WIDE R8, R24, 0x2, R4 ;  /* 0x0000000218087825 */ /* 0x002fc800078e0204 */
[--C-:B--2---:R-:W-:Y:S01]  /*a270*/  IMAD.WIDE R6, R24, 0x2, R2.reuse ;  /* 0x0000000218067825 */ /* 0x104fe200078e0202 */
[----:B------:R1:W-:Y:S04]  /*a280*/  STL.64 [R1+0xca8], R8 ;  /* 0x000ca80801007387 */ /* 0x0003e80000100a00 */
[----:B------:R2:W-:Y:S04]  /*a290*/  STL.64 [R1+0xca0], R6 ;  /* 0x000ca00601007387 */ /* 0x0005e80000100a00 */
[----:B------:R0:W-:Y:S01]  /*a2a0*/  STL.64 [R1+0xc98], R10 ;  /* 0x000c980a01007387 */ /* 0x0001e20000100a00 */
[----:B-1----:R-:W-:-:S04]  /*a2b0*/  IMAD.WIDE R8, R25, 0x2, R2 ;  /* 0x0000000219087825 */ /* 0x002fc800078e0202 */
[C---:B--2---:R-:W-:Y:S01]  /*a2c0*/  IMAD.WIDE R6, R27.reuse, 0x2, R4 ;  /* 0x000000021b067825 */ /* 0x044fe200078e0204 */
[----:B------:R0:W-:Y:S03]  /*a2d0*/  STL.64 [R1+0xc90], R8 ;  /* 0x000c900801007387 */ /* 0x0001e60000100a00 */
[----:B------:R-:W-:Y:S01]  /*a2e0*/  IMAD.WIDE R4, R27, 0x2, R2 ;  /* 0x000000021b047825 */ /* 0x000fe200078e0202 */
[----:B------:R0:W-:Y:S04]  /*a2f0*/  STL.64 [R1+0xc88], R6 ;  /* 0x000c880601007387 */ /* 0x0001e80000100a00 */
[----:B------:R0:W-:Y:S01]  /*a300*/  STL.64 [R1+0xc80], R4 ;  /* 0x000c800401007387 */ /* 0x0001e20000100a00 */
[----:B------:R-:W-:-:S02]  /*a310*/  IMAD.MOV.U32 R2, RZ, RZ, c[0x0][0x160] ;  /* 0x00005800ff027624 */ /* 0x000fc400078e00ff */
[----:B------:R-:W-:Y:S02]  /*a320*/  IMAD.MOV.U32 R3, RZ, RZ, c[0x0][0x164] ;  /* 0x00005900ff037624 */ /* 0x000fe400078e00ff */
.L_x_2:
[----:B------:R1:W-:Y:S04]  /*a330*/  STL.64 [R1+0x2390], R8 ;  /* 0x0023900801007387 */ /* 0x0003e80000100a00 */
[----:B01----:R-:W2:Y:S04]  /*a340*/  LDL.64 R8, [R1+0xc78] ;  /* 0x000c780001087983 */ /* 0x003ea80000100a00 */
[----:B-----5:R0:W-:Y:S04]  /*a350*/  STL.64 [R1+0x2388], R20 ;  /* 0x0023881401007387 */ /* 0x0201e80000100a00 */
[----:B0-----:R-:W3:Y:S04]  /*a360*/  LDL.64 R20, [R1+0xc70] ;  /* 0x000c700001147983 */ /* 0x001ee80000100a00 */
[----:B------:R-:W-:Y:S04]  /*a370*/  STL.64 [R1+0x2380], R18 ;  /* 0x0023801201007387 */ /* 0x000fe80000100a00 */
[----:B------:R-:W-:Y:S04]  /*a380*/  STL.64 [R1+0x2378], R22 ;  /* 0x0023781601007387 */ /* 0x000fe80000100a00 */
[----:B------:R-:W-:Y:S04]  /*a390*/  STL [R1+0x23a0], R23 ;  /* 0x0023a01701007387 */ /* 0x000fe80000100800 */
[----:B------:R-:W-:Y:S04]  /*a3a0*/  STL [R1+0x2398], R22 ;  /* 0x0023981601007387 */ /* 0x000fe80000100800 */
[----:B------:R-:W-:Y:S04]  /*a3b0*/  STL [R1+0x23a4], R22 ;  /* 0x0023a41601007387 */ /* 0x000fe80000100800 */
[----:B------:R-:W-:Y:S04]  /*a3c0*/  STL.64 [R1+0x2350], R12 ;  /* 0x0023500c01007387 */ /* 0x000fe80000100a00 */
[----:B------:R-:W-:Y:S04]  /*a3d0*/  STL.64 [R1+0x2370], R12 ;  /* 0x0023700c01007387 */ /* 0x000fe80000100a00 */
[----:B------:R-:W-:Y:S04]  /*a3e0*/  STL [R1+0x239c], R13 ;  /* 0x00239c0d01007387 */ /* 0x000fe80000100800 */
[----:B------:R-:W-:Y:S04]  /*a3f0*/  STL.64 [R1+0x2348], R14 ;  /* 0x0023480e01007387 */ /* 0x000fe80000100a00 */
[----:B------:R-:W-:Y:S04]  /*a400*/  STL.64 [R1+0x2360], R14 ;  /* 0x0023600e01007387 */ /* 0x000fe80000100a00 */
[----:B------:R-:W-:Y:S04]  /*a410*/  STL.64 [R1+0x2340], R26 ;  /* 0x0023401a01007387 */ /* 0x000fe80000100a00 */
[----:B------:R-:W-:Y:S04]  /*a420*/  STL [R1+0x2368], R26 ;  /* 0x0023681a01007387 */ /* 0x000fe80000100800 */
[----:B------:R-:W-:Y:S04]  /*a430*/  STL.64 [R1+0x2328], R10 ;  /* 0x0023280a01007387 */ /* 0x000fe80000100a00 */
[----:B------:R-:W-:Y:S04]  /*a440*/  STL [R1+0x2358], R10 ;  /* 0x0023580a01007387 */ /* 0x000fe80000100800 */
[----:B------:R-:W-:Y:S04]  /*a450*/  STL.64 [R1+0x2320], R16 ;  /* 0x0023201001007387 */ /* 0x000fe80000100a00 */
[----:B-----5:R-:W-:Y:S04]  /*a460*/  STL [R1+0x22ec], R28 ;  /* 0x0022ec1c01007387 */ /* 0x020fe80000100800 */
[----:B------:R0:W-:Y:S04]  /*a470*/  STL [R1+0x22e8], R0 ;  /* 0x0022e80001007387 */ /* 0x0001e80000100800 */
[----:B0-----:R-:W4:Y:S04]  /*a480*/  LDL R0, [R1+0x120] ;  /* 0x0001200001007983 */ /* 0x001f280000100800 */
[----:B------:R-:W-:Y:S04]  /*a490*/  STL [R1+0x2240], R29 ;  /* 0x0022401d01007387 */ /* 0x000fe80000100800 */
[----:B------:R-:W4:Y:S04]  /*a4a0*/  LDL.64 R10, [R1+0xc80] ;  /* 0x000c8000010a7983 */ /* 0x000f280000100a00 */
[----:B------:R-:W4:Y:S01]  /*a4b0*/  LDL.64 R18, [R1+0xc88] ;  /* 0x000c880001127983 */ /* 0x000f220000100a00 */
[----:B------:R-:W-:-:S02]  /*a4c0*/  PRMT R25, RZ, 0x7610, R25 ;  /* 0x00007610ff197816 */ /* 0x000fc40000000019 */
[----:B------:R-:W-:Y:S02]  /*a4d0*/  PRMT R22, RZ, 0x7610, R22 ;  /* 0x00007610ff167816 */ /* 0x000fe40000000016 */
[----:B------:R-:W-:Y:S02]  /*a4e0*/  PRMT R23, RZ, 0x7610, R23 ;  /* 0x00007610ff177816 */ /* 0x000fe40000000017 */
[----:B------:R-:W-:Y:S02]  /*a4f0*/  PRMT R13, RZ, 0x7610, R13 ;  /* 0x00007610ff0d7816 */ /* 0x000fe4000000000d */
[-C--:B--2---:R-:W-:Y:S02]  /*a500*/  IADD3 R6, P0, R8, R2.reuse, RZ ;  /* 0x0000000208067210 */ /* 0x084fe40007f1e0ff */
[----:B---3--:R-:W-:-:S05]  /*a510*/  IADD3 R4, P1, R20, R2, RZ ;  /* 0x0000000214047210 */ /* 0x008fca0007f3e0ff */
[--C-:B------:R-:W-:Y:S02]  /*a520*/  IMAD.X R5, R21, 0x1, R3.reuse, P1 ;  /* 0x0000000115057824 */ /* 0x100fe400008e0603 */
[----:B------:R-:W-:Y:S01]  /*a530*/  IMAD.X R7, R9, 0x1, R3, P0 ;  /* 0x0000000109077824 */ /* 0x000fe200000e0603 */
[----:B------:R-:W2:Y:S04]  /*a540*/  LDL.64 R20, [R1+0xc98] ;  /* 0x000c980001147983 */ /* 0x000ea80000100a00 */
[----:B------:R-:W3:Y:S01]  /*a550*/  LDL.64 R8, [R1+0xc90] ;  /* 0x000c900001087983 */ /* 0x000ee20000100a00 */
[C---:B----4-:R-:W-:Y:S02]  /*a560*/  ISETP.GT.AND P2, PT, R0.reuse, RZ, PT ;  /* 0x000000ff0000720c */ /* 0x050fe40003f44270 */
[----:B------:R-:W-:-:S11]  /*a570*/  ISETP.GT.AND P3, PT, R0, 0x1, PT ;  /* 0x000000010000780c */ /* 0x000fd60003f64270 */
[----:B------:R0:W4:Y:S04]  /*a580*/  @P2 LDG.E.U16 R25, [R4.64] ;  /* 0x0000000404192981 */ /* 0x000128000c1e1500 */
[----:B------:R1:W2:Y:S01]  /*a590*/  @P2 LDG.E.U16 R22, [R6.64] ;  /* 0x0000000406162981 */ /* 0x0002a2000c1e1500 */
[----:B0-----:R-:W-:-:S05]  /*a5a0*/  IADD3 R4, P1, R10, R2, RZ ;  /* 0x000000020a047210 */ /* 0x001fca0007f3e0ff */
[----:B------:R-:W-:Y:S01]  /*a5b0*/  IMAD.X R5, R11, 0x1, R3, P1 ;  /* 0x000000010b057824 */ /* 0x000fe200008e0603 */
[----:B-1----:R-:W-:-:S04]  /*a5c0*/  IADD3 R6, P0, R18, R2, RZ ;  /* 0x0000000212067210 */ /* 0x002fc80007f1e0ff */
[----:B------:R-:W2:Y:S01]  /*a5d0*/  @P3 LDG.E.U16 R23, [R4.64] ;  /* 0x0000000404173981 */ /* 0x000ea2000c1e1500 */
[----:B------:R-:W-:-:S05]  /*a5e0*/  IMAD.X R7, R19, 0x1, R3, P0 ;  /* 0x0000000113077824 */ /* 0x000fca00000e0603 */
[----:B------:R-:W2:Y:S04]  /*a5f0*/  @P3 LDG.E.U16 R13, [R6.64] ;  /* 0x00000004060d3981 */ /* 0x000ea8000c1e1500 */
[----:B----4-:R-:W-:Y:S04]  /*a600*/  STL [R1+0x22d0], R25 ;  /* 0x0022d01901007387 */ /* 0x010fe80000100800 */
[----:B------:R-:W-:Y:S04]  /*a610*/  STL [R1+0x22d4], R25 ;  /* 0x0022d41901007387 */ /* 0x000fe80000100800 */
[----:B------:R-:W-:Y:S04]  /*a620*/  STL [R1+0x22d8], R25 ;  /* 0x0022d81901007387 */ /* 0x000fe80000100800 */
[----:B------:R-:W-:Y:S04]  /*a630*/  STL [R1+0x22dc], R25 ;  /* 0x0022dc1901007387 */ /* 0x000fe80000100800 */
[----:B------:R-:W-:Y:S04]  /*a640*/  STL [R1+0x22e0], R25 ;  /* 0x0022e01901007387 */ /* 0x000fe80000100800 */
[----:B------:R-:W-:Y:S04]  /*a650*/  STL [R1+0x22e4], R25 ;  /* 0x0022e41901007387 */ /* 0x000fe80000100800 */
[----:B------:R-:W-:Y:S04]  /*a660*/  STL.64 [R1+0x2318], R24 ;  /* 0x0023181801007387 */ /* 0x000fe80000100a00 */
[----:B------:R-:W-:Y:S04]  /*a670*/  STL.64 [R1+0x2338], R24 ;  /* 0x0023381801007387 */ /* 0x000fe80000100a00 */
[----:B--2---:R0:W-:Y:S04]  /*a680*/  STL [R1], R22 ;  /* 0x0000001601007387 */ /* 0x0041e80000100800 */
[----:B0-----:R-:W2:Y:S04]  /*a690*/  LDL.LU R22, [R1+0x23a4] ;  /* 0x0023a40001167983 */ /* 0x001ea80000300800 */
[----:B------:R-:W4:Y:S04]  /*a6a0*/  LDL.64 R10, [R1+0xca0] ;  /* 0x000ca000010a7983 */ /* 0x000f280000100a00 */
[----:B------:R-:W4:Y:S04]  /*a6b0*/  LDL.64 R18, [R1+0xca8] ;  /* 0x000ca80001127983 */ /* 0x000f280000100a00 */
[----:B------:R0:W-:Y:S04]  /*a6c0*/  STL [R1+0xc], R23 ;  /* 0x00000c1701007387 */ /* 0x0001e80000100800 */
[----:B0-----:R-:W4:Y:S04]  /*a6d0*/  LDL.LU R23, [R1+0x23a0] ;  /* 0x0023a00001177983 */ /* 0x001f280000300800 */
[----:B------:R0:W-:Y:S04]  /*a6e0*/  STL [R1+0x10], R13 ;  /* 0x0000100d01007387 */ /* 0x0001e80000100800 */
[----:B0-----:R-:W4:Y:S01]  /*a6f0*/  LDL.LU R13, [R1+0x239c] ;  /* 0x00239c00010d7983 */ /* 0x001f220000300800 */
[----:B------:R-:W-:-:S02]  /*a700*/  ISETP.GT.AND P2, PT, R0, 0x2, PT ;  /* 0x000000020000780c */ /* 0x000fc40003f44270 */
[-C--:B------:R-:W-:Y:S02]  /*a710*/  IADD3 R6, P0, R20, R2.reuse, RZ ;  /* 0x0000000214067210 */ /* 0x080fe40007f1e0ff */
[----:B---3--:R-:W-:-:S03]  /*a720*/  IADD3 R4, P1, R8, R2, RZ ;  /* 0x0000000208047210 */ /* 0x008fc60007f3e0ff */
[--C-:B------:R-:W-:Y:S02]  /*a730*/  IMAD.X R7, R21, 0x1, R3.reuse, P0 ;  /* 0x0000000115077824 */ /* 0x100fe400000e0603 */
[----:B------:R-:W-:Y:S01]  /*a740*/  IMAD.X R5, R9, 0x1, R3, P1 ;  /* 0x0000000109057824 */ /* 0x000fe200008e0603 */
[----:B------:R-:W-:Y:S01]  /*a750*/  ISETP.GT.AND P3, PT, R0, 0x3, PT ;  /* 0x000000030000780c */ /* 0x000fe20003f64270 */
[----:B------:R-:W3:Y:S01]  /*a760*/  LDL.64 R8, [R1+0xcb0] ;  /* 0x000cb00001087983 */ /* 0x000ee20000100a00 */
[----:B------:R-:W-:-:S03]  /*a770*/  PRMT R12, RZ, 0x7610, R12 ;  /* 0x00007610ff0c7816 */ /* 0x000fc6000000000c */
[----:B------:R-:W3:Y:S01]  /*a780*/  LDL.64 R20, [R1+0xcb8] ;  /* 0x000cb80001147983 */ /* 0x000ee20000100a00 */
[----:B--2---:R-:W-:-:S06]  /*a790*/  PRMT R22, RZ, 0x7610, R22 ;  /* 0x00007610ff167816 */ /* 0x004fcc0000000016 */
[----:B------:R0:W2:Y:S01]  /*a7a0*/  @P2 LDG.E.U16 R22, [R4.64] ;  /* 0x0000000404162981 */ /* 0x0000a2000c1e1500 */
[----:B----4-:R-:W-:Y:S02]  /*a7b0*/  PRMT R23, RZ, 0x7610, R23 ;  /* 0x00007610ff177816 */ /* 0x010fe40000000017 */
[----:B0-----:R-:W-:-:S04]  /*a7c0*/  IADD3 R4, P1, R10, R2, RZ ;  /* 0x000000020a047210 */ /* 0x001fc80007f3e0ff */
[----:B------:R0:W4:Y:S01]  /*a7d0*/  @P2 LDG.E.U16 R23, [R6.64] ;  /* 0x0000000406172981 */ /* 0x000122000c1e1500 */
[----:B------:R-:W-:Y:S01]  /*a7e0*/  IMAD.X R5, R11, 0x1, R3, P1 ;  /* 0x000000010b057824 */ /* 0x000fe200008e0603 */
[----:B0-----:R-:W-:Y:S02]  /*a7f0*/  IADD3 R6, P0, R18, R2, RZ ;  /* 0x0000000212067210 */ /* 0x001fe40007f1e0ff */
[----:B------:R-:W-:-:S03]  /*a800*/  PRMT R13, RZ, 0x7610, R13 ;  /* 0x00007610ff0d7816 */ /* 0x000fc6000000000d */
[----:B------:R-:W-:-:S03]  /*a810*/  IMAD.X R7, R19, 0x1, R3, P0 ;  /* 0x0000000113077824 */ /* 0x000fc600000e0603 */
[----:B------:R3:W4:Y:S04]  /*a820*/  @P3 LDG.E.U16 R13, [R4.64] ;  /* 0x00000004040d3981 */ /* 0x000728000c1e1500 */
[----:B------:R-:W4:Y:S01]  /*a830*/  @P3 LDG.E.U16 R12, [R6.64] ;  /* 0x00000004060c3981 */ /* 0x000f22000c1e1500 */
[----:B---3--:R-:W-:-:S05]  /*a840*/  IADD3 R4, P1, R8, R2, RZ ;  /* 0x0000000208047210 */ /* 0x008fca0007f3e0ff */
[----:B------:R-:W-:Y:S01]  /*a850*/  IMAD.X R5, R9, 0x1, R3, P1 ;  /* 0x0000000109057824 */ /* 0x000fe200008e0603 */
[----:B--2---:R0:W-:Y:S04]  /*a860*/  STL [R1+0x1c], R22 ;  /* 0x00001c1601007387 */ /* 0x0041e80000100800 */
[----:B0-----:R-:W2:Y:S04]  /*a870*/  LDL.LU R22, [R1+0x2398] ;  /* 0x0023980001167983 */ /* 0x001ea80000300800 */
[----:B------:R-:W3:Y:S04]  /*a880*/  LDL.64 R10, [R1+0xcc0] ;  /* 0x000cc000010a7983 */ /* 0x000ee80000100a00 */
[----:B------:R-:W3:Y:S04]  /*a890*/  LDL.64 R18, [R1+0xcc8] ;  /* 0x000cc80001127983 */ /* 0x000ee80000100a00 */
[----:B----4-:R-:W-:Y:S04]  /*a8a0*/  STL [R1+0xdc], R12 ;  /* 0x0000dc0c01007387 */ /* 0x010fe80000100800 */
[----:B------:R0:W-:Y:S04]  /*a8b0*/  STL [R1+0x24], R13 ;  /* 0x0000240d01007387 */ /* 0x0001e80000100800 */
[----:B0-----:R-:W4:Y:S04]  /*a8c0*/  LDL.64 R12, [R1+0xcd0] ;  /* 0x000cd000010c7983 */ /* 0x001f280000100a00 */
[----:B------:R-:W4:Y:S01]  /*a8d0*/  LDL.LU.64 R8, [R1+0x2390] ;  /* 0x0023900001087983 */ /* 0x000f220000300a00 */
[----:B------:R-:W-:-:S02]  /*a8e0*/  ISETP.GT.AND P2, PT, R0, 0x4, PT ;  /* 0x000000040000780c */ /* 0x000fc40003f44270 */
[----:B------:R-:W-:-:S05]  /*a8f0*/  IADD3 R6, P0, R20, R2, RZ ;  /* 0x0000000214067210 */ /* 0x000fca0007f1e0ff */
[----:B------:R-:W-:Y:S01]  /*a900*/  IMAD.X R7, R21, 0x1, R3, P0 ;  /* 0x0000000115077824 */ /* 0x000fe200000e0603 */
[----:B------:R-:W-:Y:S01]  /*a910*/  ISETP.GT.AND P3, PT, R0, 0x5, PT ;  /* 0x000000050000780c */ /* 0x000fe20003f64270 */
[----:B------:R-:W4:Y:S01]  /*a920*/  LDL.LU.64 R20, [R1+0x2388] ;  /* 0x0023880001147983 */ /* 0x000f220000300a00 */
[----:B--2---:R-:W-:-:S06]  /*a930*/  PRMT R22, RZ, 0x7610, R22 ;  /* 0x00007610ff167816 */ /* 0x004fcc0000000016 */
[----:B------:R3:W2:Y:S02]  /*a940*/  @P2 LDG.E.U16 R22, [R4.64] ;  /* 0x0000000404162981 */ /* 0x0006a4000c1e1500 */
[----:B---3--:R-:W-:Y:S02]  /*a950*/  IADD3 R4, P1, R10, R2, RZ ;  /* 0x000000020a047210 */ /* 0x008fe40007f3e0ff */
[----:B----4-:R-:W-:Y:S02]  /*a960*/  PRMT R8, RZ, 0x7610, R8 ;  /* 0x00007610ff087816 */ /* 0x010fe40000000008 */
[----:B------:R-:W-:-:S04]  /*a970*/  PRMT R9, RZ, 0x7610, R9 ;  /* 0x00007610ff097816 */ /* 0x000fc80000000009 */
[----:B------:R0:W3:Y:S02]  /*a980*/  @P2 LDG.E.U16 R8, [R6.64] ;  /* 0x0000000406082981 */ /* 0x0000e4000c1e1500 */
[----:B0-----:R-:W-:-:S04]  /*a990*/  IMAD.MOV.U32 R7, RZ, RZ, R11 ;  /* 0x000000ffff077224 */ /* 0x001fc800078e000b */
[----:B------:R-:W-:Y:S02]  /*a9a0*/  IMAD.X R5, R7, 0x1, R3, P1 ;  /* 0x0000000107057824 */ /* 0x000fe400008e0603 */
[----:B------:R-:W-:-:S06]  /*a9b0*/  IMAD.MOV.U32 R7, RZ, RZ, R9 ;  /* 0x000000ffff077224 */ /* 0x000fcc00078e0009 */
[----:B------:R0:W4:Y:S01]  /*a9c0*/  @P3 LDG.E.U16 R7, [R4.64] ;  /* 0x0000000404073981 */ /* 0x000122000c1e1500 */
[----:B------:R-:W-:Y:S01]  /*a9d0*/  IMAD.MOV.U32 R6, RZ, RZ, R10 ;  /* 0x000000ffff067224 */ /* 0x000fe200078e000a */
[----:B------:R-:W-:Y:S02]  /*a9e0*/  ISETP.GT.AND P0, PT, R0, 0x6, PT ;  /* 0x000000060000780c */ /* 0x000fe40003f04270 */
[-C--:B------:R-:W-:Y:S02]  /*a9f0*/  IADD3 R6, P1, R12, R2.reuse, RZ ;  /* 0x000000020c067210 */ /* 0x080fe40007f3e0ff */
[----:B------:R-:W-:Y:S01]  /*aa00*/  PRMT R14, RZ, 0x7610, R14 ;  /* 0x00007610ff0e7816 */ /* 0x000fe2000000000e */
[----:B0-----:R-:W-:Y:S02]  /*aa10*/  IMAD.MOV.U32 R5, RZ, RZ, R13 ;  /* 0x000000ffff057224 */ /* 0x001fe400078e000d */
[----:B------:R-:W-:Y:S01]  /*aa20*/  IMAD.MOV.U32 R4, RZ, RZ, R12 ;  /* 0x000000ffff047224 */ /* 0x000fe200078e000c */
[----:B------:R-:W-:Y:S01]  /*aa30*/  PRMT R15, RZ, 0x7610, R15 ;  /* 0x00007610ff0f7816 */ /* 0x000fe2000000000f */
[----:B--2---:R-:W-:Y:S04]  /*aa40*/  STL [R1+0xf8], R22 ;  /* 0x0000f81601007387 */ /* 0x004fe80000100800 */
[----:B------:R0:W-:Y:S04]  /*aa50*/  STL [R1+0x20], R23 ;  /* 0x0000201701007387 */ /* 0x0001e80000100800 */
[----:B------:R-:W2:Y:S04]  /*aa60*/  LDL.64 R10, [R1+0xce0] ;  /* 0x000ce000010a7983 */ /* 0x000ea80000100a00 */
[----:B0-----:R-:W2:Y:S04]  /*aa70*/  LDL.64 R22, [R1+0xcd8] ;  /* 0x000cd80001167983 */ /* 0x001ea80000100a00 */
[----:B---3--:R0:W-:Y:S04]  /*aa80*/  STL [R1+0xfc], R8 ;  /* 0x0000fc0801007387 */ /* 0x0081e80000100800 */
[----:B------:R1:W-:Y:S01]  /*aa90*/  STL.S16 [R1+0x108], R9 ;  /* 0x0001080901007387 */ /* 0x0003e20000100600 */
[----:B0-----:R-:W-:-:S05]  /*aaa0*/  IADD3 R8, P2, R18, R2, RZ ;  /* 0x0000000212087210 */ /* 0x001fca0007f5e0ff */
[--C-:B-1----:R-:W-:Y:S02]  /*aab0*/  IMAD.X R9, R19, 0x1, R3.reuse, P2 ;  /* 0x0000000113097824 */ /* 0x102fe400010e0603 */
[----:B------:R-:W3:Y:S04]  /*aac0*/  LDL.LU.64 R18, [R1+0x2380] ;  /* 0x0023800001127983 */ /* 0x000ee80000300a00 */
[----:B------:R-:W2:Y:S04]  /*aad0*/  LDL.64 R12, [R1+0xce8] ;  /* 0x000ce800010c7983 */ /* 0x000ea80000100a00 */
[----:B----4-:R0:W-:Y:S04]  /*aae0*/  @P3 STL [R1+0x108], R7 ;  /* 0x0001080701003387 */ /* 0x0101e80000100800 */
[----:B------:R-:W4:Y:S01]  /*aaf0*/  @P3 LDG.E.U16 R15, [R8.64] ;  /* 0x00000004080f3981 */ /* 0x000f22000c1e1500 */
[----:B0-----:R-:W-:-:S05]  /*ab00*/  IMAD.X R7, R5, 0x1, R3, P1 ;  /* 0x0000000105077824 */ /* 0x001fca00008e0603 */
[----:B------:R-:W2:Y:S04]  /*ab10*/  @P0 LDG.E.U16 R14, [R6.64] ;  /* 0x00000004060e0981 */ /* 0x000ea8000c1e1500 */
[----:B------:R-:W-:Y:S01]  /*ab20*/  STL.64 [R1+0x2330], R8 ;  /* 0x0023300801007387 */ /* 0x000fe20000100a00 */
[----:B------:R-:W-:Y:S02]  /*ab30*/  ISETP.GT.AND P3, PT, R0, 0x7, PT ;  /* 0x000000070000780c */ /* 0x000fe40003f64270 */
[----:B------:R-:W-:Y:S01]  /*ab40*/  PRMT R27, RZ, 0x7610, R27 ;  /* 0x00007610ff1b7816 */ /* 0x000fe2000000001b */
[----:B--2---:R-:W-:Y:S04]  /*ab50*/  STL [R1+0x11c], R14 ;  /* 0x00011c0e01007387 */ /* 0x004fe80000100800 */
[----:B----4-:R0:W-:Y:S04]  /*ab60*/  STL [R1+0x10c], R15 ;  /* 0x00010c0f01007387 */ /* 0x0101e80000100800 */
[----:B0-----:R-:W2:Y:S01]  /*ab70*/  LDL.64 R14, [R1+0xcf0] ;  /* 0x000cf000010e7983 */ /* 0x001ea20000100a00 */
[----:B------:R-:W-:-:S02]  /*ab80*/  IADD3 R4, P2, R22, R2, RZ ;  /* 0x0000000216047210 */ /* 0x000fc40007f5e0ff */
[----:B------:R-:W-:-:S03]  /*ab90*/  IADD3 R6, P1, R10, R2, RZ ;  /* 0x000000020a067210 */ /* 0x000fc60007f3e0ff */
[----:B------:R-:W-:Y:S01]  /*aba0*/  IMAD.X R5, R23, 0x1, R3, P2 ;  /* 0x0000000117057824 */ /* 0x000fe200010e0603 */
[----:B------:R-:W-:Y:S01]  /*abb0*/  PRMT R29, RZ, 0x7610, R29 ;  /* 0x00007610ff1d7816 */ /* 0x000fe2000000001d */
[----:B------:R-:W-:Y:S01]  /*abc0*/  IMAD.X R7, R11, 0x1, R3, P1 ;  /* 0x000000010b077824 */ /* 0x000fe200008e0603 */
[----:B------:R-:W-:Y:S01]  /*abd0*/  PRMT R20, RZ, 0x7610, R20 ;  /* 0x00007610ff147816 */ /* 0x000fe20000000014 */
[----:B------:R-:W4:Y:S04]  /*abe0*/  LDL.LU.64 R22, [R1+0x2378] ;  /* 0x0023780001167983 */ /* 0x000f280000300a00 */
[----:B------:R0:W3:Y:S01]  /*abf0*/  @P0 LDG.E.U16 R27, [R4.64] ;  /* 0x00000004041b0981 */ /* 0x0000e2000c1e1500 */
[----:B------:R-:W-:-:S03]  /*ac00*/  ISETP.GT.AND P1, PT, R0, 0x8, PT ;  /* 0x000000080000780c */ /* 0x000fc60003f24270 */
[----:B------:R2:W3:Y:S04]  /*ac10*/  @P3 LDG.E.U16 R29, [R6.64] ;  /* 0x00000004061d3981 */ /* 0x0004e8000c1e1500 */
[----:B------:R-:W4:Y:S01]  /*ac20*/  LDL.64 R10, [R1+0xcf8] ;  /* 0x000cf800010a7983 */ /* 0x000f220000100a00 */
[----:B0-----:R-:W-:-:S05]  /*ac30*/  IADD3 R4, P0, R12, R2, RZ ;  /* 0x000000020c047210 */ /* 0x001fca0007f1e0ff */
[----:B------:R-:W-:Y:S01]  /*ac40*/  IMAD.X R5, R13, 0x1, R3, P0 ;  /* 0x000000010d057824 */ /* 0x000fe200000e0603 */
[----:B--2---:R-:W-:-:S05]  /*ac50*/  IADD3 R6, P0, R14, R2, RZ ;  /* 0x000000020e067210 */ /* 0x004fca0007f1e0ff */
[----:B------:R-:W-:-:S05]  /*ac60*/  IMAD.X R7, R15, 0x1, R3, P0 ;  /* 0x000000010f077824 */ /* 0x000fca00000e0603 */
[----:B------:R-:W2:Y:S01]  /*ac70*/  @P1 LDG.E.U16 R20, [R6.64] ;  /* 0x0000000406141981 */ /* 0x000ea2000c1e1500 */
[----:B------:R-:W-:-:S06]  /*ac80*/  PRMT R26, RZ, 0x7610, R26 ;  /* 0x00007610ff1a7816 */ /* 0x000fcc000000001a */
[----:B------:R4:W2:Y:S04]  /*ac90*/  @P3 LDG.E.U16 R26, [R4.64] ;  /* 0x00000004041a3981 */ /* 0x0008a8000c1e1500 */
[----:B---3--:R-:W-:Y:S04]  /*aca0*/  STL [R1+0x2244], R29 ;  /* 0x0022441d01007387 */ /* 0x008fe80000100800 */
[----:B------:R-:W-:Y:S04]  /*acb0*/  STL.64 [R1+0x2300], R28 ;  /* 0x0023001c01007387 */ /* 0x000fe80000100a00 */
[----:B------:R-:W3:Y:S01]  /*acc0*/  LDL.64 R12, [R1+0xd00] ;  /* 0x000d0000010c7983 */ /* 0x000ee20000100a00 */
[----:B----4-:R-:W-:-:S02]  /*acd0*/  IADD3 R4, P0, R10, R2, RZ ;  /* 0x000000020a047210 */ /* 0x010fc40007f1e0ff */
[----:B------:R-:W-:-:S03]  /*ace0*/  PRMT R19, RZ, 0x7610, R19 ;  /* 0x00007610ff137816 */ /* 0x000fc60000000013 */
[----:B------:R-:W-:-:S05]  /*acf0*/  IMAD.X R5, R11, 0x1, R3, P0 ;  /* 0x000000010b057824 */ /* 0x000fca00000e0603 */
[----:B------:R3:W4:Y:S04]  /*ad00*/  @P1 LDG.E.U16 R19, [R4.64] ;  /* 0x0000000404131981 */ /* 0x000728000c1e1500 */
[----:B--2---:R-:W-:Y:S04]  /*ad10*/  STL [R1+0x22c8], R20 ;  /* 0x0022c81401007387 */ /* 0x004fe80000100800 */
[----:B------:R-:W-:Y:S04]  /*ad20*/  STL [R1+0x22cc], R20 ;  /* 0x0022cc1401007387 */ /* 0x000fe80000100800 */
[----:B------:R-:W2:Y:S01]  /*ad30*/  LDL.64 R10, [R1+0xd08] ;  /* 0x000d0800010a7983 */ /* 0x000ea20000100a00 */
[----:B------:R-:W-:-:S02]  /*ad40*/  ISETP.GT.AND P1, PT, R0, 0x9, PT ;  /* 0x000000090000780c */ /* 0x000fc40003f24270 */
[----:B------:R-:W-:Y:S02]  /*ad50*/  PRMT R23, RZ, 0x7610, R23 ;  /* 0x00007610ff177816 */ /* 0x000fe40000000017 */
[----:B---3--:R-:W-:-:S05]  /*ad60*/  IADD3 R4, P0, R12, R2, RZ ;  /* 0x000000020c047210 */ /* 0x008fca0007f1e0ff */
[----:B------:R-:W-:-:S05]  /*ad70*/  IMAD.X R5, R13, 0x1, R3, P0 ;  /* 0x000000010d057824 */ /* 0x000fca00000e0603 */
[----:B------:R2:W3:Y:S01]  /*ad80*/  @P1 LDG.E.U16 R23, [R4.64] ;  /* 0x0000000404171981 */ /* 0x0004e2000c1e1500 */
[----:B------:R-:W-:-:S03]  /*ad90*/  PRMT R22, RZ, 0x7610, R22 ;  /* 0x00007610ff167816 */ /* 0x000fc60000000016 */
[----:B----4-:R-:W-:Y:S04]  /*ada0*/  STL [R1+0x22c4], R19 ;  /* 0x0022c41301007387 */ /* 0x010fe80000100800 */
[----:B------:R-:W4:Y:S04]  /*adb0*/  LDL.64 R12, [R1+0xd10] ;  /* 0x000d1000010c7983 */ /* 0x000f280000100a00 */
[----:B------:R-:W4:Y:S01]  /*adc0*/  LDL.64 R14, [R1+0xd18] ;  /* 0x000d1800010e7983 */ /* 0x000f220000100a00 */
[----:B--2---:R-:W-:-:S05]  /*add0*/  IADD3 R4, P0, R10, R2, RZ ;  /* 0x000000020a047210 */ /* 0x004fca0007f1e0ff */
[----:B------:R-:W-:-:S05]  /*ade0*/  IMAD.X R5, R11, 0x1, R3, P0 ;  /* 0x000000010b057824 */ /* 0x000fca00000e0603 */
[----:B------:R4:W2:Y:S04]  /*adf0*/  @P1 LDG.E.U16 R22, [R4.64] ;  /* 0x0000000404161981 */ /* 0x0008a8000c1e1500 */
[----:B---3--:R-:W-:Y:S04]  /*ae00*/  STL [R1+0x22ac], R23 ;  /* 0x0022ac1701007387 */ /* 0x008fe80000100800 */
[----:B------:R-:W-:Y:S04]  /*ae10*/  STL [R1+0x22b0], R23 ;  /* 0x0022b01701007387 */ /* 0x000fe80000100800 */
[----:B------:R-:W-:Y:S01]  /*ae20*/  STL [R1+0x22b4], R23 ;  /* 0x0022b41701007387 */ /* 0x000fe20000100800 */
[----:B----4-:R-:W-:-:S03]  /*ae30*/  IADD3 R4, P0, R12, R2, RZ ;  /* 0x000000020c047210 */ /* 0x010fc60007f1e0ff */
[----:B------:R-:W-:Y:S04]  /*ae40*/  STL [R1+0x118], R27 ;  /* 0x0001181b01007387 */ /* 0x000fe80000100800 */
[----:B------:R-:W-:Y:S04]  /*ae50*/  STL [R1+0x22b8], R23 ;  /* 0x0022b81701007387 */ /* 0x000fe80000100800 */
[----:B------:R-:W-:Y:S04]  /*ae60*/  STL [R1+0x22bc], R23 ;  /* 0x0022bc1701007387 */ /* 0x000fe80000100800 */
[----:B------:R-:W-:Y:S04]  /*ae70*/  STL [R1+0x22c0], R23 ;  /* 0x0022c01701007387 */ /* 0x000fe80000100800 */
[----:B------:R0:W-:Y:S01]  /*ae80*/  STL [R1+0x480], R26 ;  /* 0x0004801a01007387 */ /* 0x0001e20000100800 */
[----:B------:R-:W-:-:S03]  /*ae90*/  IMAD.X R5, R13, 0x1, R3, P0 ;  /* 0x000000010d057824 */ /* 0x000fc600000e0603 */
[----:B------:R-:W3:Y:S04]  /*aea0*/  LDL.64 R10, [R1+0xd28] ;  /* 0x000d2800010a7983 */ /* 0x000ee80000100a00 */
[----:B0-----:R-:W4:Y:S04]  /*aeb0*/  LDL.64 R26, [R1+0xd20] ;  /* 0x000d2000011a7983 */ /* 0x001f280000100a00 */
[----:B--2---:R-:W-:Y:S04]  /*aec0*/  STL [R1+0x22a8], R22 ;  /* 0x0022a81601007387 */ /* 0x004fe80000100800 */
[----:B------:R-:W-:Y:S04]  /*aed0*/  STL.64 [R1+0x22f0], R22 ;  /* 0x0022f01601007387 */ /* 0x000fe80000100a00 */
[----:B------:R-:W-:Y:S04]  /*aee0*/  STL.64 [R1+0x2310], R22 ;  /* 0x0023101601007387 */ /* 0x000fe80000100a00 */
[----:B------:R-:W2:Y:S01]  /*aef0*/  LDL.LU.64 R12, [R1+0x2370] ;  /* 0x00237000010c7983 */ /* 0x000ea20000300a00 */
[----:B------:R-:W-:-:S02]  /*af00*/  ISETP.GT.AND P1, PT, R0, 0xa, PT ;  /* 0x0000000a0000780c */ /* 0x000fc40003f24270 */
[----:B--2---:R-:W-:-:S11]  /*af10*/  PRMT R13, RZ, 0x7610, R13 ;  /* 0x00007610ff0d7816 */ /* 0x004fd6000000000d */
[----:B------:R0:W2:Y:S01]  /*af20*/  @P1 LDG.E.U16 R13, [R4.64] ;  /* 0x00000004040d1981 */ /* 0x0000a2000c1e1500 */
[----:B------:R-:W-:Y:S02]  /*af30*/  PRMT R12, RZ, 0x7610, R12 ;  /* 0x00007610ff0c7816 */ /* 0x000fe4000000000c */
[----:B0-----:R-:W-:-:S05]  /*af40*/  IADD3 R4, P0, R14, R2, RZ ;  /* 0x000000020e047210 */ /* 0x001fca0007f1e0ff */
[--C-:B------:R-:W-:Y:S02]  /*af50*/  IMAD.X R5, R15, 0x1, R3.reuse, P0 ;  /* 0x000000010f057824 */ /* 0x100fe400000e0603 */
[----:B------:R-:W2:Y:S04]  /*af60*/  LDL.64 R14, [R1+0xd30] ;  /* 0x000d3000010e7983 */ /* 0x000ea80000100a00 */
[----:B------:R4:W2:Y:S02]  /*af70*/  @P1 LDG.E.U16 R12, [R4.64] ;  /* 0x00000004040c1981 */ /* 0x0008a4000c1e1500 */
[----:B----4-:R-:W-:Y:S02]  /*af80*/  IADD3 R4, P0, R26, R2, RZ ;  /* 0x000000021a047210 */ /* 0x010fe40007f1e0ff */
[----:B--2---:R-:W-:Y:S04]  /*af90*/  STL [R1+0x8], R12 ;  /* 0x0000080c01007387 */ /* 0x004fe80000100800 */
[----:B------:R0:W-:Y:S04]  /*afa0*/  STL [R1+0x4], R13 ;  /* 0x0000040d01007387 */ /* 0x0001e80000100800 */
[----:B0-----:R-:W2:Y:S04]  /*afb0*/  LDL.64 R12, [R1+0xd38] ;  /* 0x000d3800010c7983 */ /* 0x001ea80000100a00 */
[----:B------:R-:W4:Y:S01]  /*afc0*/  LDL.LU R26, [R1+0x2368] ;  /* 0x00236800011a7983 */ /* 0x000f220000300800 */
[----:B------:R-:W-:Y:S01]  /*afd0*/  ISETP.GT.AND P1, PT, R0, 0xb, PT ;  /* 0x0000000b0000780c */ /* 0x000fe20003f24270 */
[----:B------:R-:W-:Y:S01]  /*afe0*/  IMAD.X R5, R27, 0x1, R3, P0 ;  /* 0x000000011b057824 */ /* 0x000fe200000e0603 */
[----:B------:R-:W-:-:S02]  /*aff0*/  PRMT R17, RZ, 0x7610, R17 ;  /* 0x00007610ff117816 */ /* 0x000fc40000000011 */
[----:B----4-:R-:W-:-:S09]  /*b000*/  PRMT R26, RZ, 0x7610, R26 ;  /* 0x00007610ff1a7816 */ /* 0x010fd2000000001a */
[----:B------:R3:W4:Y:S02]  /*b010*/  @P1 LDG.E.U16 R26, [R4.64] ;  /* 0x00000004041a1981 */ /* 0x000724000c1e1500 */
[----:B---3--:R-:W-:-:S05]  /*b020*/  IADD3 R4, P0, R10, R2, RZ ;  /* 0x000000020a047210 */ /* 0x008fca0007f1e0ff */
[----:B------:R-:W-:Y:S02]  /*b030*/  IMAD.X R5, R11, 0x1, R3, P0 ;  /* 0x000000010b057824 */ /* 0x000fe400000e0603 */
[----:B------:R-:W3:Y:S04]  /*b040*/  LDL.64 R10, [R1+0xd40] ;  /* 0x000d4000010a7983 */ /* 0x000ee80000100a00 */
[----:B------:R0:W2:Y:S02]  /*b050*/  @P1 LDG.E.U16 R17, [R4.64] ;  /* 0x0000000404111981 */ /* 0x0000a4000c1e1500 */
[----:B0-----:R-:W-:-:S05]  /*b060*/  IADD3 R4, P0, R14, R2, RZ ;  /* 0x000000020e047210 */ /* 0x001fca0007f1e0ff */
[----:B------:R-:W-:Y:S01]  /*b070*/  IMAD.X R5, R15, 0x1, R3, P0 ;  /* 0x000000010f057824 */ /* 0x000fe200000e0603 */
[----:B----4-:R0:W-:Y:S04]  /*b080*/  STL [R1+0x14], R26 ;  /* 0x0000141a01007387 */ /* 0x0101e80000100800 */
[----:B0-----:R-:W4:Y:S04]  /*b090*/  LDL.64 R26, [R1+0xd48] ;  /* 0x000d4800011a7983 */ /* 0x001f280000100a00 */
[----:B------:R-:W2:Y:S01]  /*b0a0*/  LDL.LU.64 R14, [R1+0x2360] ;  /* 0x00236000010e7983 */ /* 0x000ea20000300a00 */
[----:B------:R-:W-:-:S02]  /*b0b0*/  ISETP.GT.AND P1, PT, R0, 0xc, PT ;  /* 0x0000000c0000780c */ /* 0x000fc40003f24270 */
[----:B--2---:R-:W-:-:S11]  /*b0c0*/  PRMT R15, RZ, 0x7610, R15 ;  /* 0x00007610ff0f7816 */ /* 0x004fd6000000000f */
[----:B------:R0:W2:Y:S01]  /*b0d0*/  @P1 LDG.E.U16 R15, [R4.64] ;  /* 0x00000004040f1981 */ /* 0x0000a2000c1e1500 */
[----:B------:R-:W-:Y:S02]  /*b0e0*/  PRMT R14, RZ, 0x7610, R14 ;  /* 0x00007610ff0e7816 */ /* 0x000fe4000000000e */
[----:B0-----:R-:W-:-:S05]  /*b0f0*/  IADD3 R4, P0, R12, R2, RZ ;  /* 0x000000020c047210 */ /* 0x001fca0007f1e0ff */
[----:B------:R-:W-:Y:S02]  /*b100*/  IMAD.X R5, R13, 0x1, R3, P0 ;  /* 0x000000010d057824 */ /* 0x000fe400000e0603 */
[----:B------:R-:W2:Y:S04]  /*b110*/  LDL.64 R12, [R1+0xd50] ;  /* 0x000d5000010c7983 */ /* 0x000ea80000100a00 */
[----:B------:R3:W2:Y:S02]  /*b120*/  @P1 LDG.E.U16 R14, [R4.64] ;  /* 0x00000004040e1981 */ /* 0x0006a4000c1e1500 */
[----:B---3--:R-:W-:Y:S02]  /*b130*/  IADD3 R4, P0, R10, R2, RZ ;  /* 0x000000020a047210 */ /* 0x008fe40007f1e0ff */
[----:B------:R-:W-:-:S02]  /*b140*/  ISETP.GT.AND P1, PT, R0, 0xd, PT ;  /* 0x0000000d0000780c */ /* 0x000fc40003f24270 */
[----:B------:R-:W-:Y:S01]  /*b150*/  PRMT R9, RZ, 0x7610, R9 ;  /* 0x00007610ff097816 */ /* 0x000fe20000000009 */
[----:B------:R-:W-:Y:S01]  /*b160*/  IMAD.X R5, R11, 0x1, R3, P0 ;  /* 0x000000010b057824 */ /* 0x000fe200000e0603 */
[----:B------:R-:W-:-:S09]  /*b170*/  PRMT R8, RZ, 0x7610, R8 ;  /* 0x00007610ff087816 */ /* 0x000fd20000000008 */
[----:B------:R4:W3:Y:S04]  /*b180*/  @P1 LDG.E.U16 R9, [R4.64] ;  /* 0x0000000404091981 */ /* 0x0008e8000c1e1500 */
[----:B--2---:R-:W-:Y:S04]  /*b190*/  STL [R1+0xd8], R14 ;  /* 0x0000d80e01007387 */ /* 0x004fe80000100800 */
[----:B------:R0:W-:Y:S04]  /*b1a0*/  STL [R1+0xd4], R15 ;  /* 0x0000d40f01007387 */ /* 0x0001e80000100800 */
[----:B0-----:R-:W2:Y:S04]  /*b1b0*/  LDL.64 R14, [R1+0xd58] ;  /* 0x000d5800010e7983 */ /* 0x001ea80000100a00 */
[----:B------:R-:W2:Y:S01]  /*b1c0*/  LDL.LU R10, [R1+0x2358] ;  /* 0x00235800010a7983 */ /* 0x000ea20000300800 */
[----:B----4-:R-:W-:-:S05]  /*b1d0*/  IADD3 R4, P0, R26, R2, RZ ;  /* 0x000000021a047210 */ /* 0x010fca0007f1e0ff */
[----:B------:R-:W-:Y:S01]  /*b1e0*/  IMAD.X R5, R27, 0x1, R3, P0 ;  /* 0x000000011b057824 */ /* 0x000fe200000e0603 */
[----:B------:R-:W-:Y:S01]  /*b1f0*/  PRMT R16, RZ, 0x7610, R16 ;  /* 0x00007610ff107816 */ /* 0x000fe20000000010 */
[----:B------:R-:W4:Y:S04]  /*b200*/  LDL.64 R26, [R1+0xd60] ;  /* 0x000d6000011a7983 */ /* 0x000f280000100a00 */
[----:B------:R0:W3:Y:S01]  /*b210*/  @P1 LDG.E.U16 R8, [R4.64] ;  /* 0x0000000404081981 */ /* 0x0000e2000c1e1500 */
[----:B------:R-:W-:Y:S02]  /*b220*/  ISETP.GT.AND P1, PT, R0, 0xe, PT ;  /* 0x0000000e0000780c */ /* 0x000fe40003f24270 */
[----:B0-----:R-:W-:-:S05]  /*b230*/  IADD3 R4, P0, R12, R2, RZ ;  /* 0x000000020c047210 */ /* 0x001fca0007f1e0ff */
[----:B------:R-:W-:Y:S01]  /*b240*/  IMAD.X R5, R13, 0x1, R3, P0 ;  /* 0x000000010d057824 */ /* 0x000fe200000e0603 */
[----:B--2---:R-:W-:-:S06]  /*b250*/  PRMT R10, RZ, 0x7610, R10 ;  /* 0x00007610ff0a7816 */ /* 0x004fcc000000000a */
[----:B------:R0:W2:Y:S02]  /*b260*/  @P1 LDG.E.U16 R10, [R4.64] ;  /* 0x00000004040a1981 */ /* 0x0000a4000c1e1500 */
[----:B0-----:R-:W-:-:S05]  /*b270*/  IADD3 R4, P0, R14, R2, RZ ;  /* 0x000000020e047210 */ /* 0x001fca0007f1e0ff */
[----:B------:R-:W-:-:S05]  /*b280*/  IMAD.X R5, R15, 0x1, R3, P0 ;  /* 0x000000010f057824 */ /* 0x000fca00000e0603 */
[----:B------:R-:W4:Y:S04]  /*b290*/  @P1 LDG.E.U16 R16, [R4.64] ;  /* 0x0000000404101981 */ /* 0x000f28000c1e1500 */
[----:B---3--:R-:W-:Y:S04]  /*b2a0*/  STL [R1+0xec], R8 ;  /* 0x0000ec0801007387 */ /* 0x008fe80000100800 */
[----:B------:R0:W-:Y:S04]  /*b2b0*/  STL [R1+0xe8], R9 ;  /* 0x0000e80901007387 */ /* 0x0001e80000100800 */
[----:B0-----:R-:W3:Y:S04]  /*b2c0*/  LDL.64 R8, [R1+0xd68] ;  /* 0x000d680001087983 */ /* 0x001ee80000100a00 */
[----:B------:R-:W-:Y:S04]  /*b2d0*/  STL [R1+0x18], R17 ;  /* 0x0000181101007387 */ /* 0x000fe80000100800 */
[----:B------:R-:W3:Y:S04]  /*b2e0*/  LDL.LU.64 R12, [R1+0x2350] ;  /* 0x00235000010c7983 */ /* 0x000ee80000300a00 */
[----:B--2---:R0:W-:Y:S04]  /*b2f0*/  STL [R1+0x100], R10 ;  /* 0x0001000a01007387 */ /* 0x0041e80000100800 */
[----:B0-----:R-:W2:Y:S04]  /*b300*/  LDL.64 R10, [R1+0xd70] ;  /* 0x000d7000010a7983 */ /* 0x001ea80000100a00 */
[----:B------:R-:W2:Y:S04]  /*b310*/  LDL.LU.64 R14, [R1+0x2348] ;  /* 0x00234800010e7983 */ /* 0x000ea80000300a00 */
[----:B----4-:R0:W-:Y:S04]  /*b320*/  STL [R1+0x104], R16 ;  /* 0x0001041001007387 */ /* 0x0101e80000100800 */
[----:B0-----:R-:W4:Y:S01]  /*b330*/  LDL.64 R16, [R1+0xd78] ;  /* 0x000d780001107983 */ /* 0x001f220000100a00 */
[----:B------:R-:W-:-:S02]  /*b340*/  ISETP.GT.AND P1, PT, R0, 0xf, PT ;  /* 0x0000000f0000780c */ /* 0x000fc40003f24270 */
[----:B------:R-:W-:Y:S02]  /*b350*/  IADD3 R4, P0, R26, R2, RZ ;  /* 0x000000021a047210 */ /* 0x000fe40007f1e0ff */
[----:B------:R-:W-:-:S03]  /*b360*/  PRMT R25, RZ, 0x7610, R25 ;  /* 0x00007610ff197816 */ /* 0x000fc60000000019 */
[----:B------:R-:W-:Y:S01]  /*b370*/  IMAD.X R5, R27, 0x1, R3, P0 ;  /* 0x000000011b057824 */ /* 0x000fe200000e0603 */
[----:B------:R-:W-:Y:S01]  /*b380*/  PRMT R24, RZ, 0x7610, R24 ;  /* 0x00007610ff187816 */ /* 0x000fe20000000018 */
[----:B------:R-:W4:Y:S04]  /*b390*/  LDL.LU.64 R26, [R1+0x2340] ;  /* 0x00234000011a7983 */ /* 0x000f280000300a00 */
[----:B------:R3:W4:Y:S02]  /*b3a0*/  @P1 LDG.E.U16 R25, [R4.64] ;  /* 0x0000000404191981 */ /* 0x000724000c1e1500 */
[----:B---3--:R-:W-:-:S05]  /*b3b0*/  IADD3 R4, P0, R8, R2, RZ ;  /* 0x0000000208047210 */ /* 0x008fca0007f1e0ff */
[----:B------:R-:W-:Y:S02]  /*b3c0*/  IMAD.X R5, R9, 0x1, R3, P0 ;  /* 0x0000000109057824 */ /* 0x000fe400000e0603 */
[----:B------:R-:W3:Y:S04]  /*b3d0*/  LDL.64 R8, [R1+0xd80] ;  /* 0x000d800001087983 */ /* 0x000ee80000100a00 */
[----:B------:R2:W3:Y:S01]  /*b3e0*/  @P1 LDG.E.U16 R24, [R4.64] ;  /* 0x0000000404181981 */ /* 0x0004e2000c1e1500 */
[----:B------:R-:W-:Y:S02]  /*b3f0*/  ISETP.GT.AND P1, PT, R0, 0x10, PT ;  /* 0x000000100000780c */ /* 0x000fe40003f24270 */
[----:B------:R-:W-:Y:S02]  /*b400*/  PRMT R13, RZ, 0x7610, R13 ;  /* 0x00007610ff0d7816 */ /* 0x000fe4000000000d */
[----:B------:R-:W-:-:S02]  /*b410*/  PRMT R12, RZ, 0x7610, R12 ;  /* 0x00007610ff0c7816 */ /* 0x000fc4000000000c */
[----:B--2---:R-:W-:-:S05]  /*b420*/  IADD3 R4, P0, R10, R2, RZ ;  /* 0x000000020a047210 */ /* 0x004fca0007f1e0ff */
[----:B------:R-:W-:Y:S02]  /*b430*/  IMAD.X R5, R11, 0x1, R3, P0 ;  /* 0x000000010b057824 */ /* 0x000fe400000e0603 */
[----:B------:R-:W2:Y:S04]  /*b440*/  LDL.64 R10, [R1+0xd88] ;  /* 0x000d8800010a7983 */ /* 0x000ea80000100a00 */
[----:B------:R4:W2:Y:S02]  /*b450*/  @P1 LDG.E.U16 R13, [R4.64] ;  /* 0x00000004040d1981 */ /* 0x0008a4000c1e1500 */
[----:B----4-:R-:W-:-:S05]  /*b460*/  IADD3 R4, P0, R16, R2, RZ ;  /* 0x0000000210047210 */ /* 0x010fca0007f1e0ff */
[----:B------:R-:W-:Y:S02]  /*b470*/  IMAD.X R5, R17, 0x1, R3, P0 ;  /* 0x0000000111057824 */ /* 0x000fe400000e0603 */
[----:B------:R-:W4:Y:S04]  /*b480*/  LDL.64 R16, [R1+0xd90] ;  /* 0x000d900001107983 */ /* 0x000f280000100a00 */
[----:B------:R3:W4:Y:S01]  /*b490*/  @P1 LDG.E.U16 R12, [R4.64] ;  /* 0x00000004040c1981 */ /* 0x000722000c1e1500 */
[----:B------:R-:W-:Y:S02]  /*b4a0*/  ISETP.GT.AND P1, PT, R0, 0x11, PT ;  /* 0x000000110000780c */ /* 0x000fe40003f24270 */
[----:B------:R-:W-:Y:S02]  /*b4b0*/  PRMT R15, RZ, 0x7610, R15 ;  /* 0x00007610ff0f7816 */ /* 0x000fe4000000000f */
[----:B---3--:R-:W-:-:S05]  /*b4c0*/  IADD3 R4, P0, R8, R2, RZ ;  /* 0x0000000208047210 */ /* 0x008fca0007f1e0ff */
[----:B------:R-:W-:-:S05]  /*b4d0*/  IMAD.X R5, R9, 0x1, R3, P0 ;  /* 0x0000000109057824 */ /* 0x000fca00000e0603 */
[----:B------:R2:W3:Y:S01]  /*b4e0*/  @P1 LDG.E.U16 R15, [R4.64] ;  /* 0x00000004040f1981 */ /* 0x0004e2000c1e1500 */
[----:B------:R-:W-:Y:S02]  /*b4f0*/  PRMT R14, RZ, 0x7610, R14 ;  /* 0x00007610ff0e7816 */ /* 0x000fe4000000000e */
[----:B------:R-:W-:Y:S02]  /*b500*/  PRMT R18, RZ, 0x7610, R18 ;  /* 0x00007610ff127816 */ /* 0x000fe40000000012 */
[----:B--2---:R-:W-:-:S05]  /*b510*/  IADD3 R4, P0, R10, R2, RZ ;  /* 0x000000020a047210 */ /* 0x004fca0007f1e0ff */
[----:B------:R-:W-:-:S05]  /*b520*/  IMAD.X R5, R11, 0x1, R3, P0 ;  /* 0x000000010b057824 */ /* 0x000fca00000e0603 */
[----:B------:R4:W2:Y:S01]  /*b530*/  @P1 LDG.E.U16 R14, [R4.64] ;  /* 0x00000004040e1981 */ /* 0x0008a2000c1e1500 */
[----:B------:R-:W-:Y:S02]  /*b540*/  ISETP.GT.AND P1, PT, R0, 0x12, PT ;  /* 0x000000120000780c */ /* 0x000fe40003f24270 */
[----:B----4-:R-:W-:Y:S01]  /*b550*/  IADD3 R4, P0, R16, R2, RZ ;  /* 0x0000000210047210 */ /* 0x010fe20007f1e0ff */
[----:B------:R-:W-:Y:S04]  /*b560*/  STL.64 [R1+0x22f8], R12 ;  /* 0x0022f80c01007387 */ /* 0x000fe80000100a00 */
[----:B------:R-:W-:Y:S01]  /*b570*/  IMAD.X R5, R17, 0x1, R3, P0 ;  /* 0x0000000111057824 */ /* 0x000fe200000e0603 */
[----:B------:R-:W4:Y:S05]  /*b580*/  LDL.64 R8, [R1+0xd98] ;  /* 0x000d980001087983 */ /* 0x000f2a0000100a00 */
[----:B------:R4:W4:Y:S01]  /*b590*/  @P1 LDG.E.U16 R18, [R4.64] ;  /* 0x0000000404121981 */ /* 0x000922000c1e1500 */
[----:B------:R-:W-:-:S03]  /*b5a0*/  PRMT R21, RZ, 0x7610, R21 ;  /* 0x00007610ff157816 */ /* 0x000fc60000000015 */
[----:B---3--:R-:W-:Y:S04]  /*b5b0*/  STL [R1+0x22a4], R15 ;  /* 0x0022a40f01007387 */ /* 0x008fe80000100800 */
[----:B------:R-:W3:Y:S04]  /*b5c0*/  LDL.64 R10, [R1+0xda0] ;  /* 0x000da000010a7983 */ /* 0x000ee80000100a00 */
[----:B--2---:R-:W-:Y:S04]  /*b5d0*/  STL [R1+0x22a0], R14 ;  /* 0x0022a00e01007387 */ /* 0x004fe80000100800 */
[----:B------:R-:W-:Y:S04]  /*b5e0*/  STL.64 [R1+0x2308], R14 ;  /* 0x0023080e01007387 */ /* 0x000fe80000100a00 */
[----:B------:R-:W-:Y:S04]  /*b5f0*/  STL [R1+0x114], R25 ;  /* 0x0001141901007387 */ /* 0x000fe80000100800 */
[----:B------:R0:W-:Y:S01]  /*b600*/  STL [R1+0x110], R24 ;  /* 0x0001101801007387 */ /* 0x0001e20000100800 */
[----:B----4-:R-:W-:-:S03]  /*b610*/  IADD3 R4, P0, R8, R2, RZ ;  /* 0x0000000208047210 */ /* 0x010fc60007f1e0ff */
[----:B------:R-:W-:Y:S02]  /*b620*/  STL [R1+0x2280], R18 ;  /* 0x0022801201007387 */ /* 0x000fe40000100800 */
[----:B------:R-:W-:Y:S02]  /*b630*/  IMAD.X R5, R9, 0x1, R3, P0 ;  /* 0x0000000109057824 */ /* 0x000fe400000e0603 */
[----:B------:R-:W-:Y:S04]  /*b640*/  STL [R1+0x2284], R18 ;  /* 0x0022841201007387 */ /* 0x000fe80000100800 */
[----:B------:R-:W2:Y:S04]  /*b650*/  LDL.64 R8, [R1+0xda8] ;  /* 0x000da80001087983 */ /* 0x000ea80000100a00 */
[----:B------:R3:W4:Y:S01]  /*b660*/  @P1 LDG.E.U16 R21, [R4.64] ;  /* 0x0000000404151981 */ /* 0x000722000c1e1500 */
[----:B------:R-:W-:-:S02]  /*b670*/  ISETP.GT.AND P1, PT, R0, 0x13, PT ;  /* 0x000000130000780c */ /* 0x000fc40003f24270 */
[----:B------:R-:W-:Y:S02]  /*b680*/  PRMT R26, RZ, 0x7610, R26 ;  /* 0x00007610ff1a7816 */ /* 0x000fe4000000001a */
[----:B---3--:R-:W-:-:S05]  /*b690*/  IADD3 R4, P0, R10, R2, RZ ;  /* 0x000000020a047210 */ /* 0x008fca0007f1e0ff */
[----:B------:R-:W-:-:S05]  /*b6a0*/  IMAD.X R5, R11, 0x1, R3, P0 ;  /* 0x000000010b057824 */ /* 0x000fca00000e0603 */
[----:B------:R2:W3:Y:S01]  /*b6b0*/  @P1 LDG.E.U16 R26, [R4.64] ;  /* 0x00000004041a1981 */ /* 0x0004e2000c1e1500 */
[----:B------:R-:W-:Y:S02]  /*b6c0*/  PRMT R27, RZ, 0x7610, R27 ;  /* 0x00007610ff1b7816 */ /* 0x000fe4000000001b */
[-C--:B--2---:R-:W-:Y:S01]  /*b6d0*/  IADD3 R4, P0, R8, R2.reuse, RZ ;  /* 0x0000000208047210 */ /* 0x084fe20007f1e0ff */
[----:B----4-:R-:W-:Y:S04]  /*b6e0*/  STL [R1+0x227c], R21 ;  /* 0x00227c1501007387 */ /* 0x010fe80000100800 */
[----:B------:R-:W-:Y:S01]  /*b6f0*/  IMAD.X R5, R9, 0x1, R3, P0 ;  /* 0x0000000109057824 */ /* 0x000fe200000e0603 */
[----:B------:R-:W-:Y:S04]  /*b700*/  STL [R1+0x2288], R21 ;  /* 0x0022881501007387 */ /* 0x000fe80000100800 */
[----:B------:R-:W-:Y:S04]  /*b710*/  STL [R1+0x228c], R21 ;  /* 0x00228c1501007387 */ /* 0x000fe80000100800 */
[----:B------:R-:W-:Y:S04]  /*b720*/  STL [R1+0x2290], R21 ;  /* 0x0022901501007387 */ /* 0x000fe80000100800 */
[----:B------:R-:W-:Y:S04]  /*b730*/  STL [R1+0x2294], R21 ;  /* 0x0022941501007387 */ /* 0x000fe80000100800 */
[----:B------:R-:W-:Y:S04]  /*b740*/  STL [R1+0x2298], R21 ;  /* 0x0022981501007387 */ /* 0x000fe80000100800 */
[----:B------:R-:W-:Y:S04]  /*b750*/  STL [R1+0x229c], R21 ;  /* 0x00229c1501007387 */ /* 0x000fe80000100800 */
[----:B0-----:R-:W2:Y:S04]  /*b760*/  LDL.64 R24, [R1+0xdb0] ;  /* 0x000db00001187983 */ /* 0x001ea80000100a00 */
[----:B------:R2:W4:Y:S04]  /*b770*/  @P1 LDG.E.U16 R27, [R4.64] ;  /* 0x00000004041b1981 */ /* 0x000528000c1e1500 */
[----:B------:R-:W4:Y:S04]  /*b780*/  LDL.64 R10, [R1+0xdb8] ;  /* 0x000db800010a7983 */ /* 0x000f280000100a00 */
[----:B---3--:R-:W-:Y:S04]  /*b790*/  STL [R1+0x2260], R26 ;  /* 0x0022601a01007387 */ /* 0x008fe80000100800 */
[----:B------:R-:W-:Y:S04]  /*b7a0*/  STL [R1+0x2264], R26 ;  /* 0x0022641a01007387 */ /* 0x000fe80000100800 */
[----:B------:R-:W-:Y:S04]  /*b7b0*/  STL [R1+0x2268], R26 ;  /* 0x0022681a01007387 */ /* 0x000fe80000100800 */
[----:B------:R-:W3:Y:S04]  /*b7c0*/  LDL.64 R8, [R1+0xdc0] ;  /* 0x000dc00001087983 */ /* 0x000ee80000100a00 */
[----:B------:R-:W3:Y:S01]  /*b7d0*/  LDL.64 R16, [R1+0xdc8] ;  /* 0x000dc80001107983 */ /* 0x000ee20000100a00 */
[----:B--2---:R-:W-:-:S03]  /*b7e0*/  IADD3 R4, P0, R24, R2, RZ ;  /* 0x0000000218047210 */ /* 0x004fc60007f1e0ff */
[----:B----4-:R-:W-:Y:S02]  /*b7f0*/  STL [R1+0x225c], R27 ;  /* 0x00225c1b01007387 */ /* 0x010fe40000100800 */
[----:B------:R-:W-:Y:S02]  /*b800*/  IMAD.X R5, R25, 0x1, R3, P0 ;  /* 0x0000000119057824 */ /* 0x000fe400000e0603 */
[----:B------:R-:W-:Y:S04]  /*b810*/  STL [R1+0x226c], R27 ;  /* 0x00226c1b01007387 */ /* 0x000fe80000100800 */
[----:B------:R-:W-:Y:S04]  /*b820*/  STL [R1+0x2270], R27 ;  /* 0x0022701b01007387 */ /* 0x000fe80000100800 */
[----:B------:R-:W-:Y:S04]  /*b830*/  STL [R1+0x2274], R27 ;  /* 0x0022741b01007387 */ /* 0x000fe80000100800 */
[----:B------:R-:W-:Y:S04]  /*b840*/  STL [R1+0x2278], R27 ;  /* 0x0022781b01007387 */ /* 0x000fe80000100800 */
[----:B------:R-:W2:Y:S01]  /*b850*/  LDL.LU.64 R24, [R1+0x2338] ;  /* 0x0023380001187983 */ /* 0x000ea20000300a00 */
[----:B------:R-:W-:-:S02]  /*b860*/  ISETP.GT.AND P1, PT, R0, 0x14, PT ;  /* 0x000000140000780c */ /* 0x000fc40003f24270 */
[----:B------:R-:W-:Y:S02]  /*b870*/  PRMT R15, RZ, 0x7610, R15 ;  /* 0x00007610ff0f7816 */ /* 0x000fe4000000000f */
[----:B------:R-:W-:Y:S02]  /*b880*/  PRMT R14, RZ, 0x7610, R14 ;  /* 0x00007610ff0e7816 */ /* 0x000fe4000000000e */
[----:B--2---:R-:W-:-:S07]  /*b890*/  PRMT R25, RZ, 0x7610, R25 ;  /* 0x00007610ff197816 */ /* 0x004fce0000000019 */
[----:B------:R0:W2:Y:S01]  /*b8a0*/  @P1 LDG.E.U16 R25, [R4.64] ;  /* 0x0000000404191981 */ /* 0x0000a2000c1e1500 */
[----:B------:R-:W-:Y:S02]  /*b8b0*/  PRMT R24, RZ, 0x7610, R24 ;  /* 0x00007610ff187816 */ /* 0x000fe40000000018 */
[----:B0-----:R-:W-:-:S05]  /*b8c0*/  IADD3 R4, P0, R10, R2, RZ ;  /* 0x000000020a047210 */ /* 0x001fca0007f1e0ff */
[----:B------:R-:W-:Y:S02]  /*b8d0*/  IMAD.X R5, R11, 0x1, R3, P0 ;  /* 0x000000010b057824 */ /* 0x000fe400000e0603 */
[----:B------:R-:W4:Y:S04]  /*b8e0*/  LDL.64 R10, [R1+0xdd0] ;  /* 0x000dd000010a7983 */ /* 0x000f280000100a00 */
[----:B------:R3:W2:Y:S01]  /*b8f0*/  @P1 LDG.E.U16 R24, [R4.64] ;  /* 0x0000000404181981 */ /* 0x0006a2000c1e1500 */
[----:B------:R-:W-:Y:S02]  /*b900*/  ISETP.GT.AND P1, PT, R0, 0x15, PT ;  /* 0x000000150000780c */ /* 0x000fe40003f24270 */
[----:B---3--:R-:W-:-:S05]  /*b910*/  IADD3 R4, P0, R8, R2, RZ ;  /* 0x0000000208047210 */ /* 0x008fca0007f1e0ff */
[----:B------:R-:W-:-:S06]  /*b920*/  IMAD.X R5, R9, 0x1, R3, P0 ;  /* 0x0000000109057824 */ /* 0x000fcc00000e0603 */
[----:B------:R0:W3:Y:S02]  /*b930*/  @P1 LDG.E.U16 R15, [R4.64] ;  /* 0x00000004040f1981 */ /* 0x0000e4000c1e1500 */
[----:B0-----:R-:W-:-:S05]  /*b940*/  IADD3 R4, P0, R16, R2, RZ ;  /* 0x0000000210047210 */ /* 0x001fca0007f1e0ff */
[----:B------:R-:W-:-:S05]  /*b950*/  IMAD.X R5, R17, 0x1, R3, P0 ;  /* 0x0000000111057824 */ /* 0x000fca00000e0603 */
[----:B------:R-:W3:Y:S04]  /*b960*/  @P1 LDG.E.U16 R14, [R4.64] ;  /* 0x00000004040e1981 */ /* 0x000ee8000c1e1500 */
[----:B--2---:R-:W-:Y:S04]  /*b970*/  STL [R1+0x9c], R24 ;  /* 0x00009c1801007387 */ /* 0x004fe80000100800 */
[----:B------:R0:W-:Y:S04]  /*b980*/  STL [R1+0x98], R25 ;  /* 0x0000981901007387 */ /* 0x0001e80000100800 */
[----:B0-----:R-:W2:Y:S04]  /*b990*/  LDL.64 R24, [R1+0xdd8] ;  /* 0x000dd80001187983 */ /* 0x001ea80000100a00 */
[----:B------:R-:W2:Y:S04]  /*b9a0*/  LDL.LU.64 R8, [R1+0x2330] ;  /* 0x0023300001087983 */ /* 0x000ea80000300a00 */
[----:B------:R-:W2:Y:S04]  /*b9b0*/  LDL.64 R16, [R1+0xde0] ;  /* 0x000de00001107983 */ /* 0x000ea80000100a00 */
[----:B---3--:R-:W-:Y:S04]  /*b9c0*/  STL [R1+0xd0], R14 ;  /* 0x0000d00e01007387 */ /* 0x008fe80000100800 */
[----:B------:R0:W-:Y:S04]  /*b9d0*/  STL [R1+0xcc], R15 ;  /* 0x0000cc0f01007387 */ /* 0x0001e80000100800 */
[----:B0-----:R-:W3:Y:S01]  /*b9e0*/  LDL.64 R14, [R1+0xde8] ;  /* 0x000de800010e7983 */ /* 0x001ee20000100a00 */
[----:B------:R-:W-:-:S02]  /*b9f0*/  ISETP.GT.AND P1, PT, R0, 0x16, PT ;  /* 0x000000160000780c */ /* 0x000fc40003f24270 */
[----:B----4-:R-:W-:Y:S02]  /*ba00*/  IADD3 R4, P0, R10, R2, RZ ;  /* 0x000000020a047210 */ /* 0x010fe40007f1e0ff */
[----:B------:R-:W-:-:S03]  /*ba10*/  PRMT R23, RZ, 0x7610, R23 ;  /* 0x00007610ff177816 */ /* 0x000fc60000000017 */
[----:B------:R-:W-:Y:S01]  /*ba20*/  IMAD.X R5, R11, 0x1, R3, P0 ;  /* 0x000000010b057824 */ /* 0x000fe200000e0603 */
[----:B------:R-:W-:Y:S01]  /*ba30*/  PRMT R22, RZ, 0x7610, R22 ;  /* 0x00007610ff167816 */ /* 0x000fe20000000016 */
[----:B------:R-:W4:Y:S04]  /*ba40*/  LDL.LU.64 R10, [R1+0x2328] ;  /* 0x00232800010a7983 */ /* 0x000f280000300a00 */
[----:B------:R2:W4:Y:S01]  /*ba50*/  @P1 LDG.E.U16 R23, [R4.64] ;  /* 0x0000000404171981 */ /* 0x000522000c1e1500 */
[----:B------:R-:W-:Y:S02]  /*ba60*/  PRMT R13, RZ, 0x7610, R13 ;  /* 0x00007610ff0d7816 */ /* 0x000fe4000000000d */
[----:B------:R-:W-:Y:S02]  /*ba70*/  PRMT R12, RZ, 0x7610, R12 ;  /* 0x00007610ff0c7816 */ /* 0x000fe4000000000c */
[----:B--2---:R-:W-:-:S05]  /*ba80*/  IADD3 R4, P0, R24, R2, RZ ;  /* 0x0000000218047210 */ /* 0x004fca0007f1e0ff */
[----:B------:R-:W-:Y:S02]  /*ba90*/  IMAD.X R5, R25, 0x1, R3, P0 ;  /* 0x0000000119057824 */ /* 0x000fe400000e0603 */
[----:B------:R-:W2:Y:S04]  /*baa0*/  LDL.64 R24, [R1+0xdf0] ;  /* 0x000df00001187983 */ /* 0x000ea80000100a00 */
[----:B------:R0:W2:Y:S01]  /*bab0*/  @P1 LDG.E.U16 R22, [R4.64] ;  /* 0x0000000404161981 */ /* 0x0000a2000c1e1500 */
[----:B------:R-:W-:Y:S02]  /*bac0*/  ISETP.GT.AND P1, PT, R0, 0x17, PT ;  /* 0x000000170000780c */ /* 0x000fe40003f24270 */
[----:B0-----:R-:W-:-:S05]  /*bad0*/  IADD3 R4, P0, R16, R2, RZ ;  /* 0x0000000210047210 */ /* 0x001fca0007f1e0ff */
[----:B------:R-:W-:-:S06]  /*bae0*/  IMAD.X R5, R17, 0x1, R3, P0 ;  /* 0x0000000111057824 */ /* 0x000fcc00000e0603 */
[----:B------:R3:W4:Y:S02]  /*baf0*/  @P1 LDG.E.U16 R13, [R4.64] ;  /* 0x00000004040d1981 */ /* 0x000724000c1e1500 */
[----:B---3--:R-:W-:-:S05]  /*bb00*/  IADD3 R4, P0, R14, R2, RZ ;  /* 0x000000020e047210 */ /* 0x008fca0007f1e0ff */
[----:B------:R-:W-:-:S05]  /*bb10*/  IMAD.X R5, R15, 0x1, R3, P0 ;  /* 0x000000010f057824 */ /* 0x000fca00000e0603 */
[----:B------:R-:W3:Y:S04]  /*bb20*/  @P1 LDG.E.U16 R12, [R4.64] ;  /* 0x00000004040c1981 */ /* 0x000ee8000c1e1500 */
[----:B--2---:R-:W-:Y:S04]  /*bb30*/  STL [R1+0xe4], R22 ;  /* 0x0000e41601007387 */ /* 0x004fe80000100800 */
[----:B----4-:R0:W-:Y:S04]  /*bb40*/  STL [R1+0xe0], R23 ;  /* 0x0000e01701007387 */ /* 0x0101e80000100800 */
[----:B0-----:R-:W2:Y:S04]  /*bb50*/  LDL.64 R22, [R1+0xdf8] ;  /* 0x000df80001167983 */ /* 0x001ea80000100a00 */
[----:B------:R-:W4:Y:S04]  /*bb60*/  LDL.LU.64 R16, [R1+0x2320] ;  /* 0x0023200001107983 */ /* 0x000f280000300a00 */
[----:B------:R-:W4:Y:S04]  /*bb70*/  LDL.64 R14, [R1+0xe00] ;  /* 0x000e0000010e7983 */ /* 0x000f280000100a00 */
[----:B---3--:R-:W-:Y:S04]  /*bb80*/  STL [R1+0xf0], R12 ;  /* 0x0000f00c01007387 */ /* 0x008fe80000100800 */
[----:B------:R0:W-:Y:S04]  /*bb90*/  STL [R1+0xf4], R13 ;  /* 0x0000f40d01007387 */ /* 0x0001e80000100800 */
[----:B0-----:R-:W3:Y:S01]  /*bba0*/  LDL.64 R12, [R1+0xe08] ;  /* 0x000e0800010c7983 */ /* 0x001ee20000100a00 */
[----:B------:R-:W-:-:S02]  /*bbb0*/  ISETP.GT.AND P1, PT, R0, 0x18, PT ;  /* 0x000000180000780c */ /* 0x000fc40003f24270 */
[----:B------:R-:W-:Y:S02]  /*bbc0*/  IADD3 R4, P0, R24, R2, RZ ;  /* 0x0000000218047210 */ /* 0x000fe40007f1e0ff */
[----:B------:R-:W-:-:S03]  /*bbd0*/  PRMT R7, RZ, 0x7610, R7 ;  /* 0x00007610ff077816 */ /* 0x000fc60000000007 */
[----:B------:R-:W-:Y:S02]  /*bbe0*/  IMAD.X R5, R25, 0x1, R3, P0 ;  /* 0x0000000119057824 */ /* 0x000fe400000e0603 */
[----:B------:R-:W3:Y:S04]  /*bbf0*/  LDL.64 R24, [R1+0xe10] ;  /* 0x000e100001187983 */ /* 0x000ee80000100a00 */
[----:B------:R2:W3:Y:S01]  /*bc00*/  @P1 LDG.E.U16 R7, [R4.64] ;  /* 0x0000000404071981 */ /* 0x0004e2000c1e1500 */
[----:B------:R-:W-:Y:S02]  /*bc10*/  PRMT R6, RZ, 0x7610, R6 ;  /* 0x00007610ff067816 */ /* 0x000fe40000000006 */
[----:B------:R-:W-:Y:S02]  /*bc20*/  PRMT R9, RZ, 0x7610, R9 ;  /* 0x00007610ff097816 */ /* 0x000fe40000000009 */
[----:B--2---:R-:W-:-:S05]  /*bc30*/  IADD3 R4, P0, R22, R2, RZ ;  /* 0x0000000216047210 */ /* 0x004fca0007f1e0ff */
[----:B------:R-:W-:Y:S02]  /*bc40*/  IMAD.X R5, R23, 0x1, R3, P0 ;  /* 0x0000000117057824 */ /* 0x000fe400000e0603 */
[----:B------:R-:W2:Y:S04]  /*bc50*/  LDL.64 R22, [R1+0xe18] ;  /* 0x000e180001167983 */ /* 0x000ea80000100a00 */
[----:B------:R4:W2:Y:S01]  /*bc60*/  @P1 LDG.E.U16 R6, [R4.64] ;  /* 0x0000000404061981 */ /* 0x0008a2000c1e1500 */
[----:B------:R-:W-:Y:S02]  /*bc70*/  ISETP.GT.AND P1, PT, R0, 0x19, PT ;  /* 0x000000190000780c */ /* 0x000fe40003f24270 */
[----:B----4-:R-:W-:-:S05]  /*bc80*/  IADD3 R4, P0, R14, R2, RZ ;  /* 0x000000020e047210 */ /* 0x010fca0007f1e0ff */
[----:B------:R-:W-:Y:S02]  /*bc90*/  IMAD.X R5, R15, 0x1, R3, P0 ;  /* 0x000000010f057824 */ /* 0x000fe400000e0603 */
[----:B------:R-:W4:Y:S04]  /*bca0*/  LDL.64 R14, [R1+0xe20] ;  /* 0x000e2000010e7983 */ /* 0x000f280000100a00 */
[----:B------:R3:W4:Y:S02]  /*bcb0*/  @P1 LDG.E.U16 R9, [R4.64] ;  /* 0x0000000404091981 */ /* 0x000724000c1e1500 */
[----:B---3--:R-:W-:-:S05]  /*bcc0*/  IADD3 R4, P0, R12, R2, RZ ;  /* 0x000000020c047210 */ /* 0x008fca0007f1e0ff */
[----:B------:R-:W-:Y:S02]  /*bcd0*/  IMAD.X R5, R13, 0x1, R3, P0 ;  /* 0x000000010d057824 */ /* 0x000fe400000e0603 */
[----:B------:R-:W3:Y:S01]  /*bce0*/  LDL.64 R12, [R1+0xe28] ;  /* 0x000e2800010c7983 */ /* 0x000ee20000100a00 */
[----:B------:R-:W-:-:S06]  /*bcf0*/  PRMT R8, RZ, 0x7610, R8 ;  /* 0x00007610ff087816 */ /* 0x000fcc0000000008 */
[----:B------:R0:W3:Y:S01]  /*bd00*/  @P1 LDG.E.U16 R8, [R4.64] ;  /* 0x0000000404081981 */ /* 0x0000e2000c1e1500 */
[----:B------:R-:W-:Y:S02]  /*bd10*/  ISETP.GT.AND P1, PT, R0, 0x1a, PT ;  /* 0x0000001a0000780c */ /* 0x000fe40003f24270 */
[----:B------:R-:W-:Y:S02]  /*bd20*/  PRMT R11, RZ, 0x7610, R11 ;  /* 0x00007610ff0b7816 */ /* 0x000fe4000000000b */
[----:B0-----:R-:W-:-:S05]  /*bd30*/  IADD3 R4, P0, R24, R2, RZ ;  /* 0x0000000218047210 */ /* 0x001fca0007f1e0ff */
[----:B------:R-:W-:Y:S01]  /*bd40*/  IMAD.X R5, R25, 0x1, R3, P0 ;  /* 0x0000000119057824 */ /* 0x000fe200000e0603 */
[----:B------:R-:W-:Y:S01]  /*bd50*/  PRMT R10, RZ, 0x7610, R10 ;  /* 0x00007610ff0a7816 */ /* 0x000fe2000000000a */
[----:B------:R-:W3:Y:S04]  /*bd60*/  LDL.64 R24, [R1+0xe30] ;  /* 0x000e300001187983 */ /* 0x000ee80000100a00 */
[----:B------:R2:W3:Y:S01]  /*bd70*/  @P1 LDG.E.U16 R11, [R4.64] ;  /* 0x00000004040b1981 */ /* 0x0004e2000c1e1500 */
[----:B------:R-:W-:Y:S02]  /*bd80*/  PRMT R16, RZ, 0x7610, R16 ;  /* 0x00007610ff107816 */ /* 0x000fe40000000010 */
[----:B------:R-:W-:Y:S02]  /*bd90*/  PRMT R17, RZ, 0x7610, R17 ;  /* 0x00007610ff117816 */ /* 0x000fe40000000011 */
[----:B--2---:R-:W-:-:S05]  /*bda0*/  IADD3 R4, P0, R22, R2, RZ ;  /* 0x0000000216047210 */ /* 0x004fca0007f1e0ff */
[----:B------:R-:W-:-:S05]  /*bdb0*/  IMAD.X R5, R23, 0x1, R3, P0 ;  /* 0x0000000117057824 */ /* 0x000fca00000e0603 */
[----:B------:R4:W2:Y:S01]  /*bdc0*/  @P1 LDG.E.U16 R10, [R4.64] ;  /* 0x00000004040a1981 */ /* 0x0008a2000c1e1500 */
[----:B------:R-:W-:Y:S02]  /*bdd0*/  ISETP.GT.AND P1, PT, R0, 0x1b, PT ;  /* 0x0000001b0000780c */ /* 0x000fe40003f24270 */
[----:B----4-:R-:W-:-:S05]  /*bde0*/  IADD3 R4, P0, R14, R2, RZ ;  /* 0x000000020e047210 */ /* 0x010fca0007f1e0ff */
[----:B------:R-:W-:Y:S02]  /*bdf0*/  IMAD.X R5, R15, 0x1, R3, P0 ;  /* 0x000000010f057824 */ /* 0x000fe400000e0603 */
[----:B------:R-:W4:Y:S04]  /*be00*/  LDL.64 R14, [R1+0xe38] ;  /* 0x000e3800010e7983 */ /* 0x000f280000100a00 */
[----:B------:R3:W2:Y:S02]  /*be10*/  @P1 LDG.E.U16 R16, [R4.64] ;  /* 0x0000000404101981 */ /* 0x0006a4000c1e1500 */
[----:B---3--:R-:W-:-:S05]  /*be20*/  IADD3 R4, P0, R12, R2, RZ ;  /* 0x000000020c047210 */ /* 0x008fca0007f1e0ff */
[----:B------:R-:W-:-:S05]  /*be30*/  IMAD.X R5, R13, 0x1, R3, P0 ;  /* 0x000000010d057824 */ /* 0x000fca00000e0603 */
[----:B------:R0:W3:Y:S02]  /*be40*/  @P1 LDG.E.U16 R17, [R4.64] ;  /* 0x0000000404111981 */ /* 0x0000e4000c1e1500 */
[----:B0-----:R-:W-:-:S05]  /*be50*/  IADD3 R4, P0, R24, R2, RZ ;  /* 0x0000000218047210 */ /* 0x001fca0007f1e0ff */
[----:B------:R-:W-:Y:S01]  /*be60*/  IMAD.X R5, R25, 0x1, R3, P0 ;  /* 0x0000000119057824 */ /* 0x000fe200000e0603 */
[----:B--2---:R-:W-:Y:S04]  /*be70*/  STL [R1+0x2258], R16 ;  /* 0x0022581001007387 */ /* 0x004fe80000100800 */
[----:B------:R-:W2:Y:S04]  /*be80*/  LDL.64 R22, [R1+0xe40] ;  /* 0x000e400001167983 */ /* 0x000ea80000100a00 */
[----:B------:R-:W2:Y:S04]  /*be90*/  LDL.64 R12, [R1+0xe48] ;  /* 0x000e4800010c7983 */ /* 0x000ea80000100a00 */
[----:B---3--:R-:W-:Y:S04]  /*bea0*/  STL [R1+0x2254], R17 ;  /* 0x0022541101007387 */ /* 0x008fe80000100800 */
[----:B------:R-:W3:Y:S01]  /*beb0*/  LDL.LU.64 R24, [R1+0x2318] ;  /* 0x0023180001187983 */ /* 0x000ee20000300a00 */
[----:B------:R-:W-:-:S02]  /*bec0*/  ISETP.GT.AND P1, PT, R0, 0x1c, PT ;  /* 0x0000001c0000780c */ /* 0x000fc40003f24270 */
[----:B------:R-:W-:Y:S02]  /*bed0*/  PRMT R28, RZ, 0x7610, R28 ;  /* 0x00007610ff1c7816 */ /* 0x000fe4000000001c */
[----:B---3--:R-:W-:-:S09]  /*bee0*/  PRMT R24, RZ, 0x7610, R24 ;  /* 0x00007610ff187816 */ /* 0x008fd20000000018 */
[----:B------:R4:W3:Y:S02]  /*bef0*/  @P1 LDG.E.U16 R24, [R4.64] ;  /* 0x0000000404181981 */ /* 0x0008e4000c1e1500 */
[----:B----4-:R-:W-:-:S05]  /*bf00*/  IADD3 R4, P0, R14, R2, RZ ;  /* 0x000000020e047210 */ /* 0x010fca0007f1e0ff */
[----:B------:R-:W-:-:S05]  /*bf10*/  IMAD.X R5, R15, 0x1, R3, P0 ;  /* 0x000000010f057824 */ /* 0x000fca00000e0603 */
[----:B------:R2:W4:Y:S02]  /*bf20*/  @P1 LDG.E.U16 R28, [R4.64] ;  /* 0x00000004041c1981 */ /* 0x000524000c1e1500 */
[----:B--2---:R-:W-:-:S05]  /*bf30*/  IADD3 R4, P0, R22, R2, RZ ;  /* 0x0000000216047210 */ /* 0x004fca0007f1e0ff */
[----:B------:R-:W-:Y:S01]  /*bf40*/  IMAD.X R5, R23, 0x1, R3, P0 ;  /* 0x0000000117057824 */ /* 0x000fe200000e0603 */
[----:B---3--:R-:W-:Y:S04]  /*bf50*/  STL [R1+0x2248], R24 ;  /* 0x0022481801007387 */ /* 0x008fe80000100800 */
[----:B------:R-:W2:Y:S04]  /*bf60*/  LDL.64 R14, [R1+0xe50] ;  /* 0x000e5000010e7983 */ /* 0x000ea80000100a00 */
[----:B----4-:R0:W-:Y:S04]  /*bf70*/  STL [R1+0x64], R28 ;  /* 0x0000641c01007387 */ /* 0x0101e80000100800 */
[----:B0-----:R-:W3:Y:S04]  /*bf80*/  LDL.64 R28, [R1+0xe58] ;  /* 0x000e5800011c7983 */ /* 0x001ee80000100a00 */
[----:B------:R-:W4:Y:S01]  /*bf90*/  LDL.LU.64 R22, [R1+0x2310] ;  /* 0x0023100001167983 */ /* 0x000f220000300a00 */
[----:B------:R-:W-:-:S02]  /*bfa0*/  ISETP.GT.AND P1, PT, R0, 0x1d, PT ;  /* 0x0000001d0000780c */ /* 0x000fc40003f24270 */
[----:B----4-:R-:W-:-:S11]  /*bfb0*/  PRMT R23, RZ, 0x7610, R23 ;  /* 0x00007610ff177816 */ /* 0x010fd60000000017 */
[----:B------:R0:W4:Y:S01]  /*bfc0*/  @P1 LDG.E.U16 R23, [R4.64] ;  /* 0x0000000404171981 */ /* 0x000122000c1e1500 */
[----:B------:R-:W-:Y:S02]  /*bfd0*/  PRMT R22, RZ, 0x7610, R22 ;  /* 0x00007610ff167816 */ /* 0x000fe40000000016 */
[----:B0-----:R-:W-:-:S05]  /*bfe0*/  IADD3 R4, P0, R12, R2, RZ ;  /* 0x000000020c047210 */ /* 0x001fca0007f1e0ff */
[----:B------:R-:W-:Y:S01]  /*bff0*/  IMAD.X R5, R13, 0x1, R3, P0 ;  /* 0x000000010d057824 */ /* 0x000fe200000e0603 */
[----:B------:R-:W-:Y:S01]  /*c000*/  PRMT R26, RZ, 0x7610, R26 ;  /* 0x00007610ff1a7816 */ /* 0x000fe2000000001a */
[----:B------:R-:W4:Y:S04]  /*c010*/  LDL.64 R12, [R1+0xe60] ;  /* 0x000e6000010c7983 */ /* 0x000f280000100a00 */
[----:B------:R2:W4:Y:S01]  /*c020*/  @P1 LDG.E.U16 R22, [R4.64] ;  /* 0x0000000404161981 */ /* 0x000522000c1e1500 */
[----:B------:R-:W-:Y:S02]  /*c030*/  ISETP.GT.AND P1, PT, R0, 0x1e, PT ;  /* 0x0000001e0000780c */ /* 0x000fe40003f24270 */
[----:B--2---:R-:W-:-:S05]  /*c040*/  IADD3 R4, P0, R14, R2, RZ ;  /* 0x000000020e047210 */ /* 0x004fca0007f1e0ff */
[----:B------:R-:W-:-:S06]  /*c050*/  IMAD.X R5, R15, 0x1, R3, P0 ;  /* 0x000000010f057824 */ /* 0x000fcc00000e0603 */
[----:B------:R3:W2:Y:S02]  /*c060*/  @P1 LDG.E.U16 R26, [R4.64] ;  /* 0x00000004041a1981 */ /* 0x0006a4000c1e1500 */
[----:B---3--:R-:W-:-:S05]  /*c070*/  IADD3 R4, P0, R28, R2, RZ ;  /* 0x000000021c047210 */ /* 0x008fca0007f1e0ff */
[----:B------:R-:W-:Y:S01]  /*c080*/  IMAD.X R5, R29, 0x1, R3, P0 ;  /* 0x000000011d057824 */ /* 0x000fe200000e0603 */
[----:B----4-:R-:W-:Y:S04]  /*c090*/  STL [R1+0x8c], R22 ;  /* 0x00008c1601007387 */ /* 0x010fe80000100800 */
[----:B------:R0:W-:Y:S04]  /*c0a0*/  STL [R1+0x88], R23 ;  /* 0x0000881701007387 */ /* 0x0001e80000100800 */
[----:B0-----:R-:W3:Y:S04]  /*c0b0*/  LDL.64 R22, [R1+0xe68] ;  /* 0x000e680001167983 */ /* 0x001ee80000100a00 */
[----:B------:R-:W4:Y:S04]  /*c0c0*/  LDL.LU.64 R14, [R1+0x2308] ;  /* 0x00230800010e7983 */ /* 0x000f280000300a00 */
[----:B------:R-:W2:Y:S01]  /*c0d0*/  LDL.LU.64 R28, [R1+0x2300] ;  /* 0x00230000011c7983 */ /* 0x000ea20000300a00 */
[----:B------:R-:W-:-:S02]  /*c0e0*/  PRMT R24, RZ, 0x7610, R24 ;  /* 0x00007610ff187816 */ /* 0x000fc40000000018 */
[----:B--2---:R-:W-:-:S06]  /*c0f0*/  PRMT R29, RZ, 0x7610, R29 ;  /* 0x00007610ff1d7816 */ /* 0x004fcc000000001d */
[----:B------:R0:W2:Y:S01]  /*c100*/  @P1 LDG.E.U16 R29, [R4.64] ;  /* 0x00000004041d1981 */ /* 0x0000a2000c1e1500 */
[----:B------:R-:W-:Y:S02]  /*c110*/  ISETP.GT.AND P1, PT, R0, 0x1f, PT ;  /* 0x0000001f0000780c */ /* 0x000fe40003f24270 */
[----:B0-----:R-:W-:-:S05]  /*c120*/  IADD3 R4, P0, R12, R2, RZ ;  /* 0x000000020c047210 */ /* 0x001fca0007f1e0ff */
[----:B------:R-:W-:-:S06]  /*c130*/  IMAD.X R5, R13, 0x1, R3, P0 ;  /* 0x000000010d057824 */ /* 0x000fcc00000e0603 */
[----:B------:R3:W4:Y:S01]  /*c140*/  @P1 LDG.E.U16 R24, [R4.64] ;  /* 0x0000000404181981 */ /* 0x000722000c1e1500 */
[----:B------:R-:W-:Y:S02]  /*c150*/  PRMT R28, RZ, 0x7610, R28 ;  /* 0x00007610ff1c7816 */ /* 0x000fe4000000001c */
[----:B---3--:R-:W-:-:S05]  /*c160*/  IADD3 R4, P0, R22, R2, RZ ;  /* 0x0000000216047210 */ /* 0x008fca0007f1e0ff */
[----:B------:R-:W-:-:S05]  /*c170*/  IMAD.X R5, R23, 0x1, R3, P0 ;  /* 0x0000000117057824 */ /* 0x000fca00000e0603 */
[----:B------:R0:W3:Y:S04]  /*c180*/  @P1 LDG.E.U16 R28, [R4.64] ;  /* 0x00000004041c1981 */ /* 0x0000e8000c1e1500 */
[----:B0-----:R-:W0:Y:S04]  /*c190*/  S2R R5, SR_TID.X ;  /* 0x0000000000057919 */ /* 0x001e280000002100 */
[----:B------:R1:W-:Y:S04]  /*c1a0*/  STL [R1+0xb8], R26 ;  /* 0x0000b81a01007387 */ /* 0x0003e80000100800 */
[----:B-1----:R-:W3:Y:S01]  /*c1b0*/  LDL R26, [R1+0xf78] ;  /* 0x000f7800011a7983 */ /* 0x002ee20000100800 */
[----:B0-----:R-:W-:-:S04]  /*c1c0*/  LOP3.LUT R4, R5, 0x1f, RZ, 0xc0, !PT ;  /* 0x0000001f05047812 */ /* 0x001fc800078ec0ff */
[----:B------:R-:W-:Y:S02]  /*c1d0*/  ISETP.GE.AND P0, PT, R4, R0, PT ;  /* 0x000000000400720c */ /* 0x000fe40003f06270 */
[----:B------:R-:W-:Y:S02]  /*c1e0*/  PRMT R18, RZ, 0x7610, R18 ;  /* 0x00007610ff127816 */ /* 0x000fe40000000012 */
[----:B------:R-:W-:Y:S01]  /*c1f0*/  PRMT R25, RZ, 0x7610, R25 ;  /* 0x00007610ff197816 */ /* 0x000fe20000000019 */
[----:B------:R-:W-:Y:S06]  /*c200*/  BAR.SYNC.DEFER_BLOCKING 0x0 ;  /* 0x0000000000007b1d */ /* 0x000fec0000010000 */
[----:B--2---:R-:W-:Y:S04]  /*c210*/  STL [R1+0x224c], R29 ;  /* 0x00224c1d01007387 */ /* 0x004fe80000100800 */
[----:B------:R-:W-:Y:S04]  /*c220*/  STL [R1+0x2250], R29 ;  /* 0x0022501d01007387 */ /* 0x000fe80000100800 */
[----:B------:R-:W2:Y:S04]  /*c230*/  LDL.LU.64 R12, [R1+0x22f8] ;  /* 0x0022f800010c7983 */ /* 0x000ea80000300a00 */
[----:B------:R-:W2:Y:S04]  /*c240*/  LDL.LU.64 R22, [R1+0x22f0] ;  /* 0x0022f00001167983 */ /* 0x000ea80000300a00 */
[----:B----4-:R0:W-:Y:S04]  /*c250*/  STL [R1+0xc8], R24 ;  /* 0x0000c81801007387 */ /* 0x0101e80000100800 */
[----:B0-----:R-:W4:Y:S04]  /*c260*/  LDL R24, [R1+0xec4] ;  /* 0x000ec40001187983 */ /* 0x001f280000100800 */
[----:B------:R0:W-:Y:S04]  /*c270*/  STL [R1+0x109c], R2 ;  /* 0x00109c0201007387 */ /* 0x0001e80000100800 */
[----:B0-----:R-:W2:Y:S04]  /*c280*/  LDL.LU R2, [R1+0xf74] ;  /* 0x000f740001027983 */ /* 0x001ea80000300800 */
[----:B------:R0:W-:Y:S04]  /*c290*/  STL [R1+0x1098], R3 ;  /* 0x0010980301007387 */ /* 0x0001e80000100800 */
[----:B0-----:R-:W2:Y:S04]  /*c2a0*/  LDL.LU R3, [R1+0x101c] ;  /* 0x00101c0001037983 */ /* 0x001ea80000300800 */
[----:B---3--:R0:W-:Y:S04]  /*c2b0*/  STL [R1+0xc4], R28 ;  /* 0x0000c41c01007387 */ /* 0x0081e80000100800 */
[----:B0-----:R-:W3:Y:S04]  /*c2c0*/  LDL.LU R28, [R1+0x22ec] ;  /* 0x0022ec00011c7983 */ /* 0x001ee80000300800 */
[----:B------:R-:W3:Y:S04]  /*c2d0*/  LDL R5, [R1+0x1020] ;  /* 0x0010200001057983 */ /* 0x000ee80000100800 */
[----:B------:R-:W2:Y:S01]  /*c2e0*/  LDL.LU R0, [R1+0x22e8] ;  /* 0x0022e80001007983 */ /* 0x000ea20000300800 */
[----:B---3--:R-:W-:-:S05]  /*c2f0*/  IADD3 R4, P1, R5, R28, RZ ;  /* 0x0000001c05047210 */ /* 0x008fca0007f3e0ff */
[----:B--2---:R-:W-:-:S05]  /*c300*/  IMAD.X R5, R26, 0x1, R0, P1 ;  /* 0x000000011a057824 */ /* 0x004fca00008e0600 */
[----:B------:R0:W2:Y:S02]  /*c310*/  @!P0 LDG.E.U16 R18, [R4.64] ;  /* 0x0000000404128981 */ /* 0x0000a4000c1e1500 */
[----:B0-----:R-:W-:-:S05]  /*c320*/  IADD3 R4, P1, R3, R28, RZ ;  /* 0x0000001c03047210 */ /* 0x001fca0007f3e0ff */
[----:B------:R-:W-:-:S05]  /*c330*/  IMAD.X R5, R2, 0x1, R0, P1 ;  /* 0x0000000102057824 */ /* 0x000fca00008e0600 */
[----:B------:R-:W3:Y:S04]  /*c340*/  @!P0 LDG.E.U16 R25, [R4.64] ;  /* 0x0000000404198981 */ /* 0x000ee8000c1e1500 */
[----:B--2---:R0:W-:Y:S04]  /*c350*/  STL [R1+0xbc], R18 ;  /* 0x0000bc1201007387 */ /* 0x0041e80000100800 */
[----:B------:R-:W2:Y:S04]  /*c360*/  LDL R26, [R1+0xebc] ;  /* 0x000ebc00011a7983 */ /* 0x000ea80000100800 */
[----:B0-----:R-:W2:Y:S04]  /*c370*/  LDL R18, [R1+0x1010] ;  /* 0x0010100001127983 */ /* 0x001ea80000100800 */
[----:B------:R-:W-:Y:S04]  /*c380*/  STL [R1+0x10b0], R3 ;  /* 0x0010b00301007387 */ /* 0x000fe80000100800 */
[----:B------:R-:W-:Y:S04]  /*c390*/  STL [R1+0x10b4], R2 ;  /* 0x0010b40201007387 */ /* 0x000fe80000100800 */
[----:B---3--:R0:W-:Y:S04]  /*c3a0*/  STL [R1+0xb4], R25 ;  /* 0x0000b41901007387 */ /* 0x0081e80000100800 */
[----:B0-----:R-:W3:Y:S04]  /*c3b0*/  LDL.LU R25, [R1+0x22e4] ;  /* 0x0022e40001197983 */ /* 0x001ee80000300800 */
[----:B------:R-:W2:Y:S01]  /*c3c0*/  LDL R5, [R1+0xf6c] ;  /* 0x000f6c0001057983 */ /* 0x000ea20000100800 */
[----:B---3--:R-:W-:-:S02]  /*c3d0*/  PRMT R25, RZ, 0x7610, R25 ;  /* 0x00007610ff197816 */ /* 0x008fc40000000019 */
[----:B--2---:R-:W-:-:S05]  /*c3e0*/  IADD3 R4, P1, R5, R28, RZ ;  /* 0x0000001c05047210 */ /* 0x004fca0007f3e0ff */
[----:B----4-:R-:W-:Y:S02]  /*c3f0*/  IMAD.X R5, R24, 0x1, R0, P1 ;  /* 0x0000000118057824 */ /* 0x010fe400008e0600 */
[----:B------:R-:W2:Y:S04]  /*c400*/  LDL R24, [R1+0x1004] ;  /* 0x0010040001187983 */ /* 0x000ea80000100800 */
[----:B------:R-:W3:Y:S04]  /*c410*/  @!P0 LDG.E.U16 R25, [R4.64] ;  /* 0x0000000404198981 */ /* 0x000ee8000c1e1500 */
[----:B---3--:R0:W-:Y:S04]  /*c420*/  STL [R1+0xb0], R25 ;  /* 0x0000b01901007387 */ /* 0x0081e80000100800 */
[----:B0-----:R-:W3:Y:S04]  /*c430*/  LDL.LU R25, [R1+0x22e0] ;  /* 0x0022e00001197983 */ /* 0x001ee80000300800 */
[----:B------:R-:W4:Y:S02]  /*c440*/  LDL R5, [R1+0x1014] ;  /* 0x0010140001057983 */ /* 0x000f240000100800 */
[----:B----4-:R-:W-:-:S02]  /*c450*/  IADD3 R4, P1, R5, R28, RZ ;  /* 0x0000001c05047210 */ /* 0x010fc40007f3e0ff */
[----:B------:R-:W4:Y:S01]  /*c460*/  LDL R5, [R1+0xf68] ;  /* 0x000f680001057983 */ /* 0x000f220000100800 */
[----:B---3--:R-:W-:Y:S02]  /*c470*/  PRMT R25, RZ, 0x7610, R25 ;  /* 0x00007610ff197816 */ /* 0x008fe40000000019 */
[----:B----4-:R-:W-:-:S05]  /*c480*/  IMAD.X R5, R5, 0x1, R0, P1 ;  /* 0x0000000105057824 */ /* 0x010fca00008e0600 */
[----:B------:R-:W3:Y:S04]  /*c490*/  @!P0 LDG.E.U16 R25, [R4.64] ;  /* 0x0000000404198981 */ /* 0x000ee8000c1e1500 */
[----:B---3--:R0:W-:Y:S04]  /*c4a0*/  STL [R1+0xac], R25 ;  /* 0x0000ac1901007387 */ /* 0x0081e80000100800 */
[----:B0-----:R-:W3:Y:S04]  /*c4b0*/  LDL.LU R25, [R1+0x22dc] ;  /* 0x0022dc0001197983 */ /* 0x001ee80000300800 */
[----:B------:R-:W4:Y:S01]  /*c4c0*/  LDL R5, [R1+0x106c] ;  /* 0x00106c0001057983 */ /* 0x000f220000100800 */
[----:B---3--:R-:W-:-:S02]  /*c4d0*/  PRMT R25, RZ, 0x7610, R25 ;  /* 0x00007610ff197816 */ /* 0x008fc40000000019 */
[----:B----4-:R-:W-:-:S05]  /*c4e0*/  IADD3 R4, P1, R5, R28, RZ ;  /* 0x0000001c05047210 */ /* 0x010fca0007f3e0ff */
[----:B------:R-:W-:-:S05]  /*c4f0*/  IMAD.X R5, R18, 0x1, R0, P1 ;  /* 0x0000000112057824 */ /* 0x000fca00008e0600 */
        /* <DEDUP_REMOVED lines=11> */
[----:B--2---:R-:W-:-:S02]  /*c5b0*/  IADD3 R4, P1, R24, R28, RZ ;  /* 0x0000001c18047210 */ /* 0x004fc40007f3e0ff */
[----:B---3--:R-:W-:-:S03]  /*c5c0*/  PRMT R25, RZ, 0x7610, R25 ;  /* 0x00007610ff197816 */ /* 0x008fc60000000019 */
[----:B----4-:R-:W-:-:S05]  /*c5d0*/  IMAD.X R5, R5, 0x1, R0, P1 ;  /* 0x0000000105057824 */ /* 0x010fca00008e0600 */
[----:B------:R-:W2:Y:S04]  /*c5e0*/  @!P0 LDG.E.U16 R25, [R4.64] ;  /* 0x0000000404198981 */ /* 0x000ea8000c1e1500 */
[----:B--2---:R0:W-:Y:S04]  /*c5f0*/  STL [R1+0xa0], R25 ;  /* 0x0000a01901007387 */ /* 0x0041e80000100800 */
[----:B0-----:R-:W2:Y:S04]  /*c600*/  LDL.LU R25, [R1+0x22d0] ;  /* 0x0022d00001197983 */ /* 0x001ea80000300800 */
[----:B------:R-:W3:Y:S02]  /*c610*/  LDL R5, [R1+0x1064] ;  /* 0x0010640001057983 */ /* 0x000ee40000100800 */
[----:B---3--:R-:W-:-:S02]  /*c620*/  IADD3 R4, P1, R5, R28, RZ ;  /* 0x0000001c05047210 */ /* 0x008fc40007f3e0ff */
[----:B------:R-:W3:Y:S01]  /*c630*/  LDL R5, [R1+0x1000] ;  /* 0x0010000001057983 */ /* 0x000ee20000100800 */
[----:B------:R-:W-:Y:S02]  /*c640*/  PRMT R20, RZ, 0x7610, R20 ;  /* 0x00007610ff147816 */ /* 0x000fe40000000014 */
[----:B---3--:R-:W-:-:S05]  /*c650*/  IMAD.X R5, R5, 0x1, R0, P1 ;  /* 0x0000000105057824 */ /* 0x008fca00008e0600 */
[----:B------:R-:W3:Y:S04]  /*c660*/  @!P0 LDG.E.U16 R20, [R4.64] ;  /* 0x0000000404148981 */ /* 0x000ee8000c1e1500 */
[----:B------:R-:W0:Y:S04]  /*c670*/  S2R R18, SR_TID.X ;  /* 0x0000000000127919 */ /* 0x000e280000002100 */
[----:B---3--:R1:W-:Y:S04]  /*c680*/  STL [R1+0x94], R20 ;  /* 0x0000941401007387 */ /* 0x0083e80000100800 */
[----:B-1----:R-:W3:Y:S04]  /*c690*/  LDL.LU R20, [R1+0x22cc] ;  /* 0x0022cc0001147983 */ /* 0x002ee80000300800 */
[----:B------:R-:W4:Y:S04]  /*c6a0*/  LDL.LU R4, [R1] ;  /* 0x0000000001047983 */ /* 0x000f280000300800 */
[----:B------:R-:W3:Y:S01]  /*c6b0*/  LDL R5, [R1+0xf4c] ;  /* 0x000f4c0001057983 */ /* 0x000ee20000100800 */
[----:B0-----:R-:W-:-:S05]  /*c6c0*/  LOP3.LUT R26, R18, 0x7f, RZ, 0xc0, !PT ;  /* 0x0000007f121a7812 */ /* 0x001fca00078ec0ff */
[----:B------:R-:W-:-:S05]  /*c6d0*/  IMAD.SHL.U32 R24, R26, 0x2, RZ ;  /* 0x000000021a187824 */ /* 0x000fca00078e00ff */
[----:B--2---:R-:W-:Y:S04]  /*c6e0*/  STS.U16 [R24], R25 ;  /* 0x0000001918007388 */ /* 0x004fe80000000400 */
[----:B----4-:R3:W-:Y:S02]  /*c6f0*/  STS.U16 [R24+0x100], R4 ;  /* 0x0001000418007388 */ /* 0x0107e40000000400 */
[----:B---3--:R-:W-:Y:S02]  /*c700*/  IADD3 R4, P1, R5, R28, RZ ;  /* 0x0000001c05047210 */ /* 0x008fe40007f3e0ff */
[----:B------:R-:W2:Y:S01]  /*c710*/  LDL R5, [R1+0xeb4] ;  /* 0x000eb40001057983 */ /* 0x000ea20000100800 */
[----:B------:R-:W-:Y:S02]  /*c720*/  PRMT R20, RZ, 0x7610, R20 ;  /* 0x00007610ff147816 */ /* 0x000fe40000000014 */
[----:B--2---:R-:W-:-:S05]  /*c730*/  IMAD.X R5, R5, 0x1, R0, P1 ;  /* 0x0000000105057824 */ /* 0x004fca00008e0600 */
        /* <DEDUP_REMOVED lines=9> */
[----:B---3--:R0:W-:Y:S04]  /*c7d0*/  STL [R1+0x84], R19 ;  /* 0x0000841301007387 */ /* 0x0081e80000100800 */
[----:B0-----:R-:W3:Y:S04]  /*c7e0*/  LDL.LU R19, [R1+0x22c4] ;  /* 0x0022c40001137983 */ /* 0x001ee80000300800 */
[----:B------:R-:W4:Y:S02]  /*c7f0*/  LDL R5, [R1+0x105c] ;  /* 0x00105c0001057983 */ /* 0x000f240000100800 */
[----:B----4-:R-:W-:-:S02]  /*c800*/  IADD3 R4, P1, R5, R28, RZ ;  /* 0x0000001c05047210 */ /* 0x010fc40007f3e0ff */
[----:B------:R-:W4:Y:S01]  /*c810*/  LDL R5, [R1+0xff0] ;  /* 0x000ff00001057983 */ /* 0x000f220000100800 */
[----:B------:R-:W-:Y:S02]  /*c820*/  PRMT R23, RZ, 0x7610, R23 ;  /* 0x00007610ff177816 */ /* 0x000fe40000000017 */
[----:B----4-:R-:W-:-:S05]  /*c830*/  IMAD.X R5, R5, 0x1, R0, P1 ;  /* 0x0000000105057824 */ /* 0x010fca00008e0600 */
[----:B------:R-:W4:Y:S04]  /*c840*/  @!P0 LDG.E.U16 R23, [R4.64] ;  /* 0x0000000404178981 */ /* 0x000f28000c1e1500 */
[----:B----4-:R0:W-:Y:S04]  /*c850*/  STL [R1+0x80], R23 ;  /* 0x0000801701007387 */ /* 0x0101e80000100800 */
[----:B0-----:R-:W4:Y:S04]  /*c860*/  LDL.LU R23, [R1+0x22c0] ;  /* 0x0022c00001177983 */ /* 0x001f280000300800 */
[----:B------:R-:W2:Y:S02]  /*c870*/  LDL R5, [R1+0xf3c] ;  /* 0x000f3c0001057983 */ /* 0x000ea40000100800 */
[----:B--2---:R-:W-:-:S02]  /*c880*/  IADD3 R4, P1, R5, R28, RZ ;  /* 0x0000001c05047210 */ /* 0x004fc40007f3e0ff */
[----:B------:R-:W2:Y:S01]  /*c890*/  LDL R5, [R1+0xeac] ;  /* 0x000eac0001057983 */ /* 0x000ea20000100800 */
[----:B----4-:R-:W-:Y:S02]  /*c8a0*/  PRMT R23, RZ, 0x7610, R23 ;  /* 0x00007610ff177816 */ /* 0x010fe40000000017 */
[----:B--2---:R-:W-:-:S05]  /*c8b0*/  IMAD.X R5, R5, 0x1, R0, P1 ;  /* 0x0000000105057824 */ /* 0x004fca00008e0600 */
[----:B------:R-:W2:Y:S04]  /*c8c0*/  @!P0 LDG.E.U16 R23, [R4.64] ;  /* 0x0000000404178981 */ /* 0x000ea8000c1e1500 */
[----:B--2---:R0:W-:Y:S04]  /*c8d0*/  STL [R1+0x7c], R23 ;  /* 0x00007c1701007387 */ /* 0x0041e80000100800 */
[----:B0-----:R-:W2:Y:S04]  /*c8e0*/  LDL.LU R23, [R1+0x22bc] ;  /* 0x0022bc0001177983 */ /* 0x001ea80000300800 */
[----:B------:R-:W4:Y:S02]  /*c8f0*/  LDL R5, [R1+0xfe4] ;  /* 0x000fe40001057983 */ /* 0x000f240000100800 */
[----:B----4-:R-:W-:-:S02]  /*c900*/  IADD3 R4, P1, R5, R28, RZ ;  /* 0x0000001c05047210 */ /* 0x010fc40007f3e0ff */
[----:B------:R-:W4:Y:S01]  /*c910*/  LDL R5, [R1+0xf38] ;  /* 0x000f380001057983 */ /* 0x000f220000100800 */
[----:B------:R-:W-:Y:S02]  /*c920*/  PRMT R3, RZ, 0x7610, R3 ;  /* 0x00007610ff037816 */ /* 0x000fe40000000003 */
[----:B----4-:R-:W-:-:S05]  /*c930*/  IMAD.X R5, R5, 0x1, R0, P1 ;  /* 0x0000000105057824 */ /* 0x010fca00008e0600 */
[----:B------:R0:W4:Y:S04]  /*c940*/  @!P0 LDG.E.U16 R3, [R4.64] ;  /* 0x0000000404038981 */ /* 0x000128000c1e1500 */
[----:B0-----:R-:W2:Y:S04]  /*c950*/  LDL R5, [R1+0x1054] ;  /* 0x0010540001057983 */ /* 0x001ea80000100800 */
[----:B----4-:R-:W-:Y:S01]  /*c960*/  STL [R1+0x78], R3 ;  /* 0x0000780301007387 */ /* 0x010fe20000100800 */
[----:B--2---:R-:W-:-:S03]  /*c970*/  IADD3 R4, P1, R5, R28, RZ ;  /* 0x0000001c05047210 */ /* 0x004fc60007f3e0ff */
[----:B------:R-:W2:Y:S01]  /*c980*/  LDL R5, [R1+0xfe0] ;  /* 0x000fe00001057983 */ /* 0x000ea20000100800 */
[----:B------:R-:W-:Y:S01]  /*c990*/  PRMT R23, RZ, 0x7610, R23 ;  /* 0x00007610ff177816 */ /* 0x000fe20000000017 */
[----:B--2---:R-:W-:-:S05]  /*c9a0*/  IMAD.X R5, R5, 0x1, R0, P1 ;  /* 0x0000000105057824 */ /* 0x004fca00008e0600 */
[----:B------:R-:W2:Y:S04]  /*c9b0*/  @!P0 LDG.E.U16 R23, [R4.64] ;  /* 0x0000000404178981 */ /* 0x000ea8000c1e1500 */
[----:B--2---:R0:W-:Y:S04]  /*c9c0*/  STL [R1+0x74], R23 ;  /* 0x0000741701007387 */ /* 0x0041e80000100800 */
[----:B0-----:R-:W2:Y:S04]  /*c9d0*/  LDL.LU R23, [R1+0x22b8] ;  /* 0x0022b80001177983 */ /* 0x001ea80000300800 */
[----:B------:R-:W4:Y:S02]  /*c9e0*/  LDL R5, [R1+0xf2c] ;  /* 0x000f2c0001057983 */ /* 0x000f240000100800 */
[----:B----4-:R-:W-:-:S02]  /*c9f0*/  IADD3 R4, P1, R5, R28, RZ ;  /* 0x0000001c05047210 */ /* 0x010fc40007f3e0ff */
[----:B------:R-:W4:Y:S01]  /*ca00*/  LDL R5, [R1+0xea4] ;  /* 0x000ea40001057983 */ /* 0x000f220000100800 */
[----:B--2---:R-:W-:Y:S02]  /*ca10*/  PRMT R23, RZ, 0x7610, R23 ;  /* 0x00007610ff177816 */ /* 0x004fe40000000017 */
[----:B----4-:R-:W-:-:S05]  /*ca20*/  IMAD.X R5, R5, 0x1, R0, P1 ;  /* 0x0000000105057824 */ /* 0x010fca00008e0600 */
[----:B------:R-:W2:Y:S04]  /*ca30*/  @!P0 LDG.E.U16 R23, [R4.64] ;  /* 0x0000000404178981 */ /* 0x000ea8000c1e1500 */
[----:B------:R-:W0:Y:S04]  /*ca40*/  S2R R3, SR_TID.X ;  /* 0x0000000000037919 */ /* 0x000e280000002100 */
[----:B--2---:R1:W-:Y:S04]  /*ca50*/  STL [R1+0x70], R23 ;  /* 0x0000701701007387 */ /* 0x0043e80000100800 */
[----:B-1----:R-:W2:Y:S04]  /*ca60*/  LDL.LU R23, [R1+0x22b4] ;  /* 0x0022b40001177983 */ /* 0x002ea80000300800 */
[----:B------:R-:W4:Y:S04]  /*ca70*/  LDL.LU R4, [R1+0xc] ;  /* 0x00000c0001047983 */ /* 0x000f280000300800 */
[----:B------:R-:W2:Y:S01]  /*ca80*/  LDL R5, [R1+0xfd4] ;  /* 0x000fd40001057983 */ /* 0x000ea20000100800 */
[----:B0-----:R-:W-:-:S05]  /*ca90*/  LOP3.LUT R3, R3, 0x7f, RZ, 0xc0, !PT ;  /* 0x0000007f03037812 */ /* 0x001fca00078ec0ff */
[----:B------:R-:W-:Y:S01]  /*caa0*/  IMAD.SHL.U32 R3, R3, 0x2, RZ ;  /* 0x0000000203037824 */ /* 0x000fe200078e00ff */
[----:B------:R-:W-:Y:S04]  /*cab0*/  STS.U16 [R24+0x1000], R20 ;  /* 0x0010001418007388 */ /* 0x000fe80000000400 */
[----:B---3--:R-:W-:Y:S01]  /*cac0*/  STS.U16 [R24+0x1100], R19 ;  /* 0x0011001318007388 */ /* 0x008fe20000000400 */
[----:B------:R-:W-:-:S03]  /*cad0*/  LOP3.LUT R3, R3, 0x10, RZ, 0x3c, !PT ;  /* 0x0000001003037812 */ /* 0x000fc600078e3cff */
[----:B------:R-:W-:Y:S04]  /*cae0*/  STS.U16 [R24+0x2000], R13 ;  /* 0x0020000d18007388 */ /* 0x000fe80000000400 */
[----:B------:R-:W-:Y:S04]  /*caf0*/  STS.U16 [R24+0x2100], R12 ;  /* 0x0021000c18007388 */ /* 0x000fe80000000400 */
[----:B------:R-:W-:Y:S04]  /*cb00*/  STS.U16 [R24+0x3000], R7 ;  /* 0x0030000718007388 */ /* 0x000fe80000000400 */
[----:B------:R-:W-:Y:S04]  /*cb10*/  STS.U16 [R24+0x3100], R6 ;  /* 0x0031000618007388 */ /* 0x000fe80000000400 */
[----:B----4-:R2:W-:Y:S02]  /*cb20*/  STS.U16 [R3+0x200], R4 ;  /* 0x0002000403007388 */ /* 0x0105e40000000400 */
[----:B--2---:R-:W-:-:S02]  /*cb30*/  IADD3 R4, P1, R5, R28, RZ ;  /* 0x0000001c05047210 */ /* 0x004fc40007f3e0ff */
[----:B------:R-:W2:Y:S01]  /*cb40*/  LDL R5, [R1+0xf28] ;  /* 0x000f280001057983 */ /* 0x000ea20000100800 */
[----:B------:R-:W-:Y:S02]  /*cb50*/  PRMT R23, RZ, 0x7610, R23 ;  /* 0x00007610ff177816 */ /* 0x000fe40000000017 */
[----:B--2---:R-:W-:-:S05]  /*cb60*/  IMAD.X R5, R5, 0x1, R0, P1 ;  /* 0x0000000105057824 */ /* 0x004fca00008e0600 */
[----:B------:R-:W2:Y:S04]  /*cb70*/  @!P0 LDG.E.U16 R23, [R4.64] ;  /* 0x0000000404178981 */ /* 0x000ea8000c1e1500 */
[----:B--2---:R0:W-:Y:S04]  /*cb80*/  STL [R1+0x6c], R23 ;  /* 0x00006c1701007387 */ /* 0x0041e80000100800 */
[----:B0-----:R-:W2:Y:S04]  /*cb90*/  LDL.LU R23, [R1+0x22b0] ;  /* 0x0022b00001177983 */ /* 0x001ea80000300800 */
[----:B------:R-:W3:Y:S04]  /*cba0*/  LDL.LU R4, [R1+0x10] ;  /* 0x0000100001047983 */ /* 0x000ee80000300800 */
[----:B------:R-:W4:Y:S04]  /*cbb0*/  LDL R5, [R1+0x104c] ;  /* 0x00104c0001057983 */ /* 0x000f280000100800 */
[----:B---3--:R4:W-:Y:S02]  /*cbc0*/  STS.U16 [R3+0x300], R4 ;  /* 0x0003000403007388 */ /* 0x0089e40000000400 */
[----:B----4-:R-:W-:-:S02]  /*cbd0*/  IADD3 R4, P1, R5, R28, RZ ;  /* 0x0000001c05047210 */ /* 0x010fc40007f3e0ff */
[----:B------:R-:W3:Y:S01]  /*cbe0*/  LDL R5, [R1+0xfd0] ;  /* 0x000fd00001057983 */ /* 0x000ee20000100800 */
[----:B--2---:R-:W-:Y:S02]  /*cbf0*/  PRMT R23, RZ, 0x7610, R23 ;  /* 0x00007610ff177816 */ /* 0x004fe40000000017 */
[----:B---3--:R-:W-:-:S05]  /*cc00*/  IMAD.X R5, R5, 0x1, R0, P1 ;  /* 0x0000000105057824 */ /* 0x008fca00008e0600 */
        /* <DEDUP_REMOVED lines=22> */
[----:B------:R-:W-:Y:S02]  /*cd70*/  PRMT R14, RZ, 0x7610, R14 ;  /* 0x00007610ff0e7816 */ /* 0x000fe4000000000e */
[----:B--2---:R-:W-:-:S05]  /*cd80*/  IMAD.X R5, R5, 0x1, R0, P1 ;  /* 0x0000000105057824 */ /* 0x004fca00008e0600 */
[----:B------:R-:W2:Y:S04]  /*cd90*/  @!P0 LDG.E.U16 R14, [R4.64] ;  /* 0x00000004040e8981 */ /* 0x000ea8000c1e1500 */
[----:B--2---:R0:W-:Y:S04]  /*cda0*/  STL [R1+0x58], R14 ;  /* 0x0000580e01007387 */ /* 0x0041e80000100800 */
[----:B0-----:R-:W2:Y:S04]  /*cdb0*/  LDL.LU R14, [R1+0x22a0] ;  /* 0x0022a000010e7983 */ /* 0x001ea80000300800 */
        /* <DEDUP_REMOVED lines=22> */
[----:B------:R-:W-:Y:S04]  /*cf20*/  STS.U16 [R3+0x1200], R23 ;  /* 0x0012001703007388 */ /* 0x000fe80000000400 */
[----:B---3--:R-:W-:Y:S04]  /*cf30*/  STS.U16 [R3+0x1300], R22 ;  /* 0x0013001603007388 */ /* 0x008fe80000000400 */
[----:B----4-:R-:W-:Y:S04]  /*cf40*/  STS.U16 [R3+0x2200], R15 ;  /* 0x0022000f03007388 */ /* 0x010fe80000000400 */
[----:B------:R-:W-:Y:S04]  /*cf50*/  STS.U16 [R3+0x2300], R14 ;  /* 0x0023000e03007388 */ /* 0x000fe80000000400 */
[----:B------:R-:W-:Y:S04]  /*cf60*/  STS.U16 [R3+0x3200], R9 ;  /* 0x0032000903007388 */ /* 0x000fe80000000400 */
[----:B------:R0:W-:Y:S04]  /*cf70*/  STS.U16 [R3+0x3300], R8 ;  /* 0x0033000803007388 */ /* 0x0001e80000000400 */
[----:B0-----:R-:W3:Y:S04]  /*cf80*/  LDL R3, [R1+0x1034] ;  /* 0x0010340001037983 */ /* 0x001ee80000100800 */
[----:B--2---:R0:W-:Y:S04]  /*cf90*/  STL [R1+0x4c], R21 ;  /* 0x00004c1501007387 */ /* 0x0041e80000100800 */
[----:B0-----:R-:W2:Y:S04]  /*cfa0*/  LDL.LU R21, [R1+0x2294] ;  /* 0x0022940001157983 */ /* 0x001ea80000300800 */
[----:B------:R-:W4:Y:S04]  /*cfb0*/  LDL.LU R4, [R1+0x1c] ;  /* 0x00001c0001047983 */ /* 0x000f280000300800 */
[----:B------:R-:W2:Y:S01]  /*cfc0*/  LDL R5, [R1+0xefc] ;  /* 0x000efc0001057983 */ /* 0x000ea20000100800 */
[----:B------:R-:W-:-:S05]  /*cfd0*/  LOP3.LUT R18, R18, 0x7f, RZ, 0xc0, !PT ;  /* 0x0000007f12127812 */ /* 0x000fca00078ec0ff */
[----:B------:R-:W-:-:S05]  /*cfe0*/  IMAD.SHL.U32 R18, R18, 0x2, RZ ;  /* 0x0000000212127824 */ /* 0x000fca00078e00ff */
[----:B------:R-:W-:-:S05]  /*cff0*/  LOP3.LUT R18, R18, 0x20, RZ, 0x3c, !PT ;  /* 0x0000002012127812 */ /* 0x000fca00078e3cff */
[----:B----4-:R2:W-:Y:S02]  /*d000*/  STS.U16 [R18+0x400], R4 ;  /* 0x0004000412007388 */ /* 0x0105e40000000400 */
[----:B--2---:R-:W-:Y:S02]  /*d010*/  IADD3 R4, P1, R5, R28, RZ ;  /* 0x0000001c05047210 */ /* 0x004fe40007f3e0ff */
[----:B------:R-:W2:Y:S01]  /*d020*/  LDL R5, [R1+0xe8c] ;  /* 0x000e8c0001057983 */ /* 0x000ea20000100800 */
[----:B------:R-:W-:Y:S02]  /*d030*/  PRMT R21, RZ, 0x7610, R21 ;  /* 0x00007610ff157816 */ /* 0x000fe40000000015 */
[----:B--2---:R-:W-:-:S05]  /*d040*/  IMAD.X R5, R5, 0x1, R0, P1 ;  /* 0x0000000105057824 */ /* 0x004fca00008e0600 */
[----:B------:R-:W2:Y:S04]  /*d050*/  @!P0 LDG.E.U16 R21, [R4.64] ;  /* 0x0000000404158981 */ /* 0x000ea8000c1e1500 */
[----:B--2---:R0:W-:Y:S04]  /*d060*/  STL [R1+0x48], R21 ;  /* 0x0000481501007387 */ /* 0x0041e80000100800 */
[----:B0-----:R-:W2:Y:S04]  /*d070*/  LDL.LU R21, [R1+0x2290] ;  /* 0x0022900001157983 */ /* 0x001ea80000300800 */
[----:B------:R-:W4:Y:S04]  /*d080*/  LDL.LU R4, [R1+0x20] ;  /* 0x0000200001047983 */ /* 0x000f280000300800 */
[----:B------:R-:W2:Y:S04]  /*d090*/  LDL R5, [R1+0xfa4] ;  /* 0x000fa40001057983 */ /* 0x000ea80000100800 */
        /* <DEDUP_REMOVED lines=8> */
[----:B------:R-:W4:Y:S01]  /*d120*/  LDL.LU R5, [R1+0x4] ;  /* 0x0000040001057983 */ /* 0x000f220000300800 */
[----:B---3--:R-:W-:-:S03]  /*d130*/  IADD3 R4, P1, R3, R28, RZ ;  /* 0x0000001c03047210 */ /* 0x008fc60007f3e0ff */
[----:B----4-:R0:W-:Y:S04]  /*d140*/  STS.U16 [R18+0x1400], R5 ;  /* 0x0014000512007388 */ /* 0x0101e80000000400 */
[----:B0-----:R-:W3:Y:S01]  /*d150*/  LDL R5, [R1+0xfa0] ;  /* 0x000fa00001057983 */ /* 0x001ee20000100800 */
[----:B--2---:R-:W-:-:S03]  /*d160*/  PRMT R21, RZ, 0x7610, R21 ;  /* 0x00007610ff157816 */ /* 0x004fc60000000015 */
[----:B------:R-:W2:Y:S01]  /*d170*/  LDL.LU R3, [R1+0x24] ;  /* 0x0000240001037983 */ /* 0x000ea20000300800 */
[----:B---3--:R-:W-:-:S05]  /*d180*/  IMAD.X R5, R5, 0x1, R0, P1 ;  /* 0x0000000105057824 */ /* 0x008fca00008e0600 */
[----:B------:R-:W3:Y:S04]  /*d190*/  @!P0 LDG.E.U16 R21, [R4.64] ;  /* 0x0000000404158981 */ /* 0x000ee8000c1e1500 */
[----:B---3--:R0:W-:Y:S04]  /*d1a0*/  STL [R1+0x40], R21 ;  /* 0x0000401501007387 */ /* 0x0081e80000100800 */
[----:B0-----:R-:W3:Y:S04]  /*d1b0*/  LDL.LU R21, [R1+0x2288] ;  /* 0x0022880001157983 */ /* 0x001ee80000300800 */
[----:B------:R-:W4:Y:S04]  /*d1c0*/  LDL.LU R4, [R1+0x8] ;  /* 0x0000080001047983 */ /* 0x000f280000300800 */
[----:B------:R-:W2:Y:S04]  /*d1d0*/  LDL R5, [R1+0xeec] ;  /* 0x000eec0001057983 */ /* 0x000ea80000100800 */
[----:B----4-:R0:W-:Y:S04]  /*d1e0*/  STS.U16 [R18+0x1500], R4 ;  /* 0x0015000412007388 */ /* 0x0101e80000000400 */
[----:B0-----:R-:W4:Y:S01]  /*d1f0*/  LDL.LU R18, [R1+0x2284] ;  /* 0x0022840001127983 */ /* 0x001f220000300800 */
[----:B--2---:R-:W-:-:S03]  /*d200*/  IADD3 R4, P1, R5, R28, RZ ;  /* 0x0000001c05047210 */ /* 0x004fc60007f3e0ff */
[----:B------:R-:W2:Y:S01]  /*d210*/  LDL R5, [R1+0xe84] ;  /* 0x000e840001057983 */ /* 0x000ea20000100800 */
[----:B----4-:R-:W-:Y:S01]  /*d220*/  PRMT R18, RZ, 0x7610, R18 ;  /* 0x00007610ff127816 */ /* 0x010fe20000000012 */
[----:B--2---:R-:W-:-:S05]  /*d230*/  IMAD.X R5, R5, 0x1, R0, P1 ;  /* 0x0000000105057824 */ /* 0x004fca00008e0600 */
[----:B------:R0:W2:Y:S04]  /*d240*/  @!P0 LDG.E.U16 R18, [R4.64] ;  /* 0x0000000404128981 */ /* 0x0000a8000c1e1500 */
[----:B0-----:R-:W0:Y:S02]  /*d250*/  S2R R5, SR_TID.X ;  /* 0x0000000000057919 */ /* 0x001e240000002100 */
[----:B0-----:R-:W-:-:S05]  /*d260*/  LOP3.LUT R5, R5, 0x7f, RZ, 0xc0, !PT ;  /* 0x0000007f05057812 */ /* 0x001fca00078ec0ff */
[----:B------:R-:W-:-:S05]  /*d270*/  IMAD.SHL.U32 R5, R5, 0x2, RZ ;  /* 0x0000000205057824 */ /* 0x000fca00078e00ff */
[----:B------:R-:W-:Y:S01]  /*d280*/  LOP3.LUT R4, R5, 0x20, RZ, 0x3c, !PT ;  /* 0x0000002005047812 */ /* 0x000fe200078e3cff */
[----:B--2---:R0:W-:Y:S04]  /*d290*/  STL [R1+0x3c], R18 ;  /* 0x00003c1201007387 */ /* 0x0041e80000100800 */
[----:B0-----:R-:W2:Y:S04]  /*d2a0*/  LDL.LU R18, [R1+0x2280] ;  /* 0x0022800001127983 */ /* 0x001ea80000300800 */
[----:B------:R-:W4:Y:S04]  /*d2b0*/  LDL R5, [R1+0xf94] ;  /* 0x000f940001057983 */ /* 0x000f280000100800 */
[----:B--2---:R4:W-:Y:S02]  /*d2c0*/  STS.U16 [R4+0x2400], R18 ;  /* 0x0024001204007388 */ /* 0x0049e40000000400 */
[----:B----4-:R-:W-:-:S02]  /*d2d0*/  IADD3 R4, P1, R5, R28, RZ ;  /* 0x0000001c05047210 */ /* 0x010fc40007f3e0ff */
[----:B------:R-:W2:Y:S01]  /*d2e0*/  LDL R5, [R1+0xee8] ;  /* 0x000ee80001057983 */ /* 0x000ea20000100800 */
[----:B---3--:R-:W-:Y:S02]  /*d2f0*/  PRMT R21, RZ, 0x7610, R21 ;  /* 0x00007610ff157816 */ /* 0x008fe40000000015 */
        /* <DEDUP_REMOVED lines=8> */
[----:B------:R-:W3:Y:S04]  /*d380*/  LDL R5, [R1+0x102c] ;  /* 0x00102c0001057983 */ /* 0x000ee80000100800 */
[----:B--2---:R3:W-:Y:S02]  /*d390*/  STS.U16 [R4+0x2500], R21 ;  /* 0x0025001504007388 */ /* 0x0047e40000000400 */
[----:B---3--:R-:W-:-:S02]  /*d3a0*/  IADD3 R4, P1, R5, R28, RZ ;  /* 0x0000001c05047210 */ /* 0x008fc40007f3e0ff */
[----:B------:R-:W2:Y:S01]  /*d3b0*/  LDL R5, [R1+0xf90] ;  /* 0x000f900001057983 */ /* 0x000ea20000100800 */
[----:B------:R-:W-:Y:S02]  /*d3c0*/  PRMT R27, RZ, 0x7610, R27 ;  /* 0x00007610ff1b7816 */ /* 0x000fe4000000001b */
        /* <DEDUP_REMOVED lines=9> */
[----:B------:R3:W-:Y:S02]  /*d460*/  STS.U16 [R4+0x3400], R11 ;  /* 0x0034000b04007388 */ /* 0x0007e40000000400 */
[----:B---3--:R-:W-:-:S02]  /*d470*/  IADD3 R4, P1, R5, R28, RZ ;  /* 0x0000001c05047210 */ /* 0x008fc40007f3e0ff */
[----:B------:R-:W3:Y:S01]  /*d480*/  LDL R5, [R1+0xe7c] ;  /* 0x000e7c0001057983 */ /* 0x000ee20000100800 */
[----:B--2---:R-:W-:Y:S02]  /*d490*/  PRMT R27, RZ, 0x7610, R27 ;  /* 0x00007610ff1b7816 */ /* 0x004fe4000000001b */
[----:B---3--:R-:W-:-:S05]  /*d4a0*/  IMAD.X R5, R5, 0x1, R0, P1 ;  /* 0x0000000105057824 */ /* 0x008fca00008e0600 */
        /* <DEDUP_REMOVED lines=11> */
[----:B------:R-:W-:Y:S01]  /*d560*/  PRMT R2, RZ, 0x7610, R2 ;  /* 0x00007610ff027816 */ /* 0x000fe20000000002 */
[----:B------:R-:W-:Y:S02]  /*d570*/  IMAD.SHL.U32 R26, R26, 0x2, RZ ;  /* 0x000000021a1a7824 */ /* 0x000fe400078e00ff */
[----:B---3--:R-:W-:-:S05]  /*d580*/  IMAD.X R5, R5, 0x1, R0, P1 ;  /* 0x0000000105057824 */ /* 0x008fca00008e0600 */
[----:B------:R0:W3:Y:S04]  /*d590*/  @!P0 LDG.E.U16 R2, [R4.64] ;  /* 0x0000000404028981 */ /* 0x0000e8000c1e1500 */
[----:B0-----:R-:W4:Y:S01]  /*d5a0*/  LDL R5, [R1+0x1024] ;  /* 0x0010240001057983 */ /* 0x001f220000100800 */
[----:B------:R-:W-:-:S05]  /*d5b0*/  LOP3.LUT R26, R26, 0x30, RZ, 0x3c, !PT ;  /* 0x000000301a1a7812 */ /* 0x000fca00078e3cff */
[----:B------:R-:W-:Y:S04]  /*d5c0*/  STS.U16 [R26+0x600], R3 ;  /* 0x000600031a007388 */ /* 0x000fe80000000400 */
[----:B---3--:R0:W-:Y:S04]  /*d5d0*/  STL [R1+0x2c], R2 ;  /* 0x00002c0201007387 */ /* 0x0081e80000100800 */
[----:B0-----:R-:W3:Y:S01]  /*d5e0*/  LDL.LU R2, [R1+0x1018] ;  /* 0x0010180001027983 */ /* 0x001ee20000300800 */
[----:B----4-:R-:W-:-:S03]  /*d5f0*/  IADD3 R4, P1, R5, R28, RZ ;  /* 0x0000001c05047210 */ /* 0x010fc60007f3e0ff */
[----:B------:R-:W4:Y:S04]  /*d600*/  LDL.LU R3, [R1+0x1070] ;  /* 0x0010700001037983 */ /* 0x000f280000300800 */
[----:B------:R-:W3:Y:S01]  /*d610*/  LDL R5, [R1+0xf80] ;  /* 0x000f800001057983 */ /* 0x000ee20000100800 */
[----:B--2---:R-:W-:Y:S01]  /*d620*/  PRMT R27, RZ, 0x7610, R27 ;  /* 0x00007610ff1b7816 */ /* 0x004fe2000000001b */
[----:B---3--:R-:W-:-:S05]  /*d630*/  IMAD.X R5, R5, 0x1, R0, P1 ;  /* 0x0000000105057824 */ /* 0x008fca00008e0600 */
[----:B------:R-:W2:Y:S04]  /*d640*/  @!P0 LDG.E.U16 R27, [R4.64] ;  /* 0x00000004041b8981 */ /* 0x000ea8000c1e1500 */
[----:B--2---:R0:W-:Y:S04]  /*d650*/  STL [R1+0x28], R27 ;  /* 0x0000281b01007387 */ /* 0x0041e80000100800 */
[----:B0-----:R-:W2:Y:S04]  /*d660*/  LDL.LU R27, [R1+0x2270] ;  /* 0x00227000011b7983 */ /* 0x001ea80000300800 */
[----:B------:R-:W3:Y:S04]  /*d670*/  LDL.LU R4, [R1+0xdc] ;  /* 0x0000dc0001047983 */ /* 0x000ee80000300800 */
[----:B------:R-:W2:Y:S04]  /*d680*/  LDL R5, [R1+0xecc] ;  /* 0x000ecc0001057983 */ /* 0x000ea80000100800 */
[----:B---3--:R2:W-:Y:S02]  /*d690*/  STS.U16 [R26+0x700], R4 ;  /* 0x000700041a007388 */ /* 0x0085e40000000400 */
        /* <DEDUP_REMOVED lines=8> */
[----:B------:R-:W2:Y:S04]  /*d720*/  LDL R5, [R1+0xf70] ;  /* 0x000f700001057983 */ /* 0x000ea80000100800 */
[----:B---3--:R0:W-:Y:S04]  /*d730*/  STS.U16 [R26+0x1600], R4 ;  /* 0x001600041a007388 */ /* 0x0081e80000000400 */
[----:B0-----:R-:W3:Y:S01]  /*d740*/  LDL.LU R26, [R1+0x2268] ;  /* 0x00226800011a7983 */ /* 0x001ee20000300800 */
[----:B--2---:R-:W-:-:S03]  /*d750*/  IADD3 R4, P1, R5, R28, RZ ;  /* 0x0000001c05047210 */ /* 0x004fc60007f3e0ff */
[----:B------:R-:W2:Y:S01]  /*d760*/  LDL R5, [R1+0xec8] ;  /* 0x000ec80001057983 */ /* 0x000ea20000100800 */
[----:B---3--:R-:W-:Y:S01]  /*d770*/  PRMT R26, RZ, 0x7610, R26 ;  /* 0x00007610ff1a7816 */ /* 0x008fe2000000001a */
        /* <DEDUP_REMOVED lines=8> */
[----:B------:R-:W3:Y:S04]  /*d800*/  LDL.LU R5, [R1+0x18] ;  /* 0x0000180001057983 */ /* 0x000ee80000300800 */
[----:B---3--:R4:W-:Y:S01]  /*d810*/  STS.U16 [R4+0x1700], R5 ;  /* 0x0017000504007388 */ /* 0x0089e20000000400 */
[----:B--2---:R-:W-:-:S02]  /*d820*/  PRMT R26, RZ, 0x7610, R26 ;  /* 0x00007610ff1a7816 */ /* 0x004fc4000000001a */
[----:B----4-:R-:W-:-:S05]  /*d830*/  IADD3 R4, P1, R3, R28, RZ ;  /* 0x0000001c03047210 */ /* 0x010fca0007f3e0ff */
[----:B------:R-:W-:-:S05]  /*d840*/  IMAD.X R5, R2, 0x1, R0, P1 ;  /* 0x0000000102057824 */ /* 0x000fca00008e0600 */
[----:B------:R0:W2:Y:S04]  /*d850*/  @!P0 LDG.E.U16 R26, [R4.64] ;  /* 0x00000004041a8981 */ /* 0x0000a8000c1e1500 */
[----:B0-----:R-:W0:Y:S04]  /*d860*/  S2R R5, SR_TID.X ;  /* 0x0000000000057919 */ /* 0x001e280000002100 */
[----:B------:R1:W-:Y:S04]  /*d870*/  STL [R1+0x10d8], R3 ;  /* 0x0010d80301007387 */ /* 0x0003e80000100800 */
[----:B-1----:R-:W3:Y:S01]  /*d880*/  LDL.LU R3, [R1+0x100c] ;  /* 0x00100c0001037983 */ /* 0x002ee20000300800 */
[----:B0-----:R-:W-:-:S03]  /*d890*/  LOP3.LUT R5, R5, 0x7f, RZ, 0xc0, !PT ;  /* 0x0000007f05057812 */ /* 0x001fc600078ec0ff */
[----:B------:R0:W-:Y:S02]  /*d8a0*/  STL [R1+0x10dc], R2 ;  /* 0x0010dc0201007387 */ /* 0x0001e40000100800 */
[----:B------:R-:W-:Y:S02]  /*d8b0*/  IMAD.SHL.U32 R5, R5, 0x2, RZ ;  /* 0x0000000205057824 */ /* 0x000fe400078e00ff */
[----:B0-----:R-:W4:Y:S03]  /*d8c0*/  LDL.LU R2, [R1+0xf60] ;  /* 0x000f600001027983 */ /* 0x001f260000300800 */
        /* <DEDUP_REMOVED lines=10> */
[----:B0-----:R-:W0:Y:S04]  /*d970*/  S2R R5, SR_TID.X ;  /* 0x0000000000057919 */ /* 0x001e280000002100 */
[----:B--2---:R1:W-:Y:S04]  /*d980*/  STL [R1+0x18], R27 ;  /* 0x0000181b01007387 */ /* 0x0043e80000100800 */
[----:B-1----:R-:W2:Y:S01]  /*d990*/  LDL.LU R27, [R1+0x225c] ;  /* 0x00225c00011b7983 */ /* 0x002ea20000300800 */
[----:B0-----:R-:W-:-:S05]  /*d9a0*/  LOP3.LUT R5, R5, 0x7f, RZ, 0xc0, !PT ;  /* 0x0000007f05057812 */ /* 0x001fca00078ec0ff */
[----:B------:R-:W-:Y:S01]  /*d9b0*/  IMAD.SHL.U32 R5, R5, 0x2, RZ ;  /* 0x0000000205057824 */ /* 0x000fe200078e00ff */
[----:B------:R-:W-:-:S04]  /*d9c0*/  IADD3 R4, P1, R3, R28, RZ ;  /* 0x0000001c03047210 */ /* 0x000fc80007f3e0ff */
[----:B------:R-:W-:Y:S02]  /*d9d0*/  LOP3.LUT R5, R5, 0x30, RZ, 0x3c, !PT ;  /* 0x0000003005057812 */ /* 0x000fe400078e3cff */
[----:B------:R-:W-:-:S03]  /*d9e0*/  PRMT R16, RZ, 0x7610, R16 ;  /* 0x00007610ff107816 */ /* 0x000fc60000000010 */
[----:B--2---:R4:W-:Y:S02]  /*d9f0*/  STS.U16 [R5+0x2700], R27 ;  /* 0x0027001b05007388 */ /* 0x0049e40000000400 */
[----:B----4-:R-:W-:-:S05]  /*da00*/  IMAD.X R5, R2, 0x1, R0, P1 ;  /* 0x0000000102057824 */ /* 0x010fca00008e0600 */
[----:B------:R0:W2:Y:S04]  /*da10*/  @!P0 LDG.E.U16 R16, [R4.64] ;  /* 0x0000000404108981 */ /* 0x0000a8000c1e1500 */
[----:B------:R1:W-:Y:S04]  /*da20*/  STL [R1+0x1100], R3 ;  /* 0x0011000301007387 */ /* 0x0003e80000100800 */
[----:B-1----:R-:W3:Y:S04]  /*da30*/  LDL.LU R3, [R1+0x1068] ;  /* 0x0010680001037983 */ /* 0x002ee80000300800 */
[----:B------:R1:W-:Y:S04]  /*da40*/  STL [R1+0x1104], R2 ;  /* 0x0011040201007387 */ /* 0x0003e80000100800 */
[----:B-1----:R-:W4:Y:S04]  /*da50*/  LDL.LU R2, [R1+0x1008] ;  /* 0x0010080001027983 */ /* 0x002f280000300800 */
[----:B0-----:R-:W0:Y:S04]  /*da60*/  S2R R5, SR_TID.X ;  /* 0x0000000000057919 */ /* 0x001e280000002100 */
[----:B--2---:R1:W-:Y:S04]  /*da70*/  STL [R1+0x14], R16 ;  /* 0x0000141001007387 */ /* 0x0043e80000100800 */
[----:B-1----:R-:W2:Y:S01]  /*da80*/  LDL.LU R16, [R1+0x2258] ;  /* 0x0022580001107983 */ /* 0x002ea20000300800 */
[----:B0-----:R-:W-:-:S05]  /*da90*/  LOP3.LUT R5, R5, 0x7f, RZ, 0xc0, !PT ;  /* 0x0000007f05057812 */ /* 0x001fca00078ec0ff */
[----:B------:R-:W-:Y:S01]  /*daa0*/  IMAD.SHL.U32 R5, R5, 0x2, RZ ;  /* 0x0000000205057824 */ /* 0x000fe200078e00ff */
[----:B---3--:R-:W-:-:S04]  /*dab0*/  IADD3 R4, P1, R3, R28, RZ ;  /* 0x0000001c03047210 */ /* 0x008fc80007f3e0ff */
[----:B------:R-:W-:Y:S02]  /*dac0*/  LOP3.LUT R5, R5, 0x30, RZ, 0x3c, !PT ;  /* 0x0000003005057812 */ /* 0x000fe400078e3cff */
[----:B------:R-:W-:-:S03]  /*dad0*/  PRMT R17, RZ, 0x7610, R17 ;  /* 0x00007610ff117816 */ /* 0x000fc60000000011 */
[----:B--2---:R4:W-:Y:S02]  /*dae0*/  STS.U16 [R5+0x3600], R16 ;  /* 0x0036001005007388 */ /* 0x0049e40000000400 */
[----:B----4-:R-:W-:-:S05]  /*daf0*/  IMAD.X R5, R2, 0x1, R0, P1 ;  /* 0x0000000102057824 */ /* 0x010fca00008e0600 */
[----:B------:R0:W2:Y:S04]  /*db00*/  @!P0 LDG.E.U16 R17, [R4.64] ;  /* 0x0000000404118981 */ /* 0x0000a8000c1e1500 */
[----:B0-----:R-:W0:Y:S04]  /*db10*/  S2R R5, SR_TID.X ;  /* 0x0000000000057919 */ /* 0x001e280000002100 */
[----:B------:R-:W-:Y:S04]  /*db20*/  STL [R1+0x1120], R3 ;  /* 0x0011200301007387 */ /* 0x000fe80000100800 */
[----:B------:R-:W-:Y:S01]  /*db30*/  STL [R1+0x1124], R2 ;  /* 0x0011240201007387 */ /* 0x000fe20000100800 */
        /* <DEDUP_REMOVED lines=11> */
[----:B------:R-:W2:Y:S01]  /*dbf0*/  @!P0 LDG.E.U16 R29, [R4.64] ;  /* 0x00000004041d8981 */ /* 0x000ea2000c1e1500 */
[----:B------:R-:W-:-:S03]  /*dc00*/  LOP3.LUT R24, R24, 0x40, RZ, 0x3c, !PT ;  /* 0x0000004018187812 */ /* 0x000fc600078e3cff */
        /* <DEDUP_REMOVED lines=17> */
[----:B------:R-:W-:Y:S02]  /*dd20*/  PRMT R3, RZ, 0x7610, R3 ;  /* 0x00007610ff037816 */ /* 0x000fe40000000003 */
[----:B---3--:R-:W-:-:S05]  /*dd30*/  IMAD.X R5, R5, 0x1, R0, P1 ;  /* 0x0000000105057824 */ /* 0x008fca00008e0600 */
[----:B------:R0:W3:Y:S04]  /*dd40*/  @!P0 LDG.E.U16 R3, [R4.64] ;  /* 0x0000000404038981 */ /* 0x0000e8000c1e1500 */
[----:B0-----:R-:W4:Y:S04]  /*dd50*/  LDL.LU R4, [R1+0xd4] ;  /* 0x0000d40001047983 */ /* 0x001f280000300800 */
[----:B------:R-:W2:Y:S04]  /*dd60*/  LDL R5, [R1+0xf44] ;  /* 0x000f440001057983 */ /* 0x000ea80000100800 */
[----:B---3--:R0:W-:Y:S04]  /*dd70*/  STL [R1+0x21e0], R3 ;  /* 0x0021e00301007387 */ /* 0x0081e80000100800 */
[----:B----4-:R2:W-:Y:S04]  /*dd80*/  STS.U16 [R24+0x1800], R4 ;  /* 0x0018000418007388 */ /* 0x0105e80000000400 */
[----:B0-----:R-:W3:Y:S01]  /*dd90*/  LDL.LU R3, [R1+0x9c] ;  /* 0x00009c0001037983 */ /* 0x001ee20000300800 */
[----:B--2---:R-:W-:-:S03]  /*dda0*/  IADD3 R4, P1, R5, R28, RZ ;  /* 0x0000001c05047210 */ /* 0x004fc60007f3e0ff */
[----:B------:R-:W2:Y:S01]  /*ddb0*/  LDL R5, [R1+0xeb0] ;  /* 0x000eb00001057983 */ /* 0x000ea20000100800 */
[----:B------:R-:W-:Y:S01]  /*ddc0*/  PRMT R2, RZ, 0x7610, R2 ;  /* 0x00007610ff027816 */ /* 0x000fe20000000002 */
[----:B--2---:R-:W-:-:S05]  /*ddd0*/  IMAD.X R5, R5, 0x1, R0, P1 ;  /* 0x0000000105057824 */ /* 0x004fca00008e0600 */
[----:B------:R0:W2:Y:S04]  /*dde0*/  @!P0 LDG.E.U16 R2, [R4.64] ;  /* 0x0000000404028981 */ /* 0x0000a8000c1e1500 */
[----:B0-----:R-:W4:Y:S04]  /*ddf0*/  LDL.LU R4, [R1+0xd8] ;  /* 0x0000d80001047983 */ /* 0x001f280000300800 */
[----:B------:R-:W3:Y:S04]  /*de00*/  LDL R5, [R1+0xfec] ;  /* 0x000fec0001057983 */ /* 0x000ee80000100800 */
[----:B--2---:R0:W-:Y:S04]  /*de10*/  STL [R1+0x21e4], R2 ;  /* 0x0021e40201007387 */ /* 0x0041e80000100800 */
[----:B0-----:R-:W2:Y:S04]  /*de20*/  LDL R2, [R1+0xf40] ;  /* 0x000f400001027983 */ /* 0x001ea80000100800 */
[----:B----4-:R3:W-:Y:S01]  /*de30*/  STS.U16 [R24+0x1900], R4 ;  /* 0x0019000418007388 */ /* 0x0107e20000000400 */
[----:B------:R-:W-:-:S02]  /*de40*/  PRMT R27, RZ, 0x7610, R27 ;  /* 0x00007610ff1b7816 */ /* 0x000fc4000000001b */
[----:B---3--:R-:W-:Y:S01]  /*de50*/  IADD3 R4, P1, R5, R28, RZ ;  /* 0x0000001c05047210 */ /* 0x008fe20007f3e0ff */
[----:B------:R-:W3:Y:S04]  /*de60*/  LDL.LU R24, [R1+0x2248] ;  /* 0x0022480001187983 */ /* 0x000ee80000300800 */
[----:B--2---:R-:W-:Y:S02]  /*de70*/  IMAD.X R5, R2, 0x1, R0, P1 ;  /* 0x0000000102057824 */ /* 0x004fe400008e0600 */
[----:B------:R-:W2:Y:S04]  /*de80*/  LDL R2, [R1+0xfdc] ;  /* 0x000fdc0001027983 */ /* 0x000ea80000100800 */
[----:B------:R0:W4:Y:S04]  /*de90*/  @!P0 LDG.E.U16 R27, [R4.64] ;  /* 0x00000004041b8981 */ /* 0x000128000c1e1500 */
[----:B0-----:R-:W2:Y:S04]  /*dea0*/  LDL.LU R4, [R1+0x98] ;  /* 0x0000980001047983 */ /* 0x001ea80000300800 */
[----:B------:R-:W2:Y:S04]  /*deb0*/  LDL R5, [R1+0x1058] ;  /* 0x0010580001057983 */ /* 0x000ea80000100800 */
[----:B----4-:R0:W-:Y:S04]  /*dec0*/  STL [R1+0x21e8], R27 ;  /* 0x0021e81b01007387 */ /* 0x0101e80000100800 */
[----:B0-----:R-:W0:Y:S02]  /*ded0*/  S2R R27, SR_TID.X ;  /* 0x00000000001b7919 */ /* 0x001e240000002100 */
[----:B0-----:R-:W-:-:S05]  /*dee0*/  LOP3.LUT R27, R27, 0x7f, RZ, 0xc0, !PT ;  /* 0x0000007f1b1b7812 */ /* 0x001fca00078ec0ff */
[----:B------:R-:W-:-:S05]  /*def0*/  IMAD.SHL.U32 R27, R27, 0x2, RZ ;  /* 0x000000021b1b7824 */ /* 0x000fca00078e00ff */
[----:B------:R-:W-:-:S05]  /*df00*/  LOP3.LUT R27, R27, 0x40, RZ, 0x3c, !PT ;  /* 0x000000401b1b7812 */ /* 0x000fca00078e3cff */
[----:B--2---:R0:W-:Y:S02]  /*df10*/  STS.U16 [R27+0x2800], R4 ;  /* 0x002800041b007388 */ /* 0x0041e40000000400 */
[----:B0-----:R-:W-:Y:S02]  /*df20*/  IADD3 R4, P1, R5, R28, RZ ;  /* 0x0000001c05047210 */ /* 0x001fe40007f3e0ff */
[----:B------:R-:W2:Y:S01]  /*df30*/  LDL R5, [R1+0xfe8] ;  /* 0x000fe80001057983 */ /* 0x000ea20000100800 */
[----:B------:R-:W-:Y:S02]  /*df40*/  PRMT R26, RZ, 0x7610, R26 ;  /* 0x00007610ff1a7816 */ /* 0x000fe4000000001a */
[----:B--2---:R-:W-:-:S05]  /*df50*/  IMAD.X R5, R5, 0x1, R0, P1 ;  /* 0x0000000105057824 */ /* 0x004fca00008e0600 */
[----:B------:R0:W2:Y:S04]  /*df60*/  @!P0 LDG.E.U16 R26, [R4.64] ;  /* 0x00000004041a8981 */ /* 0x0000a8000c1e1500 */
[----:B0-----:R-:W4:Y:S04]  /*df70*/  LDL R5, [R1+0xf34] ;  /* 0x000f340001057983 */ /* 0x001f280000100800 */
[----:B------:R-:W-:Y:S04]  /*df80*/  STS.U16 [R27+0x2900], R3 ;  /* 0x002900031b007388 */ /* 0x000fe80000000400 */
[----:B--2---:R0:W-:Y:S04]  /*df90*/  STL [R1+0x21ec], R26 ;  /* 0x0021ec1a01007387 */ /* 0x0041e80000100800 */
[----:B0-----:R-:W2:Y:S01]  /*dfa0*/  LDL.LU R26, [R1+0x108] ;  /* 0x00010800011a7983 */ /* 0x001ea20000300800 */
[----:B----4-:R-:W-:-:S03]  /*dfb0*/  IADD3 R4, P1, R5, R28, RZ ;  /* 0x0000001c05047210 */ /* 0x010fc60007f3e0ff */
[----:B------:R-:W4:Y:S04]  /*dfc0*/  LDL.LU R3, [R1+0x10c] ;  /* 0x00010c0001037983 */ /* 0x000f280000300800 */
[----:B------:R-:W2:Y:S01]  /*dfd0*/  LDL R5, [R1+0xea8] ;  /* 0x000ea80001057983 */ /* 0x000ea20000100800 */
[----:B------:R-:W-:Y:S01]  /*dfe0*/  PRMT R25, RZ, 0x7610, R25 ;  /* 0x00007610ff197816 */ /* 0x000fe20000000019 */
[----:B--2---:R-:W-:-:S05]  /*dff0*/  IMAD.X R5, R5, 0x1, R0, P1 ;  /* 0x0000000105057824 */ /* 0x004fca00008e0600 */
[----:B------:R-:W2:Y:S04]  /*e000*/  @!P0 LDG.E.U16 R25, [R4.64] ;  /* 0x0000000404198981 */ /* 0x000ea8000c1e1500 */
[----:B--2---:R0:W-:Y:S04]  /*e010*/  STL [R1+0x21f0], R25 ;  /* 0x0021f01901007387 */ /* 0x0041e80000100800 */
[----:B------:R-:W2:Y:S01]  /*e020*/  LDL R5, [R1+0xf30] ;  /* 0x000f300001057983 */ /* 0x000ea20000100800 */
[----:B------:R-:W-:-:S03]  /*e030*/  IADD3 R4, P1, R2, R28, RZ ;  /* 0x0000001c02047210 */ /* 0x000fc60007f3e0ff */
[----:B---3--:R1:W-:Y:S04]  /*e040*/  STS.U16 [R27+0x3800], R24 ;  /* 0x003800181b007388 */ /* 0x0083e80000000400 */
[----:B0-----:R-:W3:Y:S01]  /*e050*/  LDL R25, [R1+0x1050] ;  /* 0x0010500001197983 */ /* 0x001ee20000100800 */
[----:B-1----:R-:W-:-:S03]  /*e060*/  PRMT R24, RZ, 0x7610, R24 ;  /* 0x00007610ff187816 */ /* 0x002fc60000000018 */
[----:B------:R-:W3:Y:S04]  /*e070*/  LDL R27, [R1+0xea0] ;  /* 0x000ea000011b7983 */ /* 0x000ee80000100800 */
[----:B------:R-:W3:Y:S01]  /*e080*/  LDL.LU R2, [R1+0xe8] ;  /* 0x0000e80001027983 */ /* 0x000ee20000300800 */
[----:B--2---:R-:W-:-:S05]  /*e090*/  IMAD.X R5, R5, 0x1, R0, P1 ;  /* 0x0000000105057824 */ /* 0x004fca00008e0600 */
[----:B------:R0:W2:Y:S04]  /*e0a0*/  @!P0 LDG.E.U16 R24, [R4.64] ;  /* 0x0000000404188981 */ /* 0x0000a8000c1e1500 */
[----:B0-----:R-:W3:Y:S04]  /*e0b0*/  LDL.LU R4, [R1+0x64] ;  /* 0x0000640001047983 */ /* 0x001ee80000300800 */
[----:B------:R-:W0:Y:S02]  /*e0c0*/  S2R R5, SR_TID.X ;  /* 0x0000000000057919 */ /* 0x000e240000002100 */
[----:B0-----:R-:W-:-:S02]  /*e0d0*/  LOP3.LUT R5, R5, 0x7f, RZ, 0xc0, !PT ;  /* 0x0000007f05057812 */ /* 0x001fc400078ec0ff */
[----:B--2---:R0:W-:Y:S04]  /*e0e0*/  STL [R1+0x21f4], R24 ;  /* 0x0021f41801007387 */ /* 0x0041e80000100800 */
[----:B0-----:R-:W0:Y:S02]  /*e0f0*/  S2R R24, SR_TID.X ;  /* 0x0000000000187919 */ /* 0x001e240000002100 */
[----:B0-----:R-:W-:-:S05]  /*e100*/  LOP3.LUT R24, R24, 0x7f, RZ, 0xc0, !PT ;  /* 0x0000007f18187812 */ /* 0x001fca00078ec0ff */
[----:B------:R-:W-:-:S05]  /*e110*/  IMAD.SHL.U32 R24, R24, 0x2, RZ ;  /* 0x0000000218187824 */ /* 0x000fca00078e00ff */
[----:B------:R-:W-:-:S05]  /*e120*/  LOP3.LUT R24, R24, 0x40, RZ, 0x3c, !PT ;  /* 0x0000004018187812 */ /* 0x000fca00078e3cff */
[----:B---3--:R0:W-:Y:S02]  /*e130*/  STS.U16 [R24+0x3900], R4 ;  /* 0x0039000418007388 */ /* 0x0081e40000000400 */
[----:B0-----:R-:W-:Y:S02]  /*e140*/  IMAD.SHL.U32 R24, R5, 0x2, RZ ;  /* 0x0000000205187824 */ /* 0x001fe400078e00ff */
[----:B------:R-:W2:Y:S01]  /*e150*/  LDL R5, [R1+0xfd8] ;  /* 0x000fd80001057983 */ /* 0x000ea20000100800 */
[----:B------:R-:W-:Y:S02]  /*e160*/  IADD3 R4, P1, R25, R28, RZ ;  /* 0x0000001c19047210 */ /* 0x000fe40007f3e0ff */
[----:B------:R-:W-:Y:S01]  /*e170*/  PRMT R23, RZ, 0x7610, R23 ;  /* 0x00007610ff177816 */ /* 0x000fe20000000017 */
[----:B------:R-:W3:Y:S02]  /*e180*/  LDL.LU R25, [R1+0xec] ;  /* 0x0000ec0001197983 */ /* 0x000ee40000300800 */
[----:B--2---:R-:W-:-:S05]  /*e190*/  IMAD.X R5, R5, 0x1, R0, P1 ;  /* 0x0000000105057824 */ /* 0x004fca00008e0600 */
[----:B------:R0:W2:Y:S04]  /*e1a0*/  @!P0 LDG.E.U16 R23, [R4.64] ;  /* 0x0000000404178981 */ /* 0x0000a8000c1e1500 */
[----:B0-----:R-:W3:Y:S01]  /*e1b0*/  LDL R5, [R1+0xf24] ;  /* 0x000f240001057983 */ /* 0x001ee20000100800 */
[----:B------:R-:W-:Y:S02]  /*e1c0*/  LOP3.LUT R24, R24, 0x50, RZ, 0x3c, !PT ;  /* 0x0000005018187812 */ /* 0x000fe400078e3cff */
[----:B------:R-:W-:-:S03]  /*e1d0*/  PRMT R22, RZ, 0x7610, R22 ;  /* 0x00007610ff167816 */ /* 0x000fc60000000016 */
[----:B------:R-:W-:Y:S04]  /*e1e0*/  STS.U16 [R24+0xa00], R26 ;  /* 0x000a001a18007388 */ /* 0x000fe80000000400 */
[----:B--2---:R0:W-:Y:S01]  /*e1f0*/  STL [R1+0x21f8], R23 ;  /* 0x0021f81701007387 */ /* 0x0041e20000100800 */
[----:B---3--:R-:W-:-:S03]  /*e200*/  IADD3 R4, P1, R5, R28, RZ ;  /* 0x0000001c05047210 */ /* 0x008fc60007f3e0ff */
[----:B0-----:R-:W2:Y:S02]  /*e210*/  LDL R23, [R1+0xf20] ;  /* 0x000f200001177983 */ /* 0x001ea40000100800 */
[----:B------:R-:W-:Y:S02]  /*e220*/  IMAD.X R5, R27, 0x1, R0, P1 ;  /* 0x000000011b057824 */ /* 0x000fe400008e0600 */
[----:B------:R-:W3:Y:S04]  /*e230*/  LDL.LU R26, [R1+0xcc] ;  /* 0x0000cc00011a7983 */ /* 0x000ee80000300800 */
[----:B------:R0:W2:Y:S01]  /*e240*/  @!P0 LDG.E.U16 R22, [R4.64] ;  /* 0x0000000404168981 */ /* 0x0000a2000c1e1500 */
[----:B------:R-:W-:-:S03]  /*e250*/  PRMT R21, RZ, 0x7610, R21 ;  /* 0x00007610ff157816 */ /* 0x000fc60000000015 */
[----:B------:R-:W3:Y:S04]  /*e260*/  LDL R27, [R1+0xfc8] ;  /* 0x000fc800011b7983 */ /* 0x000ee80000100800 */
[----:B0-----:R-:W3:Y:S04]  /*e270*/  LDL R5, [R1+0xfcc] ;  /* 0x000fcc0001057983 */ /* 0x001ee80000100800 */
[----:B----4-:R0:W-:Y:S04]  /*e280*/  STS.U16 [R24+0xb00], R3 ;  /* 0x000b000318007388 */ /* 0x0101e80000000400 */
[----:B--2---:R1:W-:Y:S04]  /*e290*/  STL [R1+0x21fc], R22 ;  /* 0x0021fc1601007387 */ /* 0x0043e80000100800 */
[----:B0-----:R-:W2:Y:S01]  /*e2a0*/  LDL.LU R3, [R1+0xd0] ;  /* 0x0000d00001037983 */ /* 0x001ea20000300800 */
[----:B---3--:R-:W-:-:S03]  /*e2b0*/  IADD3 R4, P1, R5, R28, RZ ;  /* 0x0000001c05047210 */ /* 0x008fc60007f3e0ff */
[----:B-1----:R-:W3:Y:S02]  /*e2c0*/  LDL R22, [R1+0xe98] ;  /* 0x000e980001167983 */ /* 0x002ee40000100800 */
[----:B------:R-:W-:-:S05]  /*e2d0*/  IMAD.X R5, R23, 0x1, R0, P1 ;  /* 0x0000000117057824 */ /* 0x000fca00008e0600 */
[----:B------:R0:W4:Y:S04]  /*e2e0*/  @!P0 LDG.E.U16 R21, [R4.64] ;  /* 0x0000000404158981 */ /* 0x000128000c1e1500 */
[----:B0-----:R-:W2:Y:S01]  /*e2f0*/  LDL R5, [R1+0x1048] ;  /* 0x0010480001057983 */ /* 0x001ea20000100800 */
[----:B------:R-:W-:-:S03]  /*e300*/  PRMT R20, RZ, 0x7610, R20 ;  /* 0x00007610ff147816 */ /* 0x000fc60000000014 */
[----:B----4-:R0:W-:Y:S01]  /*e310*/  STL [R1+0x2200], R21 ;  /* 0x0022001501007387 */ /* 0x0101e20000100800 */
[----:B--2---:R-:W-:-:S03]  /*e320*/  IADD3 R4, P1, R5, R28, RZ ;  /* 0x0000001c05047210 */ /* 0x004fc60007f3e0ff */
[----:B0-----:R-:W2:Y:S02]  /*e330*/  LDL R21, [R1+0xf14] ;  /* 0x000f140001157983 */ /* 0x001ea40000100800 */
[----:B------:R-:W-:-:S05]  /*e340*/  IMAD.X R5, R27, 0x1, R0, P1 ;  /* 0x000000011b057824 */ /* 0x000fca00008e0600 */
[----:B------:R2:W4:Y:S04]  /*e350*/  @!P0 LDG.E.U16 R20, [R4.64] ;  /* 0x0000000404148981 */ /* 0x000528000c1e1500 */
[----:B------:R0:W-:Y:S04]  /*e360*/  STS.U16 [R24+0x1a00], R2 ;  /* 0x001a000218007388 */ /* 0x0001e80000000400 */
[----:B0-----:R-:W4:Y:S04]  /*e370*/  LDL R2, [R1+0xfbc] ;  /* 0x000fbc0001027983 */ /* 0x001f280000100800 */
[----:B------:R-:W4:Y:S04]  /*e380*/  LDL.LU R23, [R1+0x88] ;  /* 0x0000880001177983 */ /* 0x000f280000300800 */
[----:B------:R-:W4:Y:S04]  /*e390*/  LDL R27, [R1+0xf10] ;  /* 0x000f1000011b7983 */ /* 0x000f280000100800 */
[----:B------:R0:W-:Y:S01]  /*e3a0*/  STS.U16 [R24+0x1b00], R25 ;  /* 0x001b001918007388 */ /* 0x0001e20000000400 */
[----:B--2---:R-:W-:-:S05]  /*e3b0*/  IADD3 R4, P1, R21, R28, RZ ;  /* 0x0000001c15047210 */ /* 0x004fca0007f3e0ff */
[----:B---3--:R-:W-:Y:S01]  /*e3c0*/  IMAD.X R5, R22, 0x1, R0, P1 ;  /* 0x0000000116057824 */ /* 0x008fe200008e0600 */
[----:B----4-:R1:W-:Y:S04]  /*e3d0*/  STL [R1+0x2204], R20 ;  /* 0x0022041401007387 */ /* 0x0103e80000100800 */
[----:B0-----:R-:W2:Y:S04]  /*e3e0*/  LDL.LU R25, [R1+0x8c] ;  /* 0x00008c0001197983 */ /* 0x001ea80000300800 */
[----:B------:R-:W3:Y:S04]  /*e3f0*/  LDL R22, [R1+0x1040] ;  /* 0x0010400001167983 */ /* 0x000ee80000100800 */
[----:B------:R-:W4:Y:S01]  /*e400*/  LDL R21, [R1+0xfb8] ;  /* 0x000fb80001157983 */ /* 0x000f220000100800 */
[----:B------:R-:W-:-:S06]  /*e410*/  PRMT R19, RZ, 0x7610, R19 ;  /* 0x00007610ff137816 */ /* 0x000fcc0000000013 */
[----:B------:R0:W2:Y:S01]  /*e420*/  @!P0 LDG.E.U16 R19, [R4.64] ;  /* 0x0000000404138981 */ /* 0x0000a2000c1e1500 */
[----:B------:R-:W-:Y:S02]  /*e430*/  PRMT R18, RZ, 0x7610, R18 ;  /* 0x00007610ff127816 */ /* 0x000fe40000000012 */
[----:B0-----:R-:W-:-:S05]  /*e440*/  IADD3 R4, P1, R2, R28, RZ ;  /* 0x0000001c02047210 */ /* 0x001fca0007f3e0ff */
[----:B------:R-:W-:-:S05]  /*e450*/  IMAD.X R5, R27, 0x1, R0, P1 ;  /* 0x000000011b057824 */ /* 0x000fca00008e0600 */
[----:B------:R3:W2:Y:S01]  /*e460*/  @!P0 LDG.E.U16 R18, [R4.64] ;  /* 0x0000000404128981 */ /* 0x0006a2000c1e1500 */
[----:B------:R-:W-:Y:S02]  /*e470*/  PRMT R17, RZ, 0x7610, R17 ;  /* 0x00007610ff117816 */ /* 0x000fe40000000011 */
[----:B---3--:R-:W-:-:S05]  /*e480*/  IADD3 R4, P1, R22, R28, RZ ;  /* 0x0000001c16047210 */ /* 0x008fca0007f3e0ff */
[----:B----4-:R-:W-:-:S05]  /*e490*/  IMAD.X R5, R21, 0x1, R0, P1 ;  /* 0x0000000115057824 */ /* 0x010fca00008e0600 */
[----:B------:R-:W3:Y:S04]  /*e4a0*/  @!P0 LDG.E.U16 R17, [R4.64] ;  /* 0x0000000404118981 */ /* 0x000ee8000c1e1500 */
[----:B--2---:R-:W-:Y:S04]  /*e4b0*/  STL [R1+0x2208], R19 ;  /* 0x0022081301007387 */ /* 0x004fe80000100800 */
[----:B-1----:R-:W2:Y:S04]  /*e4c0*/  LDL R20, [R1+0xf04] ;  /* 0x000f040001147983 */ /* 0x002ea80000100800 */
[----:B------:R-:W4:Y:S04]  /*e4d0*/  LDL R2, [R1+0xe90] ;  /* 0x000e900001027983 */ /* 0x000f280000100800 */
[----:B------:R0:W-:Y:S04]  /*e4e0*/  STS.U16 [R24+0x2a00], R26 ;  /* 0x002a001a18007388 */ /* 0x0001e80000000400 */
[----:B------:R1:W-:Y:S04]  /*e4f0*/  STS.U16 [R24+0x2b00], R3 ;  /* 0x002b000318007388 */ /* 0x0003e80000000400 */
[----:B0-----:R-:W4:Y:S04]  /*e500*/  LDL.LU R26, [R1+0x11c] ;  /* 0x00011c00011a7983 */ /* 0x001f280000300800 */
[----:B------:R0:W-:Y:S04]  /*e510*/  STL [R1+0x220c], R18 ;  /* 0x00220c1201007387 */ /* 0x0001e80000100800 */
[----:B------:R-:W4:Y:S04]  /*e520*/  LDL R19, [R1+0xfac] ;  /* 0x000fac0001137983 */ /* 0x000f280000100800 */
[----:B-1----:R-:W4:Y:S04]  /*e530*/  LDL R3, [R1+0xf00] ;  /* 0x000f000001037983 */ /* 0x002f280000100800 */
[----:B------:R-:W4:Y:S04]  /*e540*/  LDL.LU R27, [R1+0x118] ;  /* 0x00011800011b7983 */ /* 0x000f280000300800 */
[----:B---3--:R1:W-:Y:S04]  /*e550*/  STL [R1+0x2210], R17 ;  /* 0x0022101101007387 */ /* 0x0083e80000100800 */
[----:B0-----:R-:W3:Y:S04]  /*e560*/  LDL R18, [R1+0x1038] ;  /* 0x0010380001127983 */ /* 0x001ee80000100800 */
[----:B-1----:R-:W3:Y:S01]  /*e570*/  LDL R17, [R1+0xfa8] ;  /* 0x000fa80001117983 */ /* 0x002ee20000100800 */
[----:B--2---:R-:W-:-:S02]  /*e580*/  IADD3 R4, P1, R20, R28, RZ ;  /* 0x0000001c14047210 */ /* 0x004fc40007f3e0ff */
[----:B------:R-:W-:-:S03]  /*e590*/  PRMT R16, RZ, 0x7610, R16 ;  /* 0x00007610ff107816 */ /* 0x000fc60000000010 */
[----:B----4-:R-:W-:-:S05]  /*e5a0*/  IMAD.X R5, R2, 0x1, R0, P1 ;  /* 0x0000000102057824 */ /* 0x010fca00008e0600 */
[----:B------:R0:W2:Y:S01]  /*e5b0*/  @!P0 LDG.E.U16 R16, [R4.64] ;  /* 0x0000000404108981 */ /* 0x0000a2000c1e1500 */
[----:B------:R-:W-:Y:S02]  /*e5c0*/  PRMT R15, RZ, 0x7610, R15 ;  /* 0x00007610ff0f7816 */ /* 0x000fe4000000000f */
[----:B0-----:R-:W-:-:S05]  /*e5d0*/  IADD3 R4, P1, R19, R28, RZ ;  /* 0x0000001c13047210 */ /* 0x001fca0007f3e0ff */
[----:B------:R-:W-:-:S05]  /*e5e0*/  IMAD.X R5, R3, 0x1, R0, P1 ;  /* 0x0000000103057824 */ /* 0x000fca00008e0600 */
[----:B------:R3:W4:Y:S01]  /*e5f0*/  @!P0 LDG.E.U16 R15, [R4.64] ;  /* 0x00000004040f8981 */ /* 0x000722000c1e1500 */
[----:B------:R-:W-:Y:S02]  /*e600*/  PRMT R14, RZ, 0x7610, R14 ;  /* 0x00007610ff0e7816 */ /* 0x000fe4000000000e */
[----:B---3--:R-:W-:-:S05]  /*e610*/  IADD3 R4, P1, R18, R28, RZ ;  /* 0x0000001c12047210 */ /* 0x008fca0007f3e0ff */
[----:B------:R-:W-:-:S05]  /*e620*/  IMAD.X R5, R17, 0x1, R0, P1 ;  /* 0x0000000111057824 */ /* 0x000fca00008e0600 */
[----:B------:R-:W3:Y:S04]  /*e630*/  @!P0 LDG.E.U16 R14, [R4.64] ;  /* 0x00000004040e8981 */ /* 0x000ee8000c1e1500 */
[----:B------:R-:W0:Y:S04]  /*e640*/  S2R R2, SR_TID.X ;  /* 0x0000000000027919 */ /* 0x000e280000002100 */
[----:B--2---:R-:W-:Y:S04]  /*e650*/  STL [R1+0x2214], R16 ;  /* 0x0022141001007387 */ /* 0x004fe80000100800 */
[----:B------:R-:W2:Y:S04]  /*e660*/  LDL R3, [R1+0xef4] ;  /* 0x000ef40001037983 */ /* 0x000ea80000100800 */
[----:B------:R1:W-:Y:S01]  /*e670*/  STS.U16 [R24+0x3a00], R23 ;  /* 0x003a001718007388 */ /* 0x0003e20000000400 */
[----:B0-----:R-:W-:-:S03]  /*e680*/  LOP3.LUT R2, R2, 0x7f, RZ, 0xc0, !PT ;  /* 0x0000007f02027812 */ /* 0x001fc600078ec0ff */
[----:B-1----:R-:W2:Y:S02]  /*e690*/  LDL.LU R23, [R1+0x100] ;  /* 0x0001000001177983 */ /* 0x002ea40000300800 */
[----:B------:R-:W-:Y:S02]  /*e6a0*/  IMAD.SHL.U32 R2, R2, 0x2, RZ ;  /* 0x0000000202027824 */ /* 0x000fe400078e00ff */
[----:B------:R0:W-:Y:S03]  /*e6b0*/  STS.U16 [R24+0x3b00], R25 ;  /* 0x003b001918007388 */ /* 0x0001e60000000400 */
[----:B------:R-:W-:Y:S02]  /*e6c0*/  LOP3.LUT R20, R2, 0x60, RZ, 0x3c, !PT ;  /* 0x0000006002147812 */ /* 0x000fe400078e3cff */
[----:B------:R-:W2:Y:S04]  /*e6d0*/  LDL R2, [R1+0xe88] ;  /* 0x000e880001027983 */ /* 0x000ea80000100800 */
[----:B0-----:R-:W2:Y:S04]  /*e6e0*/  LDL.LU R24, [R1+0x104] ;  /* 0x0001040001187983 */ /* 0x001ea80000300800 */
[----:B----4-:R-:W-:Y:S04]  /*e6f0*/  STL [R1+0x2218], R15 ;  /* 0x0022180f01007387 */ /* 0x010fe80000100800 */
[----:B------:R0:W-:Y:S04]  /*e700*/  STS.U16 [R20+0xc00], R26 ;  /* 0x000c001a14007388 */ /* 0x0001e80000000400 */
[----:B------:R-:W4:Y:S04]  /*e710*/  LDL.LU R25, [R1+0xe0] ;  /* 0x0000e00001197983 */ /* 0x000f280000300800 */
[----:B0-----:R-:W4:Y:S04]  /*e720*/  LDL.LU R26, [R1+0xe4] ;  /* 0x0000e400011a7983 */ /* 0x001f280000300800 */
[----:B------:R0:W-:Y:S04]  /*e730*/  STS.U16 [R20+0xd00], R27 ;  /* 0x000d001b14007388 */ /* 0x0001e80000000400 */
[----:B---3--:R1:W-:Y:S04]  /*e740*/  STL [R1+0x221c], R14 ;  /* 0x00221c0e01007387 */ /* 0x0083e80000100800 */
[----:B------:R-:W3:Y:S04]  /*e750*/  LDL R22, [R1+0xf9c] ;  /* 0x000f9c0001167983 */ /* 0x000ee80000100800 */
[----:B------:R-:W4:Y:S04]  /*e760*/  LDL R21, [R1+0xef0] ;  /* 0x000ef00001157983 */ /* 0x000f280000100800 */
[----:B0-----:R-:W4:Y:S04]  /*e770*/  LDL.LU R27, [R1+0xb8] ;  /* 0x0000b800011b7983 */ /* 0x001f280000300800 */
[----:B------:R-:W4:Y:S04]  /*e780*/  LDL R19, [R1+0x1030] ;  /* 0x0010300001137983 */ /* 0x000f280000100800 */
[----:B------:R-:W4:Y:S04]  /*e790*/  LDL R18, [R1+0xf98] ;  /* 0x000f980001127983 */ /* 0x000f280000100800 */
[----:B------:R-:W4:Y:S04]  /*e7a0*/  LDL R17, [R1+0xee4] ;  /* 0x000ee40001117983 */ /* 0x000f280000100800 */
[----:B------:R-:W4:Y:S04]  /*e7b0*/  LDL R16, [R1+0xe80] ;  /* 0x000e800001107983 */ /* 0x000f280000100800 */
[----:B------:R-:W4:Y:S04]  /*e7c0*/  LDL R15, [R1+0xf8c] ;  /* 0x000f8c00010f7983 */ /* 0x000f280000100800 */
[----:B-1----:R-:W4:Y:S01]  /*e7d0*/  LDL R14, [R1+0xee0] ;  /* 0x000ee000010e7983 */ /* 0x002f220000100800 */
[----:B--2---:R-:W-:-:S02]  /*e7e0*/  IADD3 R4, P1, R3, R28, RZ ;  /* 0x0000001c03047210 */ /* 0x004fc40007f3e0ff */
[----:B------:R-:W-:Y:S01]  /*e7f0*/  PRMT R13, RZ, 0x7610, R13 ;  /* 0x00007610ff0d7816 */ /* 0x000fe2000000000d */
[----:B------:R-:W2:Y:S02]  /*e800*/  LDL R3, [R1+0x1028] ;  /* 0x0010280001037983 */ /* 0x000ea40000100800 */
[----:B------:R-:W-:Y:S01]  /*e810*/  IMAD.X R5, R2, 0x1, R0, P1 ;  /* 0x0000000102057824 */ /* 0x000fe200008e0600 */
[----:B------:R-:W-:Y:S01]  /*e820*/  PRMT R12, RZ, 0x7610, R12 ;  /* 0x00007610ff0c7816 */ /* 0x000fe2000000000c */
[----:B------:R-:W2:Y:S04]  /*e830*/  LDL R2, [R1+0xf88] ;  /* 0x000f880001027983 */ /* 0x000ea80000100800 */
[----:B------:R3:W2:Y:S01]  /*e840*/  @!P0 LDG.E.U16 R13, [R4.64] ;  /* 0x00000004040d8981 */ /* 0x0006a2000c1e1500 */
[----:B------:R-:W-:-:S02]  /*e850*/  PRMT R11, RZ, 0x7610, R11 ;  /* 0x00007610ff0b7816 */ /* 0x000fc4000000000b */
[----:B------:R-:W-:Y:S02]  /*e860*/  PRMT R10, RZ, 0x7610, R10 ;  /* 0x00007610ff0a7816 */ /* 0x000fe4000000000a */
[----:B------:R-:W-:Y:S02]  /*e870*/  PRMT R9, RZ, 0x7610, R9 ;  /* 0x00007610ff097816 */ /* 0x000fe40000000009 */
[----:B---3--:R-:W-:-:S05]  /*e880*/  IADD3 R4, P1, R22, R28, RZ ;  /* 0x0000001c16047210 */ /* 0x008fca0007f3e0ff */
[----:B----4-:R-:W-:-:S05]  /*e890*/  IMAD.X R5, R21, 0x1, R0, P1 ;  /* 0x0000000115057824 */ /* 0x010fca00008e0600 */
[----:B------:R0:W3:Y:S02]  /*e8a0*/  @!P0 LDG.E.U16 R12, [R4.64] ;  /* 0x00000004040c8981 */ /* 0x0000e4000c1e1500 */
[----:B0-----:R-:W-:-:S05]  /*e8b0*/  IADD3 R4, P1, R19, R28, RZ ;  /* 0x0000001c13047210 */ /* 0x001fca0007f3e0ff */
[----:B------:R-:W-:-:S05]  /*e8c0*/  IMAD.X R5, R18, 0x1, R0, P1 ;  /* 0x0000000112057824 */ /* 0x000fca00008e0600 */
[----:B------:R0:W4:Y:S02]  /*e8d0*/  @!P0 LDG.E.U16 R11, [R4.64] ;  /* 0x00000004040b8981 */ /* 0x000124000c1e1500 */
[----:B0-----:R-:W-:-:S05]  /*e8e0*/  IADD3 R4, P1, R17, R28, RZ ;  /* 0x0000001c11047210 */ /* 0x001fca0007f3e0ff */
[----:B------:R-:W-:-:S05]  /*e8f0*/  IMAD.X R5, R16, 0x1, R0, P1 ;  /* 0x0000000110057824 */ /* 0x000fca00008e0600 */
[----:B------:R0:W4:Y:S02]  /*e900*/  @!P0 LDG.E.U16 R10, [R4.64] ;  /* 0x00000004040a8981 */ /* 0x000124000c1e1500 */
[----:B0-----:R-:W-:-:S05]  /*e910*/  IADD3 R4, P1, R15, R28, RZ ;  /* 0x0000001c0f047210 */ /* 0x001fca0007f3e0ff */
[----:B------:R-:W-:-:S05]  /*e920*/  IMAD.X R5, R14, 0x1, R0, P1 ;  /* 0x000000010e057824 */ /* 0x000fca00008e0600 */
[----:B------:R0:W4:Y:S01]  /*e930*/  @!P0 LDG.E.U16 R9, [R4.64] ;  /* 0x0000000404098981 */ /* 0x000122000c1e1500 */
[----:B------:R-:W-:-:S03]  /*e940*/  PRMT R8, RZ, 0x7610, R8 ;  /* 0x00007610ff087816 */ /* 0x000fc60000000008 */
[----:B--2---:R-:W-:Y:S01]  /*e950*/  STL [R1+0x2220], R13 ;  /* 0x0022200d01007387 */ /* 0x004fe20000100800 */
[----:B0-----:R-:W-:-:S05]  /*e960*/  IADD3 R4, P1, R3, R28, RZ ;  /* 0x0000001c03047210 */ /* 0x001fca0007f3e0ff */
[----:B------:R-:W-:-:S05]  /*e970*/  IMAD.X R5, R2, 0x1, R0, P1 ;  /* 0x0000000102057824 */ /* 0x000fca00008e0600 */
[----:B------:R-:W2:Y:S04]  /*e980*/  @!P0 LDG.E.U16 R8, [R4.64] ;  /* 0x0000000404088981 */ /* 0x000ea8000c1e1500 */
[----:B---3--:R-:W-:Y:S04]  /*e990*/  STL [R1+0x2224], R12 ;  /* 0x0022240c01007387 */ /* 0x008fe80000100800 */
[----:B----4-:R0:W-:Y:S04]  /*e9a0*/  STL [R1+0x2228], R11 ;  /* 0x0022280b01007387 */ /* 0x0101e80000100800 */
[----:B------:R1:W-:Y:S04]  /*e9b0*/  STL [R1+0x222c], R10 ;  /* 0x00222c0a01007387 */ /* 0x0003e80000100800 */
[----:B------:R3:W-:Y:S04]  /*e9c0*/  STL [R1+0x2230], R9 ;  /* 0x0022300901007387 */ /* 0x0007e80000100800 */
[----:B0-----:R-:W4:Y:S04]  /*e9d0*/  LDL R11, [R1+0xed4] ;  /* 0x000ed400010b7983 */ /* 0x001f280000100800 */
[----:B-1----:R-:W4:Y:S04]  /*e9e0*/  LDL R10, [R1+0xf7c] ;  /* 0x000f7c00010a7983 */ /* 0x002f280000100800 */
[----:B---3--:R-:W3:Y:S04]  /*e9f0*/  LDL R9, [R1+0xe78] ;  /* 0x000e780001097983 */ /* 0x008ee80000100800 */
[----:B------:R-:W-:Y:S04]  /*ea00*/  STS.U16 [R20+0x1c00], R23 ;  /* 0x001c001714007388 */ /* 0x000fe80000000400 */
[----:B------:R-:W3:Y:S04]  /*ea10*/  LDL.LU R15, [R1+0x480] ;  /* 0x00048000010f7983 */ /* 0x000ee80000300800 */
[----:B------:R-:W-:Y:S04]  /*ea20*/  STS.U16 [R20+0x1d00], R24 ;  /* 0x001d001814007388 */ /* 0x000fe80000000400 */
[----:B------:R-:W3:Y:S04]  /*ea30*/  LDL.LU R16, [R1+0x114] ;  /* 0x0001140001107983 */ /* 0x000ee80000300800 */
[----:B------:R-:W-:Y:S04]  /*ea40*/  STS.U16 [R20+0x2c00], R25 ;  /* 0x002c001914007388 */ /* 0x000fe80000000400 */
[----:B------:R-:W3:Y:S04]  /*ea50*/  LDL.LU R17, [R1+0x110] ;  /* 0x0001100001117983 */ /* 0x000ee80000300800 */
[----:B------:R-:W-:Y:S04]  /*ea60*/  STS.U16 [R20+0x2d00], R26 ;  /* 0x002d001a14007388 */ /* 0x000fe80000000400 */
[----:B------:R-:W3:Y:S04]  /*ea70*/  LDL.LU R18, [R1+0xf4] ;  /* 0x0000f40001127983 */ /* 0x000ee80000300800 */
[----:B------:R0:W-:Y:S04]  /*ea80*/  STS.U16 [R20+0x3c00], R27 ;  /* 0x003c001b14007388 */ /* 0x0001e80000000400 */
[----:B------:R-:W3:Y:S01]  /*ea90*/  LDL.LU R19, [R1+0xf0] ;  /* 0x0000f00001137983 */ /* 0x000ee20000300800 */
[----:B------:R-:W-:-:S03]  /*eaa0*/  PRMT R7, RZ, 0x7610, R7 ;  /* 0x00007610ff077816 */ /* 0x000fc60000000007 */
[----:B0-----:R-:W3:Y:S04]  /*eab0*/  LDL.LU R27, [R1+0xc8] ;  /* 0x0000c800011b7983 */ /* 0x001ee80000300800 */
[----:B------:R-:W3:Y:S04]  /*eac0*/  LDL.LU R2, [R1+0xc4] ;  /* 0x0000c40001027983 */ /* 0x000ee80000300800 */
[----:B------:R-:W3:Y:S04]  /*ead0*/  LDL.LU R3, [R1+0xb4] ;  /* 0x0000b40001037983 */ /* 0x000ee80000300800 */
[----:B--2---:R-:W-:Y:S04]  /*eae0*/  STL [R1+0x2234], R8 ;  /* 0x0022340801007387 */ /* 0x004fe80000100800 */
[----:B------:R0:W-:Y:S04]  /*eaf0*/  STS.U16 [R20+0x3d00], R29 ;  /* 0x003d001d14007388 */ /* 0x0001e80000000400 */
[----:B0-----:R-:W2:Y:S04]  /*eb00*/  LDL.LU R29, [R1+0x2244] ;  /* 0x00224400011d7983 */ /* 0x001ea80000300800 */
[----:B------:R-:W2:Y:S01]  /*eb10*/  LDL R8, [R1+0xed0] ;  /* 0x000ed00001087983 */ /* 0x000ea20000100800 */
[----:B----4-:R-:W-:-:S03]  /*eb20*/  IADD3 R4, P1, R11, R28, RZ ;  /* 0x0000001c0b047210 */ /* 0x010fc60007f3e0ff */
[----:B------:R-:W0:Y:S01]  /*eb30*/  S2R R26, SR_TID.X ;  /* 0x00000000001a7919 */ /* 0x000e220000002100 */
[----:B------:R-:W-:-:S03]  /*eb40*/  PRMT R6, RZ, 0x7610, R6 ;  /* 0x00007610ff067816 */ /* 0x000fc60000000006 */
[----:B------:R-:W4:Y:S01]  /*eb50*/  LDL.LU R20, [R1+0xb0] ;  /* 0x0000b00001147983 */ /* 0x000f220000300800 */
[----:B---3--:R-:W-:-:S03]  /*eb60*/  IMAD.X R5, R9, 0x1, R0, P1 ;  /* 0x0000000109057824 */ /* 0x008fc600008e0600 */
[----:B------:R-:W3:Y:S04]  /*eb70*/  LDL.LU R21, [R1+0xac] ;  /* 0x0000ac0001157983 */ /* 0x000ee80000300800 */
[----:B------:R1:W3:Y:S04]  /*eb80*/  @!P0 LDG.E.U16 R7, [R4.64] ;  /* 0x0000000404078981 */ /* 0x0002e8000c1e1500 */
[----:B------:R-:W4:Y:S04]  /*eb90*/  LDL.LU R22, [R1+0xa8] ;  /* 0x0000a80001167983 */ /* 0x000f280000300800 */
[----:B------:R-:W4:Y:S01]  /*eba0*/  LDL.LU R23, [R1+0xa4] ;  /* 0x0000a40001177983 */ /* 0x000f220000300800 */
[----:B0-----:R-:W-:-:S03]  /*ebb0*/  LOP3.LUT R26, R26, 0x7f, RZ, 0xc0, !PT ;  /* 0x0000007f1a1a7812 */ /* 0x001fc600078ec0ff */
[----:B------:R-:W4:Y:S01]  /*ebc0*/  LDL.LU R24, [R1+0xa0] ;  /* 0x0000a00001187983 */ /* 0x000f220000300800 */
[----:B-1----:R-:W-:Y:S01]  /*ebd0*/  IADD3 R4, P1, R10, R28, RZ ;  /* 0x0000001c0a047210 */ /* 0x002fe20007f3e0ff */
[----:B------:R-:W-:Y:S02]  /*ebe0*/  IMAD.SHL.U32 R14, R26, 0x2, RZ ;  /* 0x000000021a0e7824 */ /* 0x000fe400078e00ff */
[----:B------:R-:W4:Y:S03]  /*ebf0*/  LDL.LU R25, [R1+0x94] ;  /* 0x0000940001197983 */ /* 0x000f260000300800 */
[----:B------:R-:W-:Y:S01]  /*ec00*/  LOP3.LUT R9, R14, 0x70, RZ, 0x3c, !PT ;  /* 0x000000700e097812 */ /* 0x000fe200078e3cff */
[----:B------:R-:W4:Y:S01]  /*ec10*/  LDL.LU R26, [R1+0x90] ;  /* 0x00009000011a7983 */ /* 0x000f220000300800 */
[----:B--2---:R-:W-:-:S03]  /*ec20*/  IMAD.X R5, R8, 0x1, R0, P1 ;  /* 0x0000000108057824 */ /* 0x004fc600008e0600 */
[----:B------:R0:W-:Y:S04]  /*ec30*/  STS.U16 [R9+0xe00], R29 ;  /* 0x000e001d09007388 */ /* 0x0001e80000000400 */
[----:B------:R-:W2:Y:S04]  /*ec40*/  @!P0 LDG.E.U16 R6, [R4.64] ;  /* 0x0000000404068981 */ /* 0x000ea8000c1e1500 */
[----:B---3--:R-:W-:Y:S04]  /*ec50*/  STL [R1+0x2238], R7 ;  /* 0x0022380701007387 */ /* 0x008fe80000100800 */
[----:B0-----:R-:W3:Y:S04]  /*ec60*/  LDL.LU R29, [R1+0x2240] ;  /* 0x00224000011d7983 */ /* 0x001ee80000300800 */
[----:B------:R-:W-:Y:S04]  /*ec70*/  STS.U16 [R9+0xf00], R15 ;  /* 0x000f000f09007388 */ /* 0x000fe80000000400 */
[----:B------:R-:W-:Y:S04]  /*ec80*/  STS.U16 [R9+0x1e00], R16 ;  /* 0x001e001009007388 */ /* 0x000fe80000000400 */
[----:B------:R-:W-:Y:S04]  /*ec90*/  STS.U16 [R9+0x1f00], R17 ;  /* 0x001f001109007388 */ /* 0x000fe80000000400 */
[----:B------:R-:W-:Y:S04]  /*eca0*/  STL [R1+0x1128], R28 ;  /* 0x0011281c01007387 */ /* 0x000fe80000100800 */
[----:B------:R-:W-:Y:S04]  /*ecb0*/  STS.U16 [R9+0x2e00], R18 ;  /* 0x002e001209007388 */ /* 0x000fe80000000400 */
[----:B------:R-:W-:Y:S04]  /*ecc0*/  STL [R1+0x112c], R0 ;  /* 0x00112c0001007387 */ /* 0x000fe80000100800 */
[----:B------:R-:W-:Y:S04]  /*ecd0*/  STS.U16 [R9+0x2f00], R19 ;  /* 0x002f001309007388 */ /* 0x000fe80000000400 */
[----:B------:R0:W-:Y:S04]  /*ece0*/  STS.U16 [R9+0x3e00], R27 ;  /* 0x003e001b09007388 */ /* 0x0001e80000000400 */
[----:B------:R1:W-:Y:S04]  /*ecf0*/  STS.U16 [R9+0x3f00], R2 ;  /* 0x003f000209007388 */ /* 0x0003e80000000400 */
[----:B--2---:R-:W-:Y:S04]  /*ed00*/  STL [R1+0x223c], R6 ;  /* 0x00223c0601007387 */ /* 0x004fe80000100800 */
[----:B0-----:R-:W2:Y:S04]  /*ed10*/  LDL.LU R27, [R1+0x84] ;  /* 0x00008400011b7983 */ /* 0x001ea80000300800 */
[----:B-1----:R-:W2:Y:S04]  /*ed20*/  LDL.LU R2, [R1+0x80] ;  /* 0x0000800001027983 */ /* 0x002ea80000300800 */
[----:B---3--:R0:W-:Y:S04]  /*ed30*/  STS.U16 [R29+0x4000], R3 ;  /* 0x004000031d007388 */ /* 0x0081e80000000400 */
[----:B0-----:R-:W3:Y:S04]  /*ed40*/  LDL.LU R3, [R1+0x7c] ;  /* 0x00007c0001037983 */ /* 0x001ee80000300800 */
        /* <DEDUP_REMOVED lines=13> */
[----:B----4-:R0:W-:Y:S04]  /*ee20*/  STS.U16 [R29+0x4200], R20 ;  /* 0x004200141d007388 */ /* 0x0101e80000000400 */
[----:B------:R-:W4:Y:S04]  /*ee30*/  LDL.LU R19, [R1+0x40] ;  /* 0x0000400001137983 */ /* 0x000f280000300800 */
[----:B------:R1:W-:Y:S04]  /*ee40*/  STS.U16 [R29+0x4400], R21 ;  /* 0x004400151d007388 */ /* 0x0003e80000000400 */
[----:B0-----:R-:W4:Y:S04]  /*ee50*/  LDL.LU R20, [R1+0x3c] ;  /* 0x00003c0001147983 */ /* 0x001f280000300800 */
[----:B------:R0:W-:Y:S04]  /*ee60*/  STS.U16 [R29+0x4600], R22 ;  /* 0x004600161d007388 */ /* 0x0001e80000000400 */
[----:B-1----:R-:W4:Y:S04]  /*ee70*/  LDL.LU R21, [R1+0x38] ;  /* 0x0000380001157983 */ /* 0x002f280000300800 */
[----:B------:R1:W-:Y:S04]  /*ee80*/  STS.U16 [R29+0x4800], R23 ;  /* 0x004800171d007388 */ /* 0x0003e80000000400 */
[----:B0-----:R-:W4:Y:S04]  /*ee90*/  LDL.LU R22, [R1+0x34] ;  /* 0x0000340001167983 */ /* 0x001f280000300800 */
[----:B------:R0:W-:Y:S04]  /*eea0*/  STS.U16 [R29+0x4a00], R24 ;  /* 0x004a00181d007388 */ /* 0x0001e80000000400 */
[----:B-1----:R-:W4:Y:S04]  /*eeb0*/  LDL.LU R23, [R1+0x30] ;  /* 0x0000300001177983 */ /* 0x002f280000300800 */
[----:B------:R-:W4:Y:S04]  /*eec0*/  LDL.LU R4, [R1+0x2c] ;  /* 0x00002c0001047983 */ /* 0x000f280000300800 */
[----:B------:R1:W-:Y:S04]  /*eed0*/  STS.U16 [R29+0x4c00], R25 ;  /* 0x004c00191d007388 */ /* 0x0003e80000000400 */
[----:B0-----:R-:W4:Y:S04]  /*eee0*/  LDL.LU R24, [R1+0x28] ;  /* 0x0000280001187983 */ /* 0x001f280000300800 */
[----:B-1----:R-:W4:Y:S04]  /*eef0*/  LDL.LU R25, [R1+0x24] ;  /* 0x0000240001197983 */ /* 0x002f280000300800 */
[----:B------:R0:W-:Y:S04]  /*ef00*/  STS.U16 [R29+0x4e00], R26 ;  /* 0x004e001a1d007388 */ /* 0x0001e80000000400 */
[----:B--2---:R1:W-:Y:S04]  /*ef10*/  STS.U16 [R29+0x5000], R27 ;  /* 0x0050001b1d007388 */ /* 0x0043e80000000400 */
[----:B------:R2:W-:Y:S04]  /*ef20*/  STS.U16 [R29+0x5200], R2 ;  /* 0x005200021d007388 */ /* 0x0005e80000000400 */
[----:B0-----:R-:W4:Y:S04]  /*ef30*/  LDL.LU R26, [R1+0xbc] ;  /* 0x0000bc00011a7983 */ /* 0x001f280000300800 */
[----:B-1----:R-:W4:Y:S04]  /*ef40*/  LDL.LU R27, [R1+0x20] ;  /* 0x00002000011b7983 */ /* 0x002f280000300800 */
[----:B--2---:R-:W2:Y:S04]  /*ef50*/  LDL.LU R2, [R1+0x1c] ;  /* 0x00001c0001027983 */ /* 0x004ea80000300800 */
[----:B---3--:R0:W-:Y:S04]  /*ef60*/  STS.U16 [R29+0x5400], R3 ;  /* 0x005400031d007388 */ /* 0x0081e80000000400 */
[----:B0-----:R-:W3:Y:S04]  /*ef70*/  LDL.LU R3, [R1+0x18] ;  /* 0x0000180001037983 */ /* 0x001ee80000300800 */
[----:B------:R-:W3:Y:S04]  /*ef80*/  LDL.LU R5, [R1+0x10] ;  /* 0x0000100001057983 */ /* 0x000ee80000300800 */
[----:B------:R-:W3:Y:S04]  /*ef90*/  LDL.LU R0, [R1+0xc] ;  /* 0x00000c0001007983 */ /* 0x000ee80000300800 */
[----:B------:R-:W3:Y:S04]  /*efa0*/  LDL.LU R28, [R1+0x8] ;  /* 0x00000800011c7983 */ /* 0x000ee80000300800 */
[----:B------:R0:W-:Y:S04]  /*efb0*/  STS.U16 [R29+0x5600], R6 ;  /* 0x005600061d007388 */ /* 0x0001e80000000400 */
[----:B------:R1:W-:Y:S04]  /*efc0*/  STS.U16 [R29+0x5800], R7 ;  /* 0x005800071d007388 */ /* 0x0003e80000000400 */
[----:B------:R1:W-:Y:S04]  /*efd0*/  STS.U16 [R29+0x5a00], R8 ;  /* 0x005a00081d007388 */ /* 0x0003e80000000400 */
[----:B0-----:R-:W3:Y:S04]  /*efe0*/  LDL.LU R6, [R1+0x223c] ;  /* 0x00223c0001067983 */ /* 0x001ee80000300800 */
[----:B-1----:R-:W3:Y:S04]  /*eff0*/  LDL.LU R7, [R1+0x2238] ;  /* 0x0022380001077983 */ /* 0x002ee80000300800 */
        /* <DEDUP_REMOVED lines=20> */
[----:B----4-:R1:W-:Y:S04]  /*f140*/  STS.U16 [R29+0x7000], R19 ;  /* 0x007000131d007388 */ /* 0x0103e80000000400 */
[----:B------:R4:W-:Y:S04]  /*f150*/  STS.U16 [R29+0x7200], R20 ;  /* 0x007200141d007388 */ /* 0x0009e80000000400 */
[----:B0-----:R-:W3:Y:S04]  /*f160*/  LDL.LU R18, [R1+0x220c] ;  /* 0x00220c0001127983 */ /* 0x001ee80000300800 */
[----:B-1----:R-:W3:Y:S04]  /*f170*/  LDL.LU R19, [R1+0x2208] ;  /* 0x0022080001137983 */ /* 0x002ee80000300800 */
[----:B----4-:R-:W4:Y:S04]  /*f180*/  LDL.LU R20, [R1+0x2204] ;  /* 0x0022040001147983 */ /* 0x010f280000300800 */
[----:B------:R0:W-:Y:S04]  /*f190*/  STS.U16 [R29+0x7400], R21 ;  /* 0x007400151d007388 */ /* 0x0001e80000000400 */
[----:B------:R1:W-:Y:S04]  /*f1a0*/  STS.U16 [R29+0x7600], R22 ;  /* 0x007600161d007388 */ /* 0x0003e80000000400 */
[----:B------:R2:W-:Y:S04]  /*f1b0*/  STS.U16 [R29+0x7800], R23 ;  /* 0x007800171d007388 */ /* 0x0005e80000000400 */
[----:B0-----:R-:W4:Y:S04]  /*f1c0*/  LDL.LU R21, [R1+0x2200] ;  /* 0x0022000001157983 */ /* 0x001f280000300800 */
[----:B-1----:R-:W4:Y:S04]  /*f1d0*/  LDL.LU R22, [R1+0x21fc] ;  /* 0x0021fc0001167983 */ /* 0x002f280000300800 */
[----:B--2---:R-:W2:Y:S04]  /*f1e0*/  LDL.LU R23, [R1+0x21f8] ;  /* 0x0021f80001177983 */ /* 0x004ea80000300800 */
[----:B------:R0:W-:Y:S04]  /*f1f0*/  STS.U16 [R29+0x7c00], R24 ;  /* 0x007c00181d007388 */ /* 0x0001e80000000400 */
[----:B------:R1:W-:Y:S04]  /*f200*/  STS.U16 [R29+0x7e00], R25 ;  /* 0x007e00191d007388 */ /* 0x0003e80000000400 */
[----:B------:R1:W-:Y:S04]  /*f210*/  STS.U16 [R29+0x7a00], R4 ;  /* 0x007a00041d007388 */ /* 0x0003e80000000400 */
[----:B0-----:R-:W2:Y:S04]  /*f220*/  LDL.LU R24, [R1+0x21f4] ;  /* 0x0021f40001187983 */ /* 0x001ea80000300800 */
[----:B-1----:R-:W2:Y:S01]  /*f230*/  LDL.LU R25, [R1+0x21f0] ;  /* 0x0021f00001197983 */ /* 0x002ea20000300800 */
[----:B------:R-:W-:-:S03]  /*f240*/  LOP3.LUT R4, R29, 0x20, RZ, 0x3c, !PT ;  /* 0x000000201d047812 */ /* 0x000fc600078e3cff */
[----:B------:R0:W-:Y:S04]  /*f250*/  STL [R1+0x1130], R29 ;  /* 0x0011301d01007387 */ /* 0x0001e80000100800 */
[----:B0-----:R-:W2:Y:S04]  /*f260*/  LDL.LU R29, [R1+0x14] ;  /* 0x00001400011d7983 */ /* 0x001ea80000300800 */
[----:B------:R0:W-:Y:S04]  /*f270*/  STS.U16 [R4+0x7f00], R26 ;  /* 0x007f001a04007388 */ /* 0x0001e80000000400 */
[----:B------:R1:W-:Y:S04]  /*f280*/  STS.U16 [R4+0x4100], R27 ;  /* 0x0041001b04007388 */ /* 0x0003e80000000400 */
[----:B------:R1:W-:Y:S04]  /*f290*/  STS.U16 [R4+0x4300], R2 ;  /* 0x0043000204007388 */ /* 0x0003e80000000400 */
[----:B0-----:R-:W4:Y:S04]  /*f2a0*/  LDL.LU R26, [R1+0x21ec] ;  /* 0x0021ec00011a7983 */ /* 0x001f280000300800 */
[----:B-1----:R-:W4:Y:S04]  /*f2b0*/  LDL.LU R27, [R1+0x21e8] ;  /* 0x0021e800011b7983 */ /* 0x002f280000300800 */
[----:B------:R-:W4:Y:S04]  /*f2c0*/  LDL.LU R2, [R1+0x21e4] ;  /* 0x0021e40001027983 */ /* 0x000f280000300800 */
[----:B---3--:R0:W-:Y:S04]  /*f2d0*/  STS.U16 [R4+0x4500], R3 ;  /* 0x0045000304007388 */ /* 0x0081e80000000400 */
[----:B0-----:R-:W3:Y:S04]  /*f2e0*/  LDL.LU R3, [R1+0x21e0] ;  /* 0x0021e00001037983 */ /* 0x001ee80000300800 */
[----:B--2---:R-:W-:Y:S04]  /*f2f0*/  STS.U16 [R4+0x4700], R29 ;  /* 0x0047001d04007388 */ /* 0x004fe80000000400 */
[----:B------:R-:W-:Y:S04]  /*f300*/  STS.U16 [R4+0x4900], R5 ;  /* 0x0049000504007388 */ /* 0x000fe80000000400 */
[----:B------:R0:W-:Y:S04]  /*f310*/  STS.U16 [R4+0x4b00], R0 ;  /* 0x004b000004007388 */ /* 0x0001e80000000400 */
[----:B0-----:R-:W2:Y:S04]  /*f320*/  LDL R0, [R1+0x1078] ;  /* 0x0010780001007983 */ /* 0x001ea80000100800 */
[----:B------:R0:W-:Y:S04]  /*f330*/  STS.U16 [R4+0x4d00], R28 ;  /* 0x004d001c04007388 */ /* 0x0001e80000000400 */
[----:B------:R-:W0:Y:S02]  /*f340*/  S2R R5, SR_TID.X ;  /* 0x0000000000057919 */ /* 0x000e240000002100 */
[----:B0-----:R-:W-:-:S02]  /*f350*/  IMAD.SHL.U32 R28, R5, 0x10, RZ ;  /* 0x00000010051c7824 */ /* 0x001fc400078e00ff */
[----:B---3--:R0:W-:Y:S04]  /*f360*/  STS.U16 [R4+0x4f00], R3 ;  /* 0x004f000304007388 */ /* 0x0081e80000000400 */
[----:B----4-:R1:W-:Y:S04]  /*f370*/  STS.U16 [R4+0x5100], R2 ;  /* 0x0051000204007388 */ /* 0x0103e80000000400 */
[----:B0-----:R-:W0:Y:S04]  /*f380*/  S2R R3, SR_TID.X ;  /* 0x0000000000037919 */ /* 0x001e280000002100 */
[----:B-1----:R-:W1:Y:S04]  /*f390*/  S2R R2, SR_TID.X ;  /* 0x0000000000027919 */ /* 0x002e680000002100 */
[----:B------:R3:W-:Y:S04]  /*f3a0*/  STS.U16 [R4+0x5300], R27 ;  /* 0x0053001b04007388 */ /* 0x0007e80000000400 */
[----:B------:R-:W-:Y:S04]  /*f3b0*/  STS.U16 [R4+0x5500], R26 ;  /* 0x0055001a04007388 */ /* 0x000fe80000000400 */
[----:B------:R-:W-:Y:S04]  /*f3c0*/  STS.U16 [R4+0x5700], R25 ;  /* 0x0057001904007388 */ /* 0x000fe80000000400 */
[----:B------:R-:W-:Y:S04]  /*f3d0*/  STS.U16 [R4+0x5900], R24 ;  /* 0x0059001804007388 */ /* 0x000fe80000000400 */
[----:B------:R-:W-:Y:S04]  /*f3e0*/  STS.U16 [R4+0x5b00], R23 ;  /* 0x005b001704007388 */ /* 0x000fe80000000400 */
[----:B------:R-:W-:Y:S04]  /*f3f0*/  STS.U16 [R4+0x5d00], R22 ;  /* 0x005d001604007388 */ /* 0x000fe80000000400 */
[----:B------:R-:W-:Y:S04]  /*f400*/  STS.U16 [R4+0x5f00], R21 ;  /* 0x005f001504007388 */ /* 0x000fe80000000400 */
[----:B------:R-:W-:Y:S04]  /*f410*/  STS.U16 [R4+0x6100], R20 ;  /* 0x0061001404007388 */ /* 0x000fe80000000400 */
[----:B------:R-:W-:Y:S04]  /*f420*/  STS.U16 [R4+0x6300], R19 ;  /* 0x0063001304007388 */ /* 0x000fe80000000400 */
[----:B------:R-:W-:Y:S01]  /*f430*/  STS.U16 [R4+0x6500], R18 ;  /* 0x0065001204007388 */ /* 0x000fe20000000400 */
[----:B0-----:R-:W-:-:S03]  /*f440*/  IMAD.SHL.U32 R3, R3, 0x8, RZ ;  /* 0x0000000803037824 */ /* 0x001fc600078e00ff */
[----:B------:R-:W-:Y:S04]  /*f450*/  STS.U16 [R4+0x6700], R17 ;  /* 0x0067001104007388 */ /* 0x000fe80000000400 */
[----:B------:R-:W-:Y:S04]  /*f460*/  STS.U16 [R4+0x6900], R16 ;  /* 0x0069001004007388 */ /* 0x000fe80000000400 */
[----:B------:R-:W-:Y:S04]  /*f470*/  STS.U16 [R4+0x6b00], R15 ;  /* 0x006b000f04007388 */ /* 0x000fe80000000400 */
[----:B------:R-:W-:Y:S04]  /*f480*/  STS.U16 [R4+0x6d00], R14 ;  /* 0x006d000e04007388 */ /* 0x000fe80000000400 */
[----:B------:R-:W-:Y:S01]  /*f490*/  STS.U16 [R4+0x6f00], R13 ;  /* 0x006f000d04007388 */ /* 0x000fe20000000400 */
[----:B-1----:R-:W-:-:S03]  /*f4a0*/  LOP3.LUT R29, R2, 0x7, RZ, 0xc0, !PT ;  /* 0x00000007021d7812 */ /* 0x002fc600078ec0ff */
[----:B------:R-:W-:Y:S01]  /*f4b0*/  STS.U16 [R4+0x7100], R12 ;  /* 0x0071000c04007388 */ /* 0x000fe20000000400 */
[----:B------:R-:W-:-:S03]  /*f4c0*/  LOP3.LUT R3, R3, 0x30, RZ, 0xc0, !PT ;  /* 0x0000003003037812 */ /* 0x000fc600078ec0ff */
[----:B------:R-:W-:Y:S04]  /*f4d0*/  STS.U16 [R4+0x7300], R11 ;  /* 0x0073000b04007388 */ /* 0x000fe80000000400 */
[----:B------:R-:W-:Y:S04]  /*f4e0*/  STS.U16 [R4+0x7500], R10 ;  /* 0x0075000a04007388 */ /* 0x000fe80000000400 */
[----:B------:R-:W-:Y:S04]  /*f4f0*/  STS.U16 [R4+0x7700], R9 ;  /* 0x0077000904007388 */ /* 0x000fe80000000400 */
[----:B------:R-:W-:Y:S01]  /*f500*/  STS.U16 [R4+0x7900], R8 ;  /* 0x0079000804007388 */ /* 0x000fe20000000400 */
[----:B------:R-:W-:-:S03]  /*f510*/  IMAD.SHL.U32 R2, R2, 0x2, RZ ;  /* 0x0000000202027824 */ /* 0x000fc600078e00ff */
[----:B------:R-:W-:Y:S01]  /*f520*/  STS.U16 [R4+0x7b00], R7 ;  /* 0x007b000704007388 */ /* 0x000fe20000000400 */
[----:B------:R-:W-:-:S03]  /*f530*/  IMAD R3, R29, 0x40, R3 ;  /* 0x000000401d037824 */ /* 0x000fc600078e0203 */
[----:B------:R-:W-:Y:S04]  /*f540*/  STS.U16 [R4+0x7d00], R6 ;  /* 0x007d000604007388 */ /* 0x000fe80000000400 */
[----:B------:R-:W-:Y:S01]  /*f550*/  BAR.SYNC.DEFER_BLOCKING 0x0 ;  /* 0x0000000000007b1d */ /* 0x000fe20000010000 */
[----:B------:R-:W-:Y:S02]  /*f560*/  LOP3.LUT R3, R3, 0x30, R2, 0x78, !PT ;  /* 0x0000003003037812 */ /* 0x000fe400078e7802 */
[----:B------:R-:W-:Y:S02]  /*f570*/  LOP3.LUT R2, R2, 0x10, RZ, 0xc0, !PT ;  /* 0x0000001002027812 */ /* 0x000fe400078ec0ff */
[----:B---3--:R-:W-:Y:S01]  /*f580*/  LOP3.LUT R27, R5, 0x40, RZ, 0xc0, !PT ;  /* 0x00000040051b7812 */ /* 0x008fe200078ec0ff */
[----:B------:R-:W-:-:S03]  /*f590*/  IMAD R29, R29, 0x210, RZ ;  /* 0x000002101d1d7824 */ /* 0x000fc600078e02ff */
[----:B------:R-:W-:Y:S01]  /*f5a0*/  LEA.HI R2, R27, R2, RZ, 0x1f ;  /* 0x000000021b027211 */ /* 0x000fe200078ff8ff */
[----:B------:R-:W-:-:S03]  /*f5b0*/  IMAD.SHL.U32 R5, R5, 0x100, RZ ;  /* 0x0000010005057824 */ /* 0x000fc600078e00ff */
[----:B------:R-:W-:-:S04]  /*f5c0*/  LOP3.LUT R2, R29, R2, RZ, 0x3c, !PT ;  /* 0x000000021d027212 */ /* 0x000fc800078e3cff */
[----:B------:R-:W-:-:S05]  /*f5d0*/  LOP3.LUT R2, R2, 0x1000, R5, 0xf8, !PT ;  /* 0x0000100002027812 */ /* 0x000fca00078ef805 */
[----:B------:R-:W0:Y:S01]  /*f5e0*/  LDSM.16.MT88.4 R12, [R2] ;  /* 0x00000000020c783b */ /* 0x000e220000004200 */
[----:B------:R-:W-:-:S03]  /*f5f0*/  LOP3.LUT R28, R28, 0x200, RZ, 0xc0, !PT ;  /* 0x000002001c1c7812 */ /* 0x000fc600078ec0ff */
[----:B------:R-:W-:Y:S02]  /*f600*/  LDSM.16.MT88.4 R20, [R2+0x180] ;  /* 0x000180000214783b */ /* 0x000fe40000004200 */
[----:B------:R-:W-:Y:S02]  /*f610*/  IMAD.IADD R3, R28, 0x1, R3 ;  /* 0x000000011c037824 */ /* 0x000fe400078e0203 */
[----:B0-----:R-:W-:Y:S01]  /*f620*/  STL.64 [R1+0x10], R12 ;  /* 0x0000100c01007387 */ /* 0x001fe20000100a00 */
[----:B------:R-:W-:Y:S02]  /*f630*/  IMAD.MOV.U32 R11, RZ, RZ, R12 ;  /* 0x000000ffff0b7224 */ /* 0x000fe400078e000c */
[----:B------:R-:W-:Y:S01]  /*f640*/  IMAD.MOV.U32 R10, RZ, RZ, R13 ;  /* 0x000000ffff0a7224 */ /* 0x000fe200078e000d */
[----:B------:R-:W-:Y:S01]  /*f650*/  STL.64 [R1+0x18], R14 ;  /* 0x0000180e01007387 */ /* 0x000fe20000100a00 */
[----:B------:R-:W-:Y:S02]  /*f660*/  IMAD.MOV.U32 R9, RZ, RZ, R14 ;  /* 0x000000ffff097224 */ /* 0x000fe400078e000e */
[----:B------:R-:W-:-:S02]  /*f670*/  IMAD.MOV.U32 R8, RZ, RZ, R15 ;  /* 0x000000ffff087224 */ /* 0x000fc400078e000f */
[----:B------:R-:W-:Y:S04]  /*f680*/  LDSM.16.M88.4 R12, [R3+0x4000] ;  /* 0x00400000030c783b */ /* 0x000fe80000000200 */
[----:B--2---:R-:W0:Y:S04]  /*f690*/  LDSM.16.MT88.4 R4, [R0] ;  /* 0x000000000004783b */ /* 0x004e280000004200 */
[----:B------:R-:W-:Y:S04]  /*f6a0*/  LDSM.16.MT88.4 R16, [R0+0x100] ;  /* 0x000100000010783b */ /* 0x000fe80000004200 */
[----:B------:R-:W-:Y:S04]  /*f6b0*/  LDSM.16.MT88.4 R24, [R0+0x180] ;  /* 0x000180000018783b */ /* 0x000fe80000004200 */
[----:B0-----:R0:W-:Y:S04]  /*f6c0*/  STL.64 [R1+0x21b8], R6 ;  /* 0x0021b80601007387 */ /* 0x0011e80000100a00 */
[----:B------:R-:W-:Y:S04]  /*f6d0*/  STL.64 [R1+0x110], R12 ;  /* 0x0001100c01007387 */ /* 0x000fe80000100a00 */
[----:B------:R-:W-:Y:S04]  /*f6e0*/  STL.64 [R1+0x118], R14 ;  /* 0x0001180e01007387 */ /* 0x000fe80000100a00 */
[----:B------:R1:W-:Y:S01]  /*f6f0*/  STL.64 [R1+0x21b0], R4 ;  /* 0x0021b00401007387 */ /* 0x0003e20000100a00 */
[----:B0-----:R-:W-:-:S02]  /*f700*/  IMAD.MOV.U32 R6, RZ, RZ, R9 ;  /* 0x000000ffff067224 */ /* 0x001fc400078e0009 */
[----:B------:R-:W-:Y:S01]  /*f710*/  IMAD.MOV.U32 R7, RZ, RZ, R8 ;  /* 0x000000ffff077224 */ /* 0x000fe200078e0008 */
[----:B------:R-:W-:Y:S01]  /*f720*/  LDSM.16.MT88.4 R12, [R2+0x100] ;  /* 0x00010000020c783b */ /* 0x000fe20000004200 */
[----:B-1----:R-:W-:Y:S02]  /*f730*/  IMAD.MOV.U32 R4, RZ, RZ, R11 ;  /* 0x000000ffff047224 */ /* 0x002fe400078e000b */
[----:B------:R-:W-:Y:S02]  /*f740*/  IMAD.MOV.U32 R5, RZ, RZ, R10 ;  /* 0x000000ffff057224 */ /* 0x000fe400078e000a */
[----:B------:R-:W0:Y:S04]  /*f750*/  LDSM.16.MT88.4 R8, [R2+0x80] ;  /* 0x000080000208783b */ /* 0x000e280000004200 */
[----:B------:R1:W-:Y:S04]  /*f760*/  STL.64 [R1+0x21d8], R6 ;  /* 0x0021d80601007387 */ /* 0x0003e80000100a00 */
[----:B------:R2:W-:Y:S04]  /*f770*/  STL.64 [R1+0x21d0], R4 ;  /* 0x0021d00401007387 */ /* 0x0005e80000100a00 */
[----:B0-----:R-:W-:Y:S01]  /*f780*/  STL.64 [R1], R8 ;  /* 0x0000000801007387 */ /* 0x001fe20000100a00 */
[----:B-1----:R-:W-:-:S02]  /*f790*/  IMAD.MOV.U32 R7, RZ, RZ, R8 ;  /* 0x000000ffff077224 */ /* 0x002fc400078e0008 */
[----:B------:R-:W-:Y:S01]  /*f7a0*/  IMAD.MOV.U32 R6, RZ, RZ, R9 ;  /* 0x000000ffff067224 */ /* 0x000fe200078e0009 */
[----:B------:R-:W-:Y:S01]  /*f7b0*/  STL.64 [R1+0x8], R10 ;  /* 0x0000080a01007387 */ /* 0x000fe20000100a00 */
[----:B--2---:R-:W-:Y:S02]  /*f7c0*/  IMAD.MOV.U32 R5, RZ, RZ, R10 ;  /* 0x000000ffff057224 */ /* 0x004fe400078e000a */
[----:B------:R-:W-:Y:S02]  /*f7d0*/  IMAD.MOV.U32 R4, RZ, RZ, R11 ;  /* 0x000000ffff047224 */ /* 0x000fe400078e000b */
[----:B------:R-:W0:Y:S04]  /*f7e0*/  LDSM.16.MT88.4 R8, [R0+0x80] ;  /* 0x000080000008783b */ /* 0x000e280000004200 */
[----:B0-----:R0:W-:Y:S04]  /*f7f0*/  STL.64 [R1+0x2188], R10 ;  /* 0x0021880a01007387 */ /* 0x0011e80000100a00 */
[----:B------:R1:W-:Y:S01]  /*f800*/  STL.64 [R1+0x2180], R8 ;  /* 0x0021800801007387 */ /* 0x0003e20000100a00 */
[----:B0-----:R-:W-:-:S02]  /*f810*/  IMAD.MOV.U32 R10, RZ, RZ, R5 ;  /* 0x000000ffff0a7224 */ /* 0x001fc400078e0005 */
[----:B------:R-:W-:Y:S02]  /*f820*/  IMAD.MOV.U32 R11, RZ, RZ, R4 ;  /* 0x000000ffff0b7224 */ /* 0x000fe400078e0004 */
[----:B-1----:R-:W-:Y:S02]  /*f830*/  IMAD.MOV.U32 R8, RZ, RZ, R7 ;  /* 0x000000ffff087224 */ /* 0x002fe400078e0007 */
[----:B------:R-:W-:Y:S01]  /*f840*/  IMAD.MOV.U32 R9, RZ, RZ, R6 ;  /* 0x000000ffff097224 */ /* 0x000fe200078e0006 */
[----:B------:R-:W-:Y:S04]  /*f850*/  STL.64 [R1+0x21a8], R10 ;  /* 0x0021a80a01007387 */ /* 0x000fe80000100a00 */
[----:B------:R0:W-:Y:S04]  /*f860*/  STL.64 [R1+0x21a0], R8 ;  /* 0x0021a00801007387 */ /* 0x0001e80000100a00 */
[----:B------:R-:W-:Y:S04]  /*f870*/  STL.64 [R1+0x2178], R14 ;  /* 0x0021780e01007387 */ /* 0x000fe80000100a00 */
[----:B------:R-:W-:Y:S04]  /*f880*/  STL.64 [R1+0x2170], R12 ;  /* 0x0021700c01007387 */ /* 0x000fe80000100a00 */
[----:B------:R-:W-:Y:S04]  /*f890*/  STL.64 [R1+0x2198], R18 ;  /* 0x0021981201007387 */ /* 0x000fe80000100a00 */
[----:B------:R-:W-:Y:S04]  /*f8a0*/  STL.64 [R1+0x2190], R16 ;  /* 0x0021901001007387 */ /* 0x000fe80000100a00 */
[----:B0-----:R-:W2:Y:S04]  /*f8b0*/  LDL.LU.64 R8, [R1+0x2f0] ;  /* 0x0002f00001087983 */ /* 0x001ea80000300a00 */
[----:B------:R-:W3:Y:S04]  /*f8c0*/  LDL.LU.64 R10, [R1+0x2f8] ;  /* 0x0002f800010a7983 */ /* 0x000ee80000300a00 */
[----:B------:R-:W0:Y:S02]  /*f8d0*/  LDSM.16.M88.4 R4, [R3+0x4400] ;  /* 0x004400000304783b */ /* 0x000e240000000200 */
[----:B0-----:R-:W-:-:S02]  /*f8e0*/  IMAD.MOV.U32 R2, RZ, RZ, R6 ;  /* 0x000000ffff027224 */ /* 0x001fc400078e0006 */
[----:B------:R-:W-:Y:S01]  /*f8f0*/  IMAD.MOV.U32 R0, RZ, RZ, R7 ;  /* 0x000000ffff007224 */ /* 0x000fe200078e0007 */
[----:B---3--:R-:W-:Y:S04]  /*f900*/  STL.64 [R1+0x21c8], R10 ;  /* 0x0021c80a01007387 */ /* 0x008fe80000100a00 */
[----:B--2---:R0:W-:Y:S04]  /*f910*/  STL.64 [R1+0x21c0], R8 ;  /* 0x0021c00801007387 */ /* 0x0041e80000100a00 */
[----:B0-----:R-:W2:Y:S04]  /*f920*/  LDL.LU.64 R8, [R1+0x550] ;  /* 0x0005500001087983 */ /* 0x001ea80000300a00 */
[----:B------:R-:W2:Y:S04]  /*f930*/  LDL.LU.64 R10, [R1+0x558] ;  /* 0x00055800010a7983 */ /* 0x000ea80000300a00 */
[----:B------:R-:W3:Y:S04]  /*f940*/  LDL.LU.64 R16, [R1+0x3b0] ;  /* 0x0003b00001107983 */ /* 0x000ee80000300a00 */
[----:B------:R-:W3:Y:S04]  /*f950*/  LDL.LU.64 R18, [R1+0x3b8] ;  /* 0x0003b80001127983 */ /* 0x000ee80000300a00 */
[----:B------:R-:W4:Y:S04]  /*f960*/  LDL.LU.64 R12, [R1+0x210] ;  /* 0x00021000010c7983 */ /* 0x000f280000300a00 */
[----:B------:R-:W4:Y:S04]  /*f970*/  LDL.LU.64 R14, [R1+0x218] ;  /* 0x00021800010e7983 */ /* 0x000f280000300a00 */
[----:B------:R-:W-:Y:S04]  /*f980*/  STL.64 [R1+0x2168], R22 ;  /* 0x0021681601007387 */ /* 0x000fe80000100a00 */
[----:B------:R0:W-:Y:S04]  /*f990*/  STL.64 [R1+0x2160], R20 ;  /* 0x0021601401007387 */ /* 0x0001e80000100a00 */
[----:B0-----:R-:W2:Y:S04]  /*f9a0*/  LDL.LU.64 R20, [R1+0x110] ;  /* 0x0001100001147983 */ /* 0x001ea80000300a00 */
[----:B------:R-:W-:Y:S04]  /*f9b0*/  STL.64 [R1+0x100], R4 ;  /* 0x0001000401007387 */ /* 0x000fe80000100a00 */
[----:B------:R-:W-:Y:S04]  /*f9c0*/  STL.64 [R1+0x108], R6 ;  /* 0x0001080601007387 */ /* 0x000fe80000100a00 */
[----:B------:R-:W0:Y:S04]  /*f9d0*/  LDSM.16.M88.4 R4, [R3+0x4800] ;  /* 0x004800000304783b */ /* 0x000e280000000200 */
[----:B------:R-:W-:Y:S04]  /*f9e0*/  STL [R1+0x1c00], R0 ;  /* 0x001c000001007387 */ /* 0x000fe80000100800 */
[----:B------:R-:W-:Y:S04]  /*f9f0*/  STL [R1+0x1a30], R2 ;  /* 0x001a300201007387 */ /* 0x000fe80000100800 */
[----:B0-----:R-:W-:Y:S04]  /*fa00*/  STL.64 [R1+0xf0], R4 ;  /* 0x0000f00401007387 */ /* 0x001fe80000100a00 */
[----:B------:R-:W-:Y:S04]  /*fa10*/  STL.64 [R1+0xf8], R6 ;  /* 0x0000f80601007387 */ /* 0x000fe80000100a00 */
[----:B------:R-:W0:Y:S04]  /*fa20*/  LDSM.16.M88.4 R4, [R3+0x4c00] ;  /* 0x004c00000304783b */ /* 0x000e280000000200 */
[----:B0-----:R-:W-:Y:S04]  /*fa30*/  STL.64 [R1+0xe0], R4 ;  /* 0x0000e00401007387 */ /* 0x001fe80000100a00 */
[----:B------:R0:W-:Y:S04]  /*fa40*/  STL.64 [R1+0xe8], R6 ;  /* 0x0000e80601007387 */ /* 0x0001e80000100a00 */
[----:B0-----:R-:W2:Y:S04]  /*fa50*/  LDL.LU.64 R6, [R1+0x21d8] ;  /* 0x0021d80001067983 */ /* 0x001ea80000300a00 */
[----:B------:R-:W2:Y:S04]  /*fa60*/  LDL.LU.64 R4, [R1+0x21d0] ;  /* 0x0021d00001047983 */ /* 0x000ea80000300a00 */
[----:B------:R-:W-:Y:S01]  /*fa70*/  STL [R1+0x1fd0], R3 ;  /* 0x001fd00301007387 */ /* 0x000fe20000100800 */
[-C--:B--2---:R-:W-:Y:S03]  /*fa80*/  HMMA.16816.F32 R4, R4, R20.reuse, R8 ;  /* 0x000000140404723c */ /* 0x084fe60000001808 */
[----:B------:R-:W2:Y:S04]  /*fa90*/  LDL.LU.64 R10, [R1+0x21c8] ;  /* 0x0021c800010a7983 */ /* 0x000ea80000300a00 */
[----:B------:R-:W2:Y:S11]  /*faa0*/  LDL.LU.64 R8, [R1+0x21c0] ;  /* 0x0021c00001087983 */ /* 0x000eb60000300a00 */
[----:B------:R-:W-:Y:S05]  /*fab0*/  @!UPT UIADD3 URZ, URZ, URZ, URZ ;  /* 0x0000003f3f3ff290 */ /* 0x000fea000fffe03f */
[----:B------:R-:W-:Y:S04]  /*fac0*/  STL.64 [R1+0x550], R4 ;  /* 0x0005500401007387 */ /* 0x000fe80000100a00 */
[----:B------:R0:W-:Y:S04]  /*fad0*/  STL.64 [R1+0x558], R6 ;  /* 0x0005580601007387 */ /* 0x0001e80000100a00 */
[----:B0-----:R-:W2:Y:S04]  /*fae0*/  LDL.LU.64 R6, [R1+0x21b8] ;  /* 0x0021b80001067983 */ /* 0x001ea80000300a00 */
[----:B------:R-:W2:Y:S02]  /*faf0*/  LDL.LU.64 R4, [R1+0x21b0] ;  /* 0x0021b00001047983 */ /* 0x000ea40000300a00 */
[-C--:B--2---:R-:W-:Y:S11]  /*fb00*/  HMMA.16816.F32 R8, R4, R20.reuse, R8 ;  /* 0x000000140408723c */ /* 0x084ff60000001808 */
[----:B------:R-:W-:Y:S11]  /*fb10*/  @!UPT UIADD3 URZ, URZ, URZ, URZ ;  /* 0x0000003f3f3ff290 */ /* 0x000ff6000fffe03f */
[----:B------:R-:W-:Y:S01]  /*fb20*/  @!UPT UIADD3 URZ, URZ, URZ, URZ ;  /* 0x0000003f3f3ff290 */ /* 0x000fe2000fffe03f */
[----:B------:R-:W-:Y:S04]  /*fb30*/  STL.64 [R1+0x7b0], R8 ;  /* 0x0007b00801007387 */ /* 0x000fe80000100a00 */
[----:B------:R0:W-:Y:S04]  /*fb40*/  STL.64 [R1+0x7b8], R10 ;  /* 0x0007b80a01007387 */ /* 0x0001e80000100a00 */
[----:B0-----:R-:W3:Y:S04]  /*fb50*/  LDL.LU.64 R10, [R1+0x21a8] ;  /* 0x0021a800010a7983 */ /* 0x001ee80000300a00 */
[----:B------:R-:W3:Y:S04]  /*fb60*/  LDL.LU.64 R8, [R1+0x21a0] ;  /* 0x0021a00001087983 */ /* 0x000ee80000300a00 */
[----:B------:R-:W-:Y:S04]  /*fb70*/  STL.64 [R1+0x2138], R6 ;  /* 0x0021380601007387 */ /* 0x000fe80000100a00 */
[----:B------:R0:W-:Y:S04]  /*fb80*/  STL.64 [R1+0x2130], R4 ;  /* 0x0021300401007387 */ /* 0x0001e80000100a00 */
[----:B0-----:R-:W2:Y:S04]  /*fb90*/  LDL.LU.64 R4, [R1+0x170] ;  /* 0x0001700001047983 */ /* 0x001ea80000300a00 */
[----:B------:R-:W2:Y:S01]  /*fba0*/  LDL.LU.64 R6, [R1+0x178] ;  /* 0x0001780001067983 */ /* 0x000ea20000300a00 */
[-C--:B---3--:R-:W-:Y:S03]  /*fbb0*/  HMMA.16816.F32 R8, R8, R20.reuse, R16 ;  /* 0x000000140808723c */ /* 0x088fe60000001810 */
[----:B------:R-:W2:Y:S04]  /*fbc0*/  LDL.LU.64 R18, [R1+0x2198] ;  /* 0x0021980001127983 */ /* 0x000ea80000300a00 */
[----:B------:R-:W2:Y:S11]  /*fbd0*/  LDL.LU.64 R16, [R1+0x2190] ;  /* 0x0021900001107983 */ /* 0x000eb60000300a00 */
[----:B------:R-:W-:Y:S05]  /*fbe0*/  @!UPT UIADD3 URZ, URZ, URZ, URZ ;  /* 0x0000003f3f3ff290 */ /* 0x000fea000fffe03f */
[----:B------:R-:W-:Y:S04]  /*fbf0*/  STL.64 [R1+0x510], R8 ;  /* 0x0005100801007387 */ /* 0x000fe80000100a00 */
[----:B------:R0:W-:Y:S04]  /*fc00*/  STL.64 [R1+0x518], R10 ;  /* 0x0005180a01007387 */ /* 0x0001e80000100a00 */
[----:B0-----:R-:W4:Y:S04]  /*fc10*/  LDL.LU.64 R10, [R1+0x2188] ;  /* 0x00218800010a7983 */ /* 0x001f280000300a00 */
[----:B------:R-:W4:Y:S02]  /*fc20*/  LDL.LU.64 R8, [R1+0x2180] ;  /* 0x0021800001087983 */ /* 0x000f240000300a00 */
[----:B----4-:R-:W-:Y:S11]  /*fc30*/  HMMA.16816.F32 R12, R8, R20, R12 ;  /* 0x00000014080c723c */ /* 0x010ff6000000180c */
        /* <DEDUP_REMOVED lines=8> */
[----:B0-----:R-:W3:Y:S04]  /*fcc0*/  LDL.LU.64 R8, [R1+0x390] ;  /* 0x0003900001087983 */ /* 0x001ee80000300a00 */
[----:B------:R-:W3:Y:S01]  /*fcd0*/  LDL.LU.64 R10, [R1+0x398] ;  /* 0x00039800010a7983 */ /* 0x000ee20000300a00 */
[----:B------:R-:W-:-:S02]  /*fce0*/  IMAD.MOV.U32 R2, RZ, RZ, R20 ;  /* 0x000000ffff027224 */ /* 0x000fc400078e0014 */
[----:B------:R-:W-:Y:S01]  /*fcf0*/  IMAD.MOV.U32 R0, RZ, RZ, R21 ;  /* 0x000000ffff007224 */ /* 0x000fe200078e0015 */
[----:B---3--:R-:W-:Y:S11]  /*fd00*/  HMMA.16816.F32 R8, R12, R20, R8 ;  /* 0x000000140c08723c */ /* 0x008ff60000001808 */
[----:B------:R-:W-:Y:S11]  /*fd10*/  @!UPT UIADD3 URZ, URZ, URZ, URZ ;  /* 0x0000003f3f3ff290 */ /* 0x000ff6000fffe03f */
[----:B------:R-:W-:Y:S01]  /*fd20*/  @!UPT UIADD3 URZ, URZ, URZ, URZ ;  /* 0x0000003f3f3ff290 */ /* 0x000fe2000fffe03f */
[----:B------:R0:W-:Y:S04]  /*fd30*/  STL.64 [R1+0x6d0], R8 ;  /* 0x0006d00801007387 */ /* 0x0001e80000100a00 */
[----:B------:R1:W-:Y:S04]  /*fd40*/  STL.64 [R1+0x6d8], R10 ;  /* 0x0006d80a01007387 */ /* 0x0003e80000100a00 */
[----:B------:R-:W3:Y:S04]  /*fd50*/  LDL.LU.64 R22, [R1+0x2168] ;  /* 0x0021680001167983 */ /* 0x000ee80000300a00 */
[----:B------:R-:W3:Y:S04]  /*fd60*/  LDL.LU.64 R20, [R1+0x2160] ;  /* 0x0021600001147983 */ /* 0x000ee80000300a00 */
[----:B0-----:R-:W3:Y:S04]  /*fd70*/  LDL.LU.64 R8, [R1+0x320] ;  /* 0x0003200001087983 */ /* 0x001ee80000300a00 */
[----:B-1----:R-:W3:Y:S04]  /*fd80*/  LDL.LU.64 R10, [R1+0x328] ;  /* 0x00032800010a7983 */ /* 0x002ee80000300a00 */
[----:B------:R-:W-:Y:S04]  /*fd90*/  STL [R1+0x2108], R15 ;  /* 0x0021080f01007387 */ /* 0x000fe80000100800 */
[----:B------:R-:W-:Y:S04]  /*fda0*/  STL [R1+0x2148], R14 ;  /* 0x0021480e01007387 */ /* 0x000fe80000100800 */
[----:B------:R0:W-:Y:S02]  /*fdb0*/  STL.64 [R1+0x2140], R12 ;  /* 0x0021400c01007387 */ /* 0x0001e40000100a00 */
[----:B0-----:R-:W-:-:S02]  /*fdc0*/  IMAD.MOV.U32 R12, RZ, RZ, R2 ;  /* 0x000000ffff0c7224 */ /* 0x001fc400078e0002 */
[----:B------:R-:W-:-:S07]  /*fdd0*/  IMAD.MOV.U32 R13, RZ, RZ, R0 ;  /* 0x000000ffff0d7224 */ /* 0x000fce00078e0000 */
[-C--:B--2---:R-:W-:Y:S11]  /*fde0*/  HMMA.16816.F32 R4, R16, R12.reuse, R4 ;  /* 0x0000000c1004723c */ /* 0x084ff60000001804 */
[----:B------:R-:W-:Y:S11]  /*fdf0*/  @!UPT UIADD3 URZ, URZ, URZ, URZ ;  /* 0x0000003f3f3ff290 */ /* 0x000ff6000fffe03f */
[----:B------:R-:W-:Y:S01]  /*fe00*/  @!UPT UIADD3 URZ, URZ, URZ, URZ ;  /* 0x0000003f3f3ff290 */ /* 0x000fe2000fffe03f */
[----:B------:R0:W-:Y:S04]  /*fe10*/  STL.64 [R1+0x850], R4 ;  /* 0x0008500401007387 */ /* 0x0001e80000100a00 */
[----:B------:R1:W-:Y:S04]  /*fe20*/  STL.64 [R1+0x858], R6 ;  /* 0x0008580601007387 */ /* 0x0003e80000100a00 */
[----:B0-----:R-:W2:Y:S04]  /*fe30*/  LDL.LU.64 R4, [R1+0xc60] ;  /* 0x000c600001047983 */ /* 0x001ea80000300a00 */
[----:B-1----:R-:W4:Y:S01]  /*fe40*/  LDL.LU.64 R6, [R1+0xc68] ;  /* 0x000c680001067983 */ /* 0x002f220000300a00 */
[-C--:B---3--:R-:W-:Y:S03]  /*fe50*/  HMMA.16816.F32 R8, R20, R12.reuse, R8 ;  /* 0x0000000c1408723c */ /* 0x088fe60000001808 */
[----:B----4-:R-:W-:Y:S04]  /*fe60*/  STL.64 [R1+0x2158], R6 ;  /* 0x0021580601007387 */ /* 0x010fe80000100a00 */
[----:B--2---:R0:W-:Y:S04]  /*fe70*/  STL.64 [R1+0x2150], R4 ;  /* 0x0021500401007387 */ /* 0x0041e80000100a00 */
[----:B0-----:R-:W2:Y:S04]  /*fe80*/  LDL.LU.64 R4, [R1+0x140] ;  /* 0x0001400001047983 */ /* 0x001ea80000300a00 */
[----:B------:R-:W2:Y:S04]  /*fe90*/  LDL.LU.64 R6, [R1+0x148] ;  /* 0x0001480001067983 */ /* 0x000ea80000300a00 */
[----:B------:R0:W-:Y:S04]  /*fea0*/  STL.64 [R1+0x20f0], R18 ;  /* 0x0020f01201007387 */ /* 0x0001e80000100a00 */
[----:B------:R1:W-:Y:S04]  /*feb0*/  STL.64 [R1+0x20e8], R16 ;  /* 0x0020e81001007387 */ /* 0x0003e80000100a00 */
[----:B0-----:R-:W3:Y:S04]  /*fec0*/  LDL.64 R18, [R1+0x18] ;  /* 0x0000180001127983 */ /* 0x001ee80000100a00 */
[----:B-1----:R-:W3:Y:S04]  /*fed0*/  LDL.64 R16, [R1+0x10] ;  /* 0x0000100001107983 */ /* 0x002ee80000100a00 */
[----:B------:R0:W-:Y:S04]  /*fee0*/  STL.64 [R1+0x6a0], R8 ;  /* 0x0006a00801007387 */ /* 0x0001e80000100a00 */
[----:B------:R1:W-:Y:S04]  /*fef0*/  STL.64 [R1+0x6a8], R10 ;  /* 0x0006a80a01007387 */ /* 0x0003e80000100a00 */
[----:B0-----:R-:W4:Y:S04]  /*ff00*/  LDL.LU.64 R8, [R1+0xae0] ;  /* 0x000ae00001087983 */ /* 0x001f280000300a00 */
[----:B-1----:R-:W2:Y:S04]  /*ff10*/  LDL.LU.64 R10, [R1+0xae8] ;  /* 0x000ae800010a7983 */ /* 0x002ea80000300a00 */
[----:B--2---:R-:W-:Y:S04]  /*ff20*/  STL.64 [R1+0x2118], R10 ;  /* 0x0021180a01007387 */ /* 0x004fe80000100a00 */
[----:B----4-:R0:W-:Y:S04]  /*ff30*/  STL.64 [R1+0x2110], R8 ;  /* 0x0021100801007387 */ /* 0x0101e80000100a00 */
[----:B0-----:R-:W3:Y:S04]  /*ff40*/  LDL.LU.64 R8, [R1+0x100] ;  /* 0x0001000001087983 */ /* 0x001ee80000300a00 */
[----:B------:R0:W-:Y:S04]  /*ff50*/  STL.64 [R1+0x20e0], R22 ;  /* 0x0020e01601007387 */ /* 0x0001e80000100a00 */
[----:B------:R1:W-:Y:S04]  /*ff60*/  STL.64 [R1+0x20d8], R20 ;  /* 0x0020d81401007387 */ /* 0x0003e80000100a00 */
[----:B0-----:R-:W2:Y:S04]  /*ff70*/  LDL.64 R22, [R1+0x8] ;  /* 0x0000080001167983 */ /* 0x001ea80000100a00 */
[----:B-1----:R-:W4:Y:S01]  /*ff80*/  LDL.64 R20, [R1] ;  /* 0x0000000001147983 */ /* 0x002f220000100a00 */
[----:B------:R-:W-:Y:S03]  /*ff90*/  HMMA.16816.F32 R12, R24, R12, R4 ;  /* 0x0000000c180c723c */ /* 0x000fe60000001804 */
[----:B--2---:R-:W-:Y:S04]  /*ffa0*/  STL.64 [R1+0x2128], R22 ;  /* 0x0021281601007387 */ /* 0x004fe80000100a00 */
[----:B----4-:R0:W-:Y:S04]  /*ffb0*/  STL.64 [R1+0x2120], R20 ;  /* 0x0021201401007387 */ /* 0x0101e80000100a00 */
[----:B0-----:R-:W2:Y:S04]  /*ffc0*/  LDL.LU.64 R20, [R1+0x300] ;  /* 0x0003000001147983 */ /* 0x001ea80000300a00 */
[----:B------:R-:W2:Y:S04]  /*ffd0*/  LDL.LU.64 R22, [R1+0x308] ;  /* 0x0003080001167983 */ /* 0x000ea80000300a00 */
[----:B------:R-:W3:Y:S04]  /*ffe0*/  LDL.LU.64 R6, [R1+0x2158] ;  /* 0x0021580001067983 */ /* 0x000ee80000300a00 */
[----:B------:R-:W3:Y:S04]  /*fff0*/  LDL.LU.64 R4, [R1+0x2150] ;  /* 0x0021500001047983 */ /* 0x000ee80000300a00 */
[----:B------:R-:W-:Y:S04]  /*10000*/  STL.64 [R1+0x7e0], R12 ;  /* 0x0007e00c01007387 */ /* 0x000fe80000100a00 */
[----:B------:R0:W-:Y:S04]  /*10010*/  STL.64 [R1+0x7e8], R14 ;  /* 0x0007e80e01007387 */ /* 0x0001e80000100a00 */
[----:B0-----:R-:W4:Y:S04]  /*10020*/  LDL.LU R14, [R1+0x2148] ;  /* 0x00214800010e7983 */ /* 0x001f280000300800 */
[----:B------:R-:W4:Y:S01]  /*10030*/  LDL.LU.64 R12, [R1+0x2140] ;  /* 0x00214000010c7983 */ /* 0x000f220000300a00 */
[----:B---3--:R-:W-:Y:S11]  /*10040*/  HMMA.16816.F32 R4, R16, R8, R4 ;  /* 0x000000081004723c */ /* 0x008ff60000001804 */
[----:B------:R-:W-:Y:S11]  /*10050*/  @!UPT UIADD3 URZ, URZ, URZ, URZ ;  /* 0x0000003f3f3ff290 */ /* 0x000ff6000fffe03f */
[----:B------:R-:W-:Y:S01]  /*10060*/  @!UPT UIADD3 URZ, URZ, URZ, URZ ;  /* 0x0000003f3f3ff290 */ /* 0x000fe2000fffe03f */
[----:B------:R-:W-:Y:S04]  /*10070*/  STL.64 [R1+0x3b0], R4 ;  /* 0x0003b00401007387 */ /* 0x000fe80000100a00 */
[----:B------:R0:W-:Y:S04]  /*10080*/  STL.64 [R1+0x3b8], R6 ;  /* 0x0003b80601007387 */ /* 0x0001e80000100a00 */
[----:B0-----:R-:W2:Y:S04]  /*10090*/  LDL.LU.64 R6, [R1+0x2138] ;  /* 0x0021380001067983 */ /* 0x001ea80000300a00 */
[----:B------:R-:W2:Y:S01]  /*100a0*/  LDL.LU.64 R4, [R1+0x2130] ;  /* 0x0021300001047983 */ /* 0x000ea20000300a00 */
[----:B------:R-:W-:-:S02]  /*100b0*/  IMAD.MOV.U32 R15, RZ, RZ, R16 ;  /* 0x000000ffff0f7224 */ /* 0x000fc400078e0010 */
[----:B------:R-:W-:Y:S02]  /*100c0*/  IMAD.MOV.U32 R29, RZ, RZ, R17 ;  /* 0x000000ffff1d7224 */ /* 0x000fe400078e0011 */
[----:B------:R-:W-:Y:S01]  /*100d0*/  IMAD.MOV.U32 R28, RZ, RZ, R18 ;  /* 0x000000ffff1c7224 */ /* 0x000fe200078e0012 */
[----:B------:R-:W3:Y:S01]  /*100e0*/  LDL.LU.64 R16, [R1+0x2a0] ;  /* 0x0002a00001107983 */ /* 0x000ee20000300a00 */
[----:B------:R-:W-:-:S03]  /*100f0*/  IMAD.MOV.U32 R3, RZ, RZ, R19 ;  /* 0x000000ffff037224 */ /* 0x000fc600078e0013 */
[----:B------:R-:W3:Y:S01]  /*10100*/  LDL.LU.64 R18, [R1+0x2a8] ;  /* 0x0002a80001127983 */ /* 0x000ee20000300a00 */
[----:B------:R-:W-:Y:S02]  /*10110*/  IMAD.MOV.U32 R2, RZ, RZ, R8 ;  /* 0x000000ffff027224 */ /* 0x000fe400078e0008 */
[----:B------:R-:W-:Y:S01]  /*10120*/  IMAD.MOV.U32 R0, RZ, RZ, R9 ;  /* 0x000000ffff007224 */ /* 0x000fe200078e0009 */
[----:B--2---:R-:W-:Y:S11]  /*10130*/  HMMA.16816.F32 R20, R4, R8, R20 ;  /* 0x000000080414723c */ /* 0x004ff60000001814 */
[----:B------:R-:W-:Y:S11]  /*10140*/  @!UPT UIADD3 URZ, URZ, URZ, URZ ;  /* 0x0000003f3f3ff290 */ /* 0x000ff6000fffe03f */
[----:B------:R-:W-:Y:S01]  /*10150*/  @!UPT UIADD3 URZ, URZ, URZ, URZ ;  /* 0x0000003f3f3ff290 */ /* 0x000fe2000fffe03f */
[----:B------:R-:W-:Y:S04]  /*10160*/  STL.64 [R1+0x780], R20 ;  /* 0x0007801401007387 */ /* 0x000fe80000100a00 */
[----:B------:R0:W-:Y:S04]  /*10170*/  STL.64 [R1+0x788], R22 ;  /* 0x0007881601007387 */ /* 0x0001e80000100a00 */
[----:B0-----:R-:W2:Y:S04]  /*10180*/  LDL.LU.64 R22, [R1+0x2128] ;  /* 0x0021280001167983 */ /* 0x001ea80000300a00 */
[----:B------:R-:W2:Y:S04]  /*10190*/  LDL.LU.64 R20, [R1+0x2120] ;  /* 0x0021200001147983 */ /* 0x000ea80000300a00 */
[----:B------:R-:W2:Y:S04]  /*101a0*/  LDL.LU.64 R10, [R1+0x2118] ;  /* 0x00211800010a7983 */ /* 0x000ea80000300a00 */
[----:B------:R-:W2:Y:S04]  /*101b0*/  LDL.LU.64 R8, [R1+0x2110] ;  /* 0x0021100001087983 */ /* 0x000ea80000300a00 */
[----:B------:R0:W-:Y:S04]  /*101c0*/  STL.64 [R1+0x20a0], R6 ;  /* 0x0020a00601007387 */ /* 0x0001e80000100a00 */
[----:B------:R1:W-:Y:S01]  /*101d0*/  STL.64 [R1+0x2098], R4 ;  /* 0x0020980401007387 */ /* 0x0003e20000100a00 */
[----:B0-----:R-:W-:-:S02]  /*101e0*/  IMAD.MOV.U32 R6, RZ, RZ, R28 ;  /* 0x000000ffff067224 */ /* 0x001fc400078e001c */
[----:B------:R-:W-:Y:S02]  /*101f0*/  IMAD.MOV.U32 R7, RZ, RZ, R3 ;  /* 0x000000ffff077224 */ /* 0x000fe400078e0003 */
[----:B-1----:R-:W-:Y:S02]  /*10200*/  IMAD.MOV.U32 R4, RZ, RZ, R15 ;  /* 0x000000ffff047224 */ /* 0x002fe400078e000f */
[----:B------:R-:W-:Y:S01]  /*10210*/  IMAD.MOV.U32 R5, RZ, RZ, R29 ;  /* 0x000000ffff057224 */ /* 0x000fe200078e001d */
[----:B------:R-:W4:Y:S04]  /*10220*/  LDL.LU R15, [R1+0x2108] ;  /* 0x00210800010f7983 */ /* 0x000f280000300800 */
[----:B------:R-:W-:Y:S04]  /*10230*/  STL.64 [R1+0x20c0], R6 ;  /* 0x0020c00601007387 */ /* 0x000fe80000100a00 */
[----:B------:R0:W-:Y:S02]  /*10240*/  STL.64 [R1+0x20b8], R4 ;  /* 0x0020b80401007387 */ /* 0x0001e40000100a00 */
[----:B0-----:R-:W-:-:S02]  /*10250*/  IMAD.MOV.U32 R4, RZ, RZ, R2 ;  /* 0x000000ffff047224 */ /* 0x001fc400078e0002 */
[----:B------:R-:W-:-:S07]  /*10260*/  IMAD.MOV.U32 R5, RZ, RZ, R0 ;  /* 0x000000ffff057224 */ /* 0x000fce00078e0000 */
[----:B--2---:R-:W-:Y:S11]  /*10270*/  HMMA.16816.F32 R8, R20, R4, R8 ;  /* 0x000000041408723c */ /* 0x004ff60000001808 */
[----:B------:R-:W-:Y:S11]  /*10280*/  @!UPT UIADD3 URZ, URZ, URZ, URZ ;  /* 0x0000003f3f3ff290 */ /* 0x000ff6000fffe03f */
[----:B------:R-:W-:Y:S01]  /*10290*/  @!UPT UIADD3 URZ, URZ, URZ, URZ ;  /* 0x0000003f3f3ff290 */ /* 0x000fe2000fffe03f */
[----:B------:R-:W-:Y:S04]  /*102a0*/  STL.64 [R1+0x320], R8 ;  /* 0x0003200801007387 */ /* 0x000fe80000100a00 */
[----:B------:R0:W-:Y:S04]  /*102b0*/  STL.64 [R1+0x328], R10 ;  /* 0x0003280a01007387 */ /* 0x0001e80000100a00 */
[----:B0-----:R-:W3:Y:S04]  /*102c0*/  LDL.LU.64 R10, [R1+0x2100] ;  /* 0x00210000010a7983 */ /* 0x001ee80000300a00 */
[----:B------:R-:W3:Y:S01]  /*102d0*/  LDL.LU.64 R8, [R1+0x20f8] ;  /* 0x0020f80001087983 */ /* 0x000ee20000300a00 */
[----:B------:R-:W-:-:S02]  /*102e0*/  IMAD.MOV.U32 R6, RZ, RZ, R20 ;  /* 0x000000ffff067224 */ /* 0x000fc400078e0014 */
[----:B------:R-:W-:Y:S02]  /*102f0*/  IMAD.MOV.U32 R3, RZ, RZ, R21 ;  /* 0x000000ffff037224 */ /* 0x000fe400078e0015 */
[----:B------:R-:W-:Y:S02]  /*10300*/  IMAD.MOV.U32 R2, RZ, RZ, R22 ;  /* 0x000000ffff027224 */ /* 0x000fe400078e0016 */
[----:B------:R-:W-:Y:S02]  /*10310*/  IMAD.MOV.U32 R0, RZ, RZ, R23 ;  /* 0x000000ffff007224 */ /* 0x000fe400078e0017 */
[----:B---3--:R-:W-:Y:S01]  /*10320*/  HMMA.16816.F32 R20, R8, R4, R16 ;  /* 0x000000040814723c */ /* 0x008fe20000001810 */
[----:B------:R-:W4:Y:S04]  /*10330*/  LDL.LU.64 R16, [R1+0x3a0] ;  /* 0x0003a00001107983 */ /* 0x000f280000300a00 */
[----:B------:R-:W4:Y:S11]  /*10340*/  LDL.LU.64 R18, [R1+0x3a8] ;  /* 0x0003a80001127983 */ /* 0x000f360000300a00 */
[----:B------:R-:W-:Y:S07]  /*10350*/  @!UPT UIADD3 URZ, URZ, URZ, URZ ;  /* 0x0000003f3f3ff290 */ /* 0x000fee000fffe03f */
[----:B------:R0:W-:Y:S04]  /*10360*/  STL.64 [R1+0x770], R20 ;  /* 0x0007701401007387 */ /* 0x0001e80000100a00 */
[----:B------:R-:W-:Y:S04]  /*10370*/  STL.64 [R1+0x778], R22 ;  /* 0x0007781601007387 */ /* 0x000fe80000100a00 */
[----:B------:R1:W-:Y:S04]  /*10380*/  STL.64 [R1+0x2070], R10 ;  /* 0x0020700a01007387 */ /* 0x0003e80000100a00 */
[----:B------:R2:W-:Y:S04]  /*10390*/  STL.64 [R1+0x2068], R8 ;  /* 0x0020680801007387 */ /* 0x0005e80000100a00 */
[----:B0-----:R-:W3:Y:S01]  /*103a0*/  LDL.LU.64 R20, [R1+0x1a0] ;  /* 0x0001a00001147983 */ /* 0x001ee20000300a00 */
[----:B-1----:R-:W-:-:S03]  /*103b0*/  IMAD.MOV.U32 R10, RZ, RZ, R2 ;  /* 0x000000ffff0a7224 */ /* 0x002fc600078e0002 */
[----:B------:R-:W3:Y:S01]  /*103c0*/  LDL.LU.64 R22, [R1+0x1a8] ;  /* 0x0001a80001167983 */ /* 0x000ee20000300a00 */
[----:B------:R-:W-:Y:S02]  /*103d0*/  IMAD.MOV.U32 R11, RZ, RZ, R0 ;  /* 0x000000ffff0b7224 */ /* 0x000fe400078e0000 */
[----:B--2---:R-:W-:Y:S02]  /*103e0*/  IMAD.MOV.U32 R8, RZ, RZ, R6 ;  /* 0x000000ffff087224 */ /* 0x004fe400078e0006 */
[----:B------:R-:W-:Y:S01]  /*103f0*/  IMAD.MOV.U32 R9, RZ, RZ, R3 ;  /* 0x000000ffff097224 */ /* 0x000fe200078e0003 */
[----:B------:R-:W-:Y:S04]  /*10400*/  STL.64 [R1+0x2090], R10 ;  /* 0x0020900a01007387 */ /* 0x000fe80000100a00 */
[----:B------:R0:W-:Y:S04]  /*10410*/  STL.64 [R1+0x2088], R8 ;  /* 0x0020880801007387 */ /* 0x0001e80000100a00 */
[----:B0-----:R-:W2:Y:S04]  /*10420*/  LDL.LU.64 R8, [R1+0x310] ;  /* 0x0003100001087983 */ /* 0x001ea80000300a00 */
[----:B------:R-:W2:Y:S04]  /*10430*/  LDL.LU.64 R10, [R1+0x318] ;  /* 0x00031800010a7983 */ /* 0x000ea80000300a00 */
[----:B--2---:R-:W-:Y:S04]  /*10440*/  STL.64 [R1+0x20b0], R10 ;  /* 0x0020b00a01007387 */ /* 0x004fe80000100a00 */
[----:B------:R0:W-:Y:S04]  /*10450*/  STL.64 [R1+0x20a8], R8 ;  /* 0x0020a80801007387 */ /* 0x0001e80000100a00 */
[----:B0-----:R-:W2:Y:S04]  /*10460*/  LDL.LU.64 R8, [R1+0xc50] ;  /* 0x000c500001087983 */ /* 0x001ea80000300a00 */
[----:B------:R-:W2:Y:S01]  /*10470*/  LDL.LU.64 R10, [R1+0xc58] ;  /* 0x000c5800010a7983 */ /* 0x000ea20000300a00 */
[-C--:B----4-:R-:W-:Y:S03]  /*10480*/  HMMA.16816.F32 R16, R12, R4.reuse, R16 ;  /* 0x000000040c10723c */ /* 0x090fe60000001810 */
[----:B--2---:R-:W-:Y:S04]  /*10490*/  STL.64 [R1+0x20d0], R10 ;  /* 0x0020d00a01007387 */ /* 0x004fe80000100a00 */
[----:B------:R0:W-:Y:S04]  /*104a0*/  STL.64 [R1+0x20c8], R8 ;  /* 0x0020c80801007387 */ /* 0x0001e80000100a00 */
[----:B0-----:R-:W2:Y:S04]  /*104b0*/  LDL.LU.64 R8, [R1+0x150] ;  /* 0x0001500001087983 */ /* 0x001ea80000300a00 */
[----:B------:R-:W2:Y:S08]  /*104c0*/  LDL.LU.64 R10, [R1+0x158] ;  /* 0x00015800010a7983 */ /* 0x000eb00000300a00 */
[----:B------:R-:W-:Y:S04]  /*104d0*/  STL.64 [R1+0x570], R16 ;  /* 0x0005701001007387 */ /* 0x000fe80000100a00 */
[----:B------:R0:W-:Y:S04]  /*104e0*/  STL.64 [R1+0x578], R18 ;  /* 0x0005781201007387 */ /* 0x0001e80000100a00 */
[----:B0-----:R-:W3:Y:S04]  /*104f0*/  LDL.LU.64 R18, [R1+0x20f0] ;  /* 0x0020f00001127983 */ /* 0x001ee80000300a00 */
[----:B------:R-:W3:Y:S04]  /*10500*/  LDL.LU.64 R16, [R1+0x20e8] ;  /* 0x0020e80001107983 */ /* 0x000ee80000300a00 */
[----:B------:R-:W-:Y:S04]  /*10510*/  STL.64 [R1+0x2080], R14 ;  /* 0x0020800e01007387 */ /* 0x000fe80000100a00 */
[----:B------:R0:W-:Y:S04]  /*10520*/  STL.64 [R1+0x2078], R12 ;  /* 0x0020780c01007387 */ /* 0x0001e80000100a00 */
[----:B0-----:R-:W4:Y:S04]  /*10530*/  LDL.LU.64 R12, [R1+0x360] ;  /* 0x00036000010c7983 */ /* 0x001f280000300a00 */
[----:B------:R-:W4:Y:S01]  /*10540*/  LDL.LU.64 R14, [R1+0x368] ;  /* 0x00036800010e7983 */ /* 0x000f220000300a00 */
[-C--:B---3--:R-:W-:Y:S11]  /*10550*/  HMMA.16816.F32 R20, R16, R4.reuse, R20 ;  /* 0x000000041014723c */ /* 0x088ff60000001814 */
[----:B------:R-:W-:Y:S11]  /*10560*/  @!UPT UIADD3 URZ, URZ, URZ, URZ ;  /* 0x0000003f3f3ff290 */ /* 0x000ff6000fffe03f */
[----:B------:R-:W-:Y:S01]  /*10570*/  @!UPT UIADD3 URZ, URZ, URZ, URZ ;  /* 0x0000003f3f3ff290 */ /* 0x000fe2000fffe03f */
[----:B------:R-:W-:Y:S04]  /*10580*/  STL.64 [R1+0x7f0], R20 ;  /* 0x0007f01401007387 */ /* 0x000fe80000100a00 */
[----:B------:R0:W-:Y:S04]  /*10590*/  STL.64 [R1+0x7f8], R22 ;  /* 0x0007f81601007387 */ /* 0x0001e80000100a00 */
[----:B0-----:R-:W4:Y:S04]  /*105a0*/  LDL.LU.64 R22, [R1+0x20e0] ;  /* 0x0020e00001167983 */ /* 0x001f280000300a00 */
[----:B------:R-:W4:Y:S02]  /*105b0*/  LDL.LU.64 R20, [R1+0x20d8] ;  /* 0x0020d80001147983 */ /* 0x000f240000300a00 */
[-C--:B----4-:R-:W-:Y:S08]  /*105c0*/  HMMA.16816.F32 R12, R20, R4.reuse, R12 ;  /* 0x00000004140c723c */ /* 0x090ff0000000180c */
[----:B--2---:R-:W-:Y:S11]  /*105d0*/  HMMA.16816.F32 R4, R24, R4, R8 ;  /* 0x000000041804723c */ /* 0x004ff60000001808 */
[----:B------:R-:W-:Y:S04]  /*105e0*/  @!UPT UIADD3 URZ, URZ, URZ, URZ ;  /* 0x0000003f3f3ff290 */ /* 0x000fe8000fffe03f */
[----:B------:R0:W-:Y:S04]  /*105f0*/  STL.64 [R1+0x560], R12 ;  /* 0x0005600c01007387 */ /* 0x0001e80000100a00 */
[----:B------:R1:W-:Y:S04]  /*10600*/  STL.64 [R1+0x568], R14 ;  /* 0x0005680e01007387 */ /* 0x0003e80000100a00 */
[----:B0-----:R-:W2:Y:S04]  /*10610*/  LDL.LU.64 R12, [R1+0xb30] ;  /* 0x000b3000010c7983 */ /* 0x001ea80000300a00 */
[----:B-1----:R-:W2:Y:S04]  /*10620*/  LDL.LU.64 R14, [R1+0xb38] ;  /* 0x000b3800010e7983 */ /* 0x002ea80000300a00 */
[----:B------:R-:W-:Y:S04]  /*10630*/  STL.64 [R1+0x2060], R22 ;  /* 0x0020601601007387 */ /* 0x000fe80000100a00 */
[----:B------:R0:W-:Y:S04]  /*10640*/  STL.64 [R1+0x2058], R20 ;  /* 0x0020581401007387 */ /* 0x0001e80000100a00 */
[----:B0-----:R-:W3:Y:S04]  /*10650*/  LDL.LU.64 R20, [R1+0x2c0] ;  /* 0x0002c00001147983 */ /* 0x001ee80000300a00 */
[----:B------:R-:W3:Y:S04]  /*10660*/  LDL.LU.64 R22, [R1+0x2c8] ;  /* 0x0002c80001167983 */ /* 0x000ee80000300a00 */
[----:B------:R-:W4:Y:S04]  /*10670*/  LDL.LU.64 R10, [R1+0x20d0] ;  /* 0x0020d000010a7983 */ /* 0x000f280000300a00 */
[----:B------:R-:W4:Y:S04]  /*10680*/  LDL.LU.64 R8, [R1+0x20c8] ;  /* 0x0020c80001087983 */ /* 0x000f280000300a00 */
[----:B------:R-:W-:Y:S04]  /*10690*/  STL.64 [R1+0x7d0], R4 ;  /* 0x0007d00401007387 */ /* 0x000fe80000100a00 */
[----:B------:R0:W-:Y:S04]  /*106a0*/  STL.64 [R1+0x7d8], R6 ;  /* 0x0007d80601007387 */ /* 0x0001e80000100a00 */
[----:B0-----:R-:W4:Y:S04]  /*106b0*/  LDL.LU.64 R6, [R1+0x20c0] ;  /* 0x0020c00001067983 */ /* 0x001f280000300a00 */
[----:B------:R-:W4:Y:S04]  /*106c0*/  LDL.LU.64 R4, [R1+0x20b8] ;  /* 0x0020b80001047983 */ /* 0x000f280000300a00 */
[----:B------:R-:W-:Y:S04]  /*106d0*/  STL.64 [R1+0x2050], R26 ;  /* 0x0020501a01007387 */ /* 0x000fe80000100a00 */
[----:B------:R0:W-:Y:S04]  /*106e0*/  STL.64 [R1+0x2048], R24 ;  /* 0x0020481801007387 */ /* 0x0001e80000100a00 */
[----:B0-----:R-:W4:Y:S02]  /*106f0*/  LDL.LU.64 R24, [R1+0xf0] ;  /* 0x0000f00001187983 */ /* 0x001f240000300a00 */
[----:B----4-:R-:W-:Y:S02]  /*10700*/  HMMA.16816.F32 R4, R4, R24, R8 ;  /* 0x000000180404723c */ /* 0x010fe40000001808 */
[----:B------:R-:W4:Y:S04]  /*10710*/  LDL.LU.64 R10, [R1+0x20b0] ;  /* 0x0020b000010a7983 */ /* 0x000f280000300a00 */
[----:B------:R-:W4:Y:S11]  /*10720*/  LDL.LU.64 R8, [R1+0x20a8] ;  /* 0x0020a80001087983 */ /* 0x000f360000300a00 */
[----:B------:R-:W-:Y:S06]  /*10730*/  @!UPT UIADD3 URZ, URZ, URZ, URZ ;  /* 0x0000003f3f3ff290 */ /* 0x000fec000fffe03f */
[----:B------:R-:W-:Y:S04]  /*10740*/  STL.64 [R1+0x3a0], R4 ;  /* 0x0003a00401007387 */ /* 0x000fe80000100a00 */
[----:B------:R0:W-:Y:S04]  /*10750*/  STL.64 [R1+0x3a8], R6 ;  /* 0x0003a80601007387 */ /* 0x0001e80000100a00 */
[----:B0-----:R-:W4:Y:S04]  /*10760*/  LDL.LU.64 R6, [R1+0x20a0] ;  /* 0x0020a00001067983 */ /* 0x001f280000300a00 */
[----:B------:R-:W4:Y:S01]  /*10770*/  LDL.LU.64 R4, [R1+0x2098] ;  /* 0x0020980001047983 */ /* 0x000f220000300a00 */
[----:B------:R-:W-:-:S02]  /*10780*/  IMAD.MOV.U32 R2, RZ, RZ, R24 ;  /* 0x000000ffff027224 */ /* 0x000fc400078e0018 */
[----:B------:R-:W-:Y:S01]  /*10790*/  IMAD.MOV.U32 R0, RZ, RZ, R25 ;  /* 0x000000ffff007224 */ /* 0x000fe200078e0019 */
[----:B----4-:R-:W-:Y:S11]  /*107a0*/  HMMA.16816.F32 R8, R4, R24, R8 ;  /* 0x000000180408723c */ /* 0x010ff60000001808 */
[----:B------:R-:W-:Y:S11]  /*107b0*/  @!UPT UIADD3 URZ, URZ, URZ, URZ ;  /* 0x0000003f3f3ff290 */ /* 0x000ff6000fffe03f */
[----:B------:R-:W-:Y:S01]  /*107c0*/  @!UPT UIADD3 URZ, URZ, URZ, URZ ;  /* 0x0000003f3f3ff290 */ /* 0x000fe2000fffe03f */
[----:B------:R-:W-:Y:S04]  /*107d0*/  STL.64 [R1+0x6f0], R8 ;  /* 0x0006f00801007387 */ /* 0x000fe80000100a00 */
[----:B------:R0:W-:Y:S04]  /*107e0*/  STL.64 [R1+0x6f8], R10 ;  /* 0x0006f80a01007387 */ /* 0x0001e80000100a00 */
[----:B0-----:R-:W2:Y:S04]  /*107f0*/  LDL.LU.64 R10, [R1+0x2090] ;  /* 0x00209000010a7983 */ /* 0x001ea80000300a00 */
[----:B------:R-:W2:Y:S04]  /*10800*/  LDL.LU.64 R8, [R1+0x2088] ;  /* 0x0020880001087983 */ /* 0x000ea80000300a00 */
[----:B------:R-:W4:Y:S04]  /*10810*/  LDL.LU.64 R24, [R1+0x500] ;  /* 0x0005000001187983 */ /* 0x000f280000300a00 */
[----:B------:R-:W4:Y:S04]  /*10820*/  LDL.LU.64 R26, [R1+0x508] ;  /* 0x00050800011a7983 */ /* 0x000f280000300a00 */
[----:B------:R0:W-:Y:S04]  /*10830*/  STL.64 [R1+0x2020], R6 ;  /* 0x0020200601007387 */ /* 0x0001e80000100a00 */
[----:B------:R1:W-:Y:S04]  /*10840*/  STL.64 [R1+0x2018], R4 ;  /* 0x0020180401007387 */ /* 0x0003e80000100a00 */
[----:B0-----:R-:W2:Y:S04]  /*10850*/  LDL.64 R6, [R1+0x18] ;  /* 0x0000180001067983 */ /* 0x001ea80000100a00 */
[----:B-1----:R-:W3:Y:S04]  /*10860*/  LDL.64 R4, [R1+0x10] ;  /* 0x0000100001047983 */ /* 0x002ee80000100a00 */
[----:B--2---:R-:W-:Y:S04]  /*10870*/  STL.64 [R1+0x2030], R6 ;  /* 0x0020300601007387 */ /* 0x004fe80000100a00 */
[----:B---3--:R0:W-:Y:S02]  /*10880*/  STL.64 [R1+0x2028], R4 ;  /* 0x0020280401007387 */ /* 0x0081e40000100a00 */
[----:B0-----:R-:W-:-:S02]  /*10890*/  IMAD.MOV.U32 R4, RZ, RZ, R2 ;  /* 0x000000ffff047224 */ /* 0x001fc400078e0002 */
[----:B------:R-:W-:-:S07]  /*108a0*/  IMAD.MOV.U32 R5, RZ, RZ, R0 ;  /* 0x000000ffff057224 */ /* 0x000fce00078e0000 */
[-C--:B------:R-:W-:Y:S01]  /*108b0*/  HMMA.16816.F32 R8, R8, R4.reuse, R12 ;  /* 0x000000040808723c */ /* 0x080fe2000000180c */
[----:B------:R-:W4:Y:S04]  /*108c0*/  LDL.LU.64 R14, [R1+0x2080] ;  /* 0x00208000010e7983 */ /* 0x000f280000300a00 */
[----:B------:R-:W4:Y:S11]  /*108d0*/  LDL.LU.64 R12, [R1+0x2078] ;  /* 0x00207800010c7983 */ /* 0x000f360000300a00 */
[----:B------:R-:W-:Y:S07]  /*108e0*/  @!UPT UIADD3 URZ, URZ, URZ, URZ ;  /* 0x0000003f3f3ff290 */ /* 0x000fee000fffe03f */
[----:B------:R-:W-:Y:S04]  /*108f0*/  STL.64 [R1+0x310], R8 ;  /* 0x0003100801007387 */ /* 0x000fe80000100a00 */
[----:B------:R0:W-:Y:S04]  /*10900*/  STL.64 [R1+0x318], R10 ;  /* 0x0003180a01007387 */ /* 0x0001e80000100a00 */
[----:B0-----:R-:W2:Y:S04]  /*10910*/  LDL.LU.64 R10, [R1+0x2070] ;  /* 0x00207000010a7983 */ /* 0x001ea80000300a00 */
[----:B------:R-:W2:Y:S02]  /*10920*/  LDL.LU.64 R8, [R1+0x2068] ;  /* 0x0020680001087983 */ /* 0x000ea40000300a00 */
[-C--:B--2---:R-:W-:Y:S11]  /*10930*/  HMMA.16816.F32 R20, R8, R4.reuse, R20 ;  /* 0x000000040814723c */ /* 0x084ff60000001814 */
[----:B------:R-:W-:Y:S11]  /*10940*/  @!UPT UIADD3 URZ, URZ, URZ, URZ ;  /* 0x0000003f3f3ff290 */ /* 0x000ff6000fffe03f */
[----:B------:R-:W-:Y:S01]  /*10950*/  @!UPT UIADD3 URZ, URZ, URZ, URZ ;  /* 0x0000003f3f3ff290 */ /* 0x000fe2000fffe03f */
[----:B------:R0:W-:Y:S04]  /*10960*/  STL.64 [R1+0x6e0], R20 ;  /* 0x0006e01401007387 */ /* 0x0001e80000100a00 */
[----:B------:R1:W-:Y:S04]  /*10970*/  STL.64 [R1+0x6e8], R22 ;  /* 0x0006e81601007387 */ /* 0x0003e80000100a00 */
[----:B0-----:R-:W2:Y:S04]  /*10980*/  LDL.LU.64 R20, [R1+0x1d0] ;  /* 0x0001d00001147983 */ /* 0x001ea80000300a00 */
[----:B-1----:R-:W2:Y:S04]  /*10990*/  LDL.LU.64 R22, [R1+0x1d8] ;  /* 0x0001d80001167983 */ /* 0x002ea80000300a00 */
[----:B------:R0:W-:Y:S04]  /*109a0*/  STL.64 [R1+0x1ff0], R10 ;  /* 0x001ff00a01007387 */ /* 0x0001e80000100a00 */
[----:B------:R1:W-:Y:S04]  /*109b0*/  STL.64 [R1+0x1fe8], R8 ;  /* 0x001fe80801007387 */ /* 0x0003e80000100a00 */
[----:B0-----:R-:W3:Y:S04]  /*109c0*/  LDL.64 R10, [R1+0x8] ;  /* 0x00000800010a7983 */ /* 0x001ee80000100a00 */
[----:B-1----:R-:W2:Y:S04]  /*109d0*/  LDL.64 R8, [R1] ;  /* 0x0000000001087983 */ /* 0x002ea80000100a00 */
[----:B---3--:R-:W-:Y:S04]  /*109e0*/  STL.64 [R1+0x2010], R10 ;  /* 0x0020100a01007387 */ /* 0x008fe80000100a00 */
[----:B--2---:R4:W-:Y:S02]  /*109f0*/  STL.64 [R1+0x2008], R8 ;  /* 0x0020080801007387 */ /* 0x0049e40000100a00 */
[-C--:B----4-:R-:W-:Y:S02]  /*10a00*/  HMMA.16816.F32 R8, R12, R4.reuse, R24 ;  /* 0x000000040c08723c */ /* 0x090fe40000001818 */
[----:B------:R-:W2:Y:S04]  /*10a10*/  LDL.LU.64 R24, [R1+0x380] ;  /* 0x0003800001187983 */ /* 0x000ea80000300a00 */
[----:B------:R-:W2:Y:S11]  /*10a20*/  LDL.LU.64 R26, [R1+0x388] ;  /* 0x00038800011a7983 */ /* 0x000eb60000300a00 */
[----:B------:R-:W-:Y:S06]  /*10a30*/  @!UPT UIADD3 URZ, URZ, URZ, URZ ;  /* 0x0000003f3f3ff290 */ /* 0x000fec000fffe03f */
[----:B------:R0:W-:Y:S04]  /*10a40*/  STL.64 [R1+0x500], R8 ;  /* 0x0005000801007387 */ /* 0x0001e80000100a00 */
[----:B------:R1:W-:Y:S04]  /*10a50*/  STL.64 [R1+0x508], R10 ;  /* 0x0005080a01007387 */ /* 0x0003e80000100a00 */
[----:B0-----:R-:W3:Y:S04]  /*10a60*/  LDL.LU.64 R8, [R1+0x370] ;  /* 0x0003700001087983 */ /* 0x001ee80000300a00 */
[----:B-1----:R-:W4:Y:S01]  /*10a70*/  LDL.LU.64 R10, [R1+0x378] ;  /* 0x00037800010a7983 */ /* 0x002f220000300a00 */
[-C--:B------:R-:W-:Y:S03]  /*10a80*/  HMMA.16816.F32 R20, R16, R4.reuse, R20 ;  /* 0x000000041014723c */ /* 0x080fe60000001814 */
[----:B----4-:R-:W-:Y:S04]  /*10a90*/  STL.64 [R1+0x2040], R10 ;  /* 0x0020400a01007387 */ /* 0x010fe80000100a00 */
[----:B---3--:R0:W-:Y:S04]  /*10aa0*/  STL.64 [R1+0x2038], R8 ;  /* 0x0020380801007387 */ /* 0x0081e80000100a00 */
[----:B0-----:R-:W3:Y:S04]  /*10ab0*/  LDL.LU.64 R8, [R1+0x160] ;  /* 0x0001600001087983 */ /* 0x001ee80000300a00 */
[----:B------:R-:W3:Y:S04]  /*10ac0*/  LDL.LU.64 R10, [R1+0x168] ;  /* 0x00016800010a7983 */ /* 0x000ee80000300a00 */
[----:B------:R-:W-:Y:S04]  /*10ad0*/  STL [R1+0x1fe0], R12 ;  /* 0x001fe00c01007387 */ /* 0x000fe80000100800 */
[----:B------:R0:W-:Y:S04]  /*10ae0*/  STL [R1+0x1fdc], R13 ;  /* 0x001fdc0d01007387 */ /* 0x0001e80000100800 */
[----:B------:R-:W-:Y:S04]  /*10af0*/  STL [R1+0x1fd8], R14 ;  /* 0x001fd80e01007387 */ /* 0x000fe80000100800 */
[----:B------:R1:W-:Y:S04]  /*10b00*/  STL [R1+0x1fd4], R15 ;  /* 0x001fd40f01007387 */ /* 0x0003e80000100800 */
[----:B0-----:R-:W4:Y:S04]  /*10b10*/  LDL.LU.64 R12, [R1+0xc40] ;  /* 0x000c4000010c7983 */ /* 0x001f280000300a00 */
[----:B-1----:R-:W4:Y:S04]  /*10b20*/  LDL.LU.64 R14, [R1+0xc48] ;  /* 0x000c4800010e7983 */ /* 0x002f280000300a00 */
[----:B------:R-:W-:Y:S04]  /*10b30*/  STL.64 [R1+0x790], R20 ;  /* 0x0007901401007387 */ /* 0x000fe80000100a00 */
[----:B------:R0:W-:Y:S04]  /*10b40*/  STL.64 [R1+0x798], R22 ;  /* 0x0007981601007387 */ /* 0x0001e80000100a00 */
[----:B0-----:R-:W2:Y:S04]  /*10b50*/  LDL.LU.64 R22, [R1+0x2060] ;  /* 0x0020600001167983 */ /* 0x001ea80000300a00 */
[----:B------:R-:W2:Y:S04]  /*10b60*/  LDL.LU.64 R20, [R1+0x2058] ;  /* 0x0020580001147983 */ /* 0x000ea80000300a00 */
[----:B------:R-:W-:Y:S04]  /*10b70*/  STL.64 [R1+0x1fc8], R18 ;  /* 0x001fc81201007387 */ /* 0x000fe80000100a00 */
[----:B------:R0:W-:Y:S04]  /*10b80*/  STL.64 [R1+0x1fc0], R16 ;  /* 0x001fc01001007387 */ /* 0x0001e80000100a00 */
[----:B0-----:R-:W4:Y:S01]  /*10b90*/  LDL.LU.64 R16, [R1+0xe0] ;  /* 0x0000e00001107983 */ /* 0x001f220000300a00 */
[-C--:B--2---:R-:W-:Y:S11]  /*10ba0*/  HMMA.16816.F32 R24, R20, R4.reuse, R24 ;  /* 0x000000041418723c */ /* 0x084ff60000001818 */
[----:B------:R-:W-:Y:S11]  /*10bb0*/  @!UPT UIADD3 URZ, URZ, URZ, URZ ;  /* 0x0000003f3f3ff290 */ /* 0x000ff6000fffe03f */
[----:B------:R-:W-:Y:S01]  /*10bc0*/  @!UPT UIADD3 URZ, URZ, URZ, URZ ;  /* 0x0000003f3f3ff290 */ /* 0x000fe2000fffe03f */
[----:B------:R-:W-:Y:S04]  /*10bd0*/  STL.64 [R1+0x480], R24 ;  /* 0x0004801801007387 */ /* 0x000fe80000100a00 */
[----:B------:R0:W-:Y:S04]  /*10be0*/  STL.64 [R1+0x488], R26 ;  /* 0x0004881a01007387 */ /* 0x0001e80000100a00 */
[----:B0-----:R-:W3:Y:S04]  /*10bf0*/  LDL.LU.64 R26, [R1+0x2050] ;  /* 0x00205000011a7983 */ /* 0x001ee80000300a00 */
[----:B------:R-:W3:Y:S04]  /*10c00*/  LDL.LU.64 R24, [R1+0x2048] ;  /* 0x0020480001187983 */ /* 0x000ee80000300a00 */
[----:B------:R-:W-:Y:S01]  /*10c10*/  STL [R1+0x1fe4], R23 ;  /* 0x001fe41701007387 */ /* 0x000fe20000100800 */
[----:B---3--:R-:W-:Y:S03]  /*10c20*/  HMMA.16816.F32 R4, R24, R4, R8 ;  /* 0x000000041804723c */ /* 0x008fe60000001808 */
[----:B------:R-:W2:Y:S04]  /*10c30*/  LDL.LU.64 R10, [R1+0x2040] ;  /* 0x00204000010a7983 */ /* 0x000ea80000300a00 */
[----:B------:R-:W2:Y:S11]  /*10c40*/  LDL.LU.64 R8, [R1+0x2038] ;  /* 0x0020380001087983 */ /* 0x000eb60000300a00 */
[----:B------:R-:W-:Y:S05]  /*10c50*/  @!UPT UIADD3 URZ, URZ, URZ, URZ ;  /* 0x0000003f3f3ff290 */ /* 0x000fea000fffe03f */
[----:B------:R-:W-:Y:S04]  /*10c60*/  STL.64 [R1+0x7c0], R4 ;  /* 0x0007c00401007387 */ /* 0x000fe80000100a00 */
[----:B------:R0:W-:Y:S04]  /*10c70*/  STL.64 [R1+0x7c8], R6 ;  /* 0x0007c80601007387 */ /* 0x0001e80000100a00 */
[----:B0-----:R-:W4:Y:S04]  /*10c80*/  LDL.LU.64 R6, [R1+0x2030] ;  /* 0x0020300001067983 */ /* 0x001f280000300a00 */
[----:B------:R-:W4:Y:S04]  /*10c90*/  LDL.LU.64 R4, [R1+0x2028] ;  /* 0x0020280001047983 */ /* 0x000f280000300a00 */
[----:B------:R-:W-:Y:S04]  /*10ca0*/  STL.64 [R1+0x2000], R26 ;  /* 0x0020001a01007387 */ /* 0x000fe80000100a00 */
[----:B------:R0:W-:Y:S04]  /*10cb0*/  STL.64 [R1+0x1ff8], R24 ;  /* 0x001ff81801007387 */ /* 0x0001e80000100a00 */
[----:B0-----:R-:W3:Y:S04]  /*10cc0*/  LDL.LU.64 R24, [R1+0xb70] ;  /* 0x000b700001187983 */ /* 0x001ee80000300a00 */
[----:B------:R-:W3:Y:S01]  /*10cd0*/  LDL.LU.64 R26, [R1+0xb78] ;  /* 0x000b7800011a7983 */ /* 0x000ee20000300a00 */
[-C--:B----4-:R-:W-:Y:S01]  /*10ce0*/  HMMA.16816.F32 R12, R4, R16.reuse, R12 ;  /* 0x00000010040c723c */ /* 0x090fe2000000180c */
[----:B------:R-:W-:Y:S11]  /*10cf0*/  IMAD.MOV.U32 R23, RZ, RZ, R4 ;  /* 0x000000ffff177224 */ /* 0x000ff600078e0004 */
[----:B------:R-:W-:Y:S11]  /*10d00*/  @!UPT UIADD3 URZ, URZ, URZ, URZ ;  /* 0x0000003f3f3ff290 */ /* 0x000ff6000fffe03f */
[----:B------:R0:W-:Y:S04]  /*10d10*/  STL.64 [R1+0x390], R12 ;  /* 0x0003900c01007387 */ /* 0x0001e80000100a00 */
[----:B------:R1:W-:Y:S01]  /*10d20*/  STL.64 [R1+0x398], R14 ;  /* 0x0003980e01007387 */ /* 0x0003e20000100a00 */
[----:B0-----:R-:W-:Y:S02]  /*10d30*/  IMAD.MOV.U32 R13, RZ, RZ, R6 ;  /* 0x000000ffff0d7224 */ /* 0x001fe400078e0006 */
[----:B------:R-:W-:Y:S02]  /*10d40*/  IMAD.MOV.U32 R12, RZ, RZ, R5 ;  /* 0x000000ffff0c7224 */ /* 0x000fe400078e0005 */
[----:B-1----:R-:W-:Y:S02]  /*10d50*/  IMAD.MOV.U32 R14, RZ, RZ, R7 ;  /* 0x000000ffff0e7224 */ /* 0x002fe400078e0007 */
[----:B------:R-:W2:Y:S04]  /*10d60*/  LDL.LU.64 R6, [R1+0x2020] ;  /* 0x0020200001067983 */ /* 0x000ea80000300a00 */
        /* <DEDUP_REMOVED lines=12> */
[----:B---3--:R-:W-:Y:S01]  /*10e30*/  HMMA.16816.F32 R24, R8, R16, R24 ;  /* 0x000000100818723c */ /* 0x008fe20000001818 */
[----:B------:R-:W-:-:S02]  /*10e40*/  IMAD.MOV.U32 R2, RZ, RZ, R10 ;  /* 0x000000ffff027224 */ /* 0x000fc400078e000a */
[----:B------:R-:W-:Y:S02]  /*10e50*/  IMAD.MOV.U32 R0, RZ, RZ, R11 ;  /* 0x000000ffff007224 */ /* 0x000fe400078e000b */
[----:B------:R-:W-:Y:S02]  /*10e60*/  IMAD.MOV.U32 R29, RZ, RZ, R8 ;  /* 0x000000ffff1d7224 */ /* 0x000fe400078e0008 */
[----:B------:R-:W-:Y:S11]  /*10e70*/  IMAD.MOV.U32 R28, RZ, RZ, R9 ;  /* 0x000000ffff1c7224 */ /* 0x000ff600078e0009 */
[----:B------:R-:W-:Y:S05]  /*10e80*/  @!UPT UIADD3 URZ, URZ, URZ, URZ ;  /* 0x0000003f3f3ff290 */ /* 0x000fea000fffe03f */
[----:B------:R-:W-:Y:S04]  /*10e90*/  STL.64 [R1+0x300], R24 ;  /* 0x0003001801007387 */ /* 0x000fe80000100a00 */
[----:B------:R0:W-:Y:S04]  /*10ea0*/  STL.64 [R1+0x308], R26 ;  /* 0x0003081a01007387 */ /* 0x0001e80000100a00 */
[----:B0-----:R-:W3:Y:S04]  /*10eb0*/  LDL.LU.64 R26, [R1+0x2000] ;  /* 0x00200000011a7983 */ /* 0x001ee80000300a00 */
[----:B------:R-:W3:Y:S04]  /*10ec0*/  LDL.LU.64 R24, [R1+0x1ff8] ;  /* 0x001ff80001187983 */ /* 0x000ee80000300a00 */
[----:B------:R-:W2:Y:S04]  /*10ed0*/  LDL.LU.64 R10, [R1+0x1ff0] ;  /* 0x001ff000010a7983 */ /* 0x000ea80000300a00 */
[----:B------:R-:W2:Y:S01]  /*10ee0*/  LDL.LU.64 R8, [R1+0x1fe8] ;  /* 0x001fe80001087983 */ /* 0x000ea20000300a00 */
[----:B------:R-:W-:-:S02]  /*10ef0*/  IMAD.MOV.U32 R15, RZ, RZ, R16 ;  /* 0x000000ffff0f7224 */ /* 0x000fc400078e0010 */
[----:B------:R-:W-:Y:S01]  /*10f00*/  IMAD.MOV.U32 R3, RZ, RZ, R17 ;  /* 0x000000ffff037224 */ /* 0x000fe200078e0011 */
[----:B--2---:R-:W-:Y:S11]  /*10f10*/  HMMA.16816.F32 R4, R8, R16, R4 ;  /* 0x000000100804723c */ /* 0x004ff60000001804 */
[----:B------:R-:W-:Y:S11]  /*10f20*/  @!UPT UIADD3 URZ, URZ, URZ, URZ ;  /* 0x0000003f3f3ff290 */ /* 0x000ff6000fffe03f */
[----:B------:R-:W-:Y:S01]  /*10f30*/  @!UPT UIADD3 URZ, URZ, URZ, URZ ;  /* 0x0000003f3f3ff290 */ /* 0x000fe2000fffe03f */
[----:B------:R0:W-:Y:S04]  /*10f40*/  STL.64 [R1+0x620], R4 ;  /* 0x0006200401007387 */ /* 0x0001e80000100a00 */
[----:B------:R1:W-:Y:S04]  /*10f50*/  STL.64 [R1+0x628], R6 ;  /* 0x0006280601007387 */ /* 0x0003e80000100a00 */
[----:B------:R-:W2:Y:S04]  /*10f60*/  LDL.LU.64 R16, [R1+0x4f0] ;  /* 0x0004f00001107983 */ /* 0x000ea80000300a00 */
[----:B------:R-:W2:Y:S01]  /*10f70*/  LDL.LU.64 R18, [R1+0x4f8] ;  /* 0x0004f80001127983 */ /* 0x000ea20000300a00 */
[----:B0-----:R-:W-:-:S02]  /*10f80*/  IMAD.MOV.U32 R4, RZ, RZ, R23 ;  /* 0x000000ffff047224 */ /* 0x001fc400078e0017 */
[----:B------:R-:W-:Y:S01]  /*10f90*/  IMAD.MOV.U32 R5, RZ, RZ, R12 ;  /* 0x000000ffff057224 */ /* 0x000fe200078e000c */
[----:B------:R-:W4:Y:S01]  /*10fa0*/  LDL.LU R23, [R1+0x1fe4] ;  /* 0x001fe40001177983 */ /* 0x000f220000300800 */
[----:B-1----:R-:W-:Y:S02]  /*10fb0*/  IMAD.MOV.U32 R6, RZ, RZ, R13 ;  /* 0x000000ffff067224 */ /* 0x002fe400078e000d */
[----:B------:R-:W-:Y:S01]  /*10fc0*/  IMAD.MOV.U32 R7, RZ, RZ, R14 ;  /* 0x000000ffff077224 */ /* 0x000fe200078e000e */
[----:B------:R-:W2:Y:S04]  /*10fd0*/  LDL.LU R12, [R1+0x1fe0] ;  /* 0x001fe000010c7983 */ /* 0x000ea80000300800 */
[----:B------:R-:W2:Y:S04]  /*10fe0*/  LDL.LU R13, [R1+0x1fdc] ;  /* 0x001fdc00010d7983 */ /* 0x000ea80000300800 */
[----:B------:R-:W2:Y:S04]  /*10ff0*/  LDL.LU R14, [R1+0x1fd8] ;  /* 0x001fd800010e7983 */ /* 0x000ea80000300800 */
[----:B------:R-:W-:Y:S04]  /*11000*/  STL.64 [R1+0x1fb8], R6 ;  /* 0x001fb80601007387 */ /* 0x000fe80000100a00 */
[----:B------:R0:W-:Y:S02]  /*11010*/  STL.64 [R1+0x1fb0], R4 ;  /* 0x001fb00401007387 */ /* 0x0001e40000100a00 */
[----:B0-----:R-:W-:-:S02]  /*11020*/  IMAD.MOV.U32 R4, RZ, RZ, R15 ;  /* 0x000000ffff047224 */ /* 0x001fc400078e000f */
[----:B------:R-:W2:Y:S01]  /*11030*/  LDL.LU R15, [R1+0x1fd4] ;  /* 0x001fd400010f7983 */ /* 0x000ea20000300800 */
[----:B------:R-:W-:-:S03]  /*11040*/  IMAD.MOV.U32 R5, RZ, RZ, R3 ;  /* 0x000000ffff057224 */ /* 0x000fc600078e0003 */
[----:B------:R-:W3:Y:S04]  /*11050*/  LDL.LU R3, [R1+0x1fd0] ;  /* 0x001fd00001037983 */ /* 0x000ee80000300800 */
[----:B------:R0:W-:Y:S04]  /*11060*/  STL.64 [R1+0x1f68], R10 ;  /* 0x001f680a01007387 */ /* 0x0001e80000100a00 */
[----:B------:R1:W-:Y:S01]  /*11070*/  STL.64 [R1+0x1f60], R8 ;  /* 0x001f600801007387 */ /* 0x0003e20000100a00 */
[----:B0-----:R-:W-:Y:S02]  /*11080*/  IMAD.MOV.U32 R10, RZ, RZ, R2 ;  /* 0x000000ffff0a7224 */ /* 0x001fe400078e0002 */
[----:B------:R-:W-:-:S02]  /*11090*/  IMAD.MOV.U32 R11, RZ, RZ, R0 ;  /* 0x000000ffff0b7224 */ /* 0x000fc400078e0000 */
[----:B-1----:R-:W-:Y:S02]  /*110a0*/  IMAD.MOV.U32 R8, RZ, RZ, R29 ;  /* 0x000000ffff087224 */ /* 0x002fe400078e001d */
[----:B------:R-:W-:Y:S01]  /*110b0*/  IMAD.MOV.U32 R9, RZ, RZ, R28 ;  /* 0x000000ffff097224 */ /* 0x000fe200078e001c */
[----:B------:R-:W-:Y:S04]  /*110c0*/  STL.64 [R1+0x1f88], R10 ;  /* 0x001f880a01007387 */ /* 0x000fe80000100a00 */
[----:B------:R0:W-:Y:S04]  /*110d0*/  STL.64 [R1+0x1f80], R8 ;  /* 0x001f800801007387 */ /* 0x0001e80000100a00 */
[----:B0-----:R-:W3:Y:S04]  /*110e0*/  LDL.LU.64 R8, [R1+0x200] ;  /* 0x0002000001087983 */ /* 0x001ee80000300a00 */
[----:B------:R-:W3:Y:S01]  /*110f0*/  LDL.LU.64 R10, [R1+0x208] ;  /* 0x00020800010a7983 */ /* 0x000ee20000300a00 */
        /* <DEDUP_REMOVED lines=11> */
[-C--:B---3--:R-:W-:Y:S11]  /*111b0*/  HMMA.16816.F32 R8, R16, R4.reuse, R8 ;  /* 0x000000041008723c */ /* 0x088ff60000001808 */
[----:B------:R-:W-:Y:S11]  /*111c0*/  @!UPT UIADD3 URZ, URZ, URZ, URZ ;  /* 0x0000003f3f3ff290 */ /* 0x000ff6000fffe03f */
[----:B------:R-:W-:Y:S01]  /*111d0*/  @!UPT UIADD3 URZ, URZ, URZ, URZ ;  /* 0x0000003f3f3ff290 */ /* 0x000fe2000fffe03f */
[----:B------:R0:W-:Y:S04]  /*111e0*/  STL.64 [R1+0x760], R8 ;  /* 0x0007600801007387 */ /* 0x0001e80000100a00 */
[----:B------:R1:W-:Y:S04]  /*111f0*/  STL.64 [R1+0x768], R10 ;  /* 0x0007680a01007387 */ /* 0x0003e80000100a00 */
[----:B0-----:R-:W3:Y:S04]  /*11200*/  LDL.LU.64 R8, [R1+0x340] ;  /* 0x0003400001087983 */ /* 0x001ee80000300a00 */
[----:B-1----:R-:W2:Y:S04]  /*11210*/  LDL.LU.64 R10, [R1+0x348] ;  /* 0x00034800010a7983 */ /* 0x002ea80000300a00 */
[----:B--2---:R-:W-:Y:S04]  /*11220*/  STL.64 [R1+0x1fa8], R10 ;  /* 0x001fa80a01007387 */ /* 0x004fe80000100a00 */
[----:B---3--:R0:W-:Y:S04]  /*11230*/  STL.64 [R1+0x1fa0], R8 ;  /* 0x001fa00801007387 */ /* 0x0081e80000100a00 */
[----:B0-----:R-:W2:Y:S04]  /*11240*/  LDL.LU.64 R8, [R1+0xc30] ;  /* 0x000c300001087983 */ /* 0x001ea80000300a00 */
[----:B------:R-:W2:Y:S04]  /*11250*/  LDL.LU.64 R10, [R1+0xc38] ;  /* 0x000c3800010a7983 */ /* 0x000ea80000300a00 */
[----:B------:R-:W-:Y:S04]  /*11260*/  STL.64 [R1+0x1f78], R18 ;  /* 0x001f781201007387 */ /* 0x000fe80000100a00 */
[----:B------:R0:W-:Y:S04]  /*11270*/  STL.64 [R1+0x1f70], R16 ;  /* 0x001f701001007387 */ /* 0x0001e80000100a00 */
[----:B0-----:R-:W4:Y:S04]  /*11280*/  LDL.LU.64 R16, [R1+0x470] ;  /* 0x0004700001107983 */ /* 0x001f280000300a00 */
[----:B------:R-:W4:Y:S02]  /*11290*/  LDL.LU.64 R18, [R1+0x478] ;  /* 0x0004780001127983 */ /* 0x000f240000300a00 */
[-C--:B----4-:R-:W-:Y:S08]  /*112a0*/  HMMA.16816.F32 R16, R20, R4.reuse, R16 ;  /* 0x000000041410723c */ /* 0x090ff00000001810 */
[----:B------:R-:W-:Y:S11]  /*112b0*/  HMMA.16816.F32 R4, R24, R4, R12 ;  /* 0x000000041804723c */ /* 0x000ff6000000180c */
[----:B------:R-:W-:Y:S04]  /*112c0*/  @!UPT UIADD3 URZ, URZ, URZ, URZ ;  /* 0x0000003f3f3ff290 */ /* 0x000fe8000fffe03f */
[----:B------:R0:W-:Y:S04]  /*112d0*/  STL.64 [R1+0x470], R16 ;  /* 0x0004701001007387 */ /* 0x0001e80000100a00 */
[----:B------:R1:W-:Y:S04]  /*112e0*/  STL.64 [R1+0x478], R18 ;  /* 0x0004781201007387 */ /* 0x0003e80000100a00 */
[----:B0-----:R-:W3:Y:S04]  /*112f0*/  LDL.LU.64 R16, [R1+0x9d0] ;  /* 0x0009d00001107983 */ /* 0x001ee80000300a00 */
[----:B-1----:R-:W3:Y:S04]  /*11300*/  LDL.LU.64 R18, [R1+0x9d8] ;  /* 0x0009d80001127983 */ /* 0x002ee80000300a00 */
[----:B------:R-:W-:Y:S04]  /*11310*/  STL.64 [R1+0x840], R4 ;  /* 0x0008400401007387 */ /* 0x000fe80000100a00 */
[----:B------:R-:W-:Y:S04]  /*11320*/  STL.64 [R1+0x848], R6 ;  /* 0x0008480601007387 */ /* 0x000fe80000100a00 */
[----:B------:R-:W0:Y:S04]  /*11330*/  LDSM.16.M88.4 R4, [R3+0x5400] ;  /* 0x005400000304783b */ /* 0x000e280000000200 */
[----:B------:R-:W4:Y:S04]  /*11340*/  LDL.LU.64 R12, [R1+0x2b0] ;  /* 0x0002b000010c7983 */ /* 0x000f280000300a00 */
[----:B------:R-:W4:Y:S04]  /*11350*/  LDL.LU.64 R14, [R1+0x2b8] ;  /* 0x0002b800010e7983 */ /* 0x000f280000300a00 */
[----:B------:R-:W-:Y:S04]  /*11360*/  STL.64 [R1+0x1f48], R26 ;  /* 0x001f481a01007387 */ /* 0x000fe80000100a00 */
[----:B------:R-:W-:Y:S04]  /*11370*/  STL.64 [R1+0x1f40], R24 ;  /* 0x001f401801007387 */ /* 0x000fe80000100a00 */
[----:B------:R-:W1:Y:S04]  /*11380*/  LDSM.16.M88.4 R24, [R3+0x5000] ;  /* 0x005000000318783b */ /* 0x000e680000000200 */
[----:B0-----:R-:W-:Y:S01]  /*11390*/  STL.64 [R1+0xc0], R4 ;  /* 0x0000c00401007387 */ /* 0x001fe20000100a00 */
[----:B------:R-:W-:-:S02]  /*113a0*/  IMAD.MOV.U32 R2, RZ, RZ, R4 ;  /* 0x000000ffff027224 */ /* 0x000fc400078e0004 */
[----:B------:R-:W-:Y:S01]  /*113b0*/  IMAD.MOV.U32 R0, RZ, RZ, R5 ;  /* 0x000000ffff007224 */ /* 0x000fe200078e0005 */
[----:B------:R-:W-:Y:S04]  /*113c0*/  STL.64 [R1+0xc8], R6 ;  /* 0x0000c80601007387 */ /* 0x000fe80000100a00 */
[----:B------:R-:W0:Y:S04]  /*113d0*/  LDSM.16.M88.4 R4, [R3+0x5800] ;  /* 0x005800000304783b */ /* 0x000e280000000200 */
[----:B-1----:R-:W-:Y:S04]  /*113e0*/  STL.64 [R1+0xd8], R26 ;  /* 0x0000d81a01007387 */ /* 0x002fe80000100a00 */
[----:B0-----:R-:W-:Y:S04]  /*113f0*/  STL.64 [R1+0xb0], R4 ;  /* 0x0000b00401007387 */ /* 0x001fe80000100a00 */
[----:B------:R-:W-:Y:S04]  /*11400*/  STL.64 [R1+0xb8], R6 ;  /* 0x0000b80601007387 */ /* 0x000fe80000100a00 */
[----:B------:R-:W0:Y:S04]  /*11410*/  LDSM.16.M88.4 R4, [R3+0x5c00] ;  /* 0x005c00000304783b */ /* 0x000e280000000200 */
[----:B0-----:R-:W-:Y:S04]  /*11420*/  STL.64 [R1+0xa0], R4 ;  /* 0x0000a00401007387 */ /* 0x001fe80000100a00 */
[----:B------:R0:W-:Y:S04]  /*11430*/  STL.64 [R1+0xa8], R6 ;  /* 0x0000a80601007387 */ /* 0x0001e80000100a00 */
[----:B0-----:R-:W2:Y:S04]  /*11440*/  LDL.LU.64 R6, [R1+0x1fb8] ;  /* 0x001fb80001067983 */ /* 0x001ea80000300a00 */
[----:B------:R-:W2:Y:S02]  /*11450*/  LDL.LU.64 R4, [R1+0x1fb0] ;  /* 0x001fb00001047983 */ /* 0x000ea40000300a00 */
[-C--:B--2---:R-:W-:Y:S02]  /*11460*/  HMMA.16816.F32 R4, R4, R24.reuse, R8 ;  /* 0x000000180404723c */ /* 0x084fe40000001808 */
[----:B------:R-:W2:Y:S04]  /*11470*/  LDL.LU.64 R10, [R1+0x1fa8] ;  /* 0x001fa800010a7983 */ /* 0x000ea80000300a00 */
[----:B------:R-:W2:Y:S11]  /*11480*/  LDL.LU.64 R8, [R1+0x1fa0] ;  /* 0x001fa00001087983 */ /* 0x000eb60000300a00 */
[----:B------:R-:W-:Y:S06]  /*11490*/  @!UPT UIADD3 URZ, URZ, URZ, URZ ;  /* 0x0000003f3f3ff290 */ /* 0x000fec000fffe03f */
        /* <DEDUP_REMOVED lines=23> */
[-C--:B----4-:R-:W-:Y:S11]  /*11610*/  HMMA.16816.F32 R12, R8, R24.reuse, R12 ;  /* 0x00000018080c723c */ /* 0x090ff6000000180c */
        /* <DEDUP_REMOVED lines=9> */
[----:B------:R-:W3:Y:S02]  /*116b0*/  LDL.LU.64 R10, [R1+0x4e8] ;  /* 0x0004e800010a7983 */ /* 0x000ee40000300a00 */
[----:B---3--:R-:W-:Y:S11]  /*116c0*/  HMMA.16816.F32 R8, R12, R24, R8 ;  /* 0x000000180c08723c */ /* 0x008ff60000001808 */
[----:B------:R-:W-:Y:S11]  /*116d0*/  @!UPT UIADD3 URZ, URZ, URZ, URZ ;  /* 0x0000003f3f3ff290 */ /* 0x000ff6000fffe03f */
[----:B------:R-:W-:Y:S01]  /*116e0*/  @!UPT UIADD3 URZ, URZ, URZ, URZ ;  /* 0x0000003f3f3ff290 */ /* 0x000fe2000fffe03f */
[----:B------:R0:W-:Y:S04]  /*116f0*/  STL.64 [R1+0x4e0], R8 ;  /* 0x0004e00801007387 */ /* 0x0001e80000100a00 */
[----:B------:R-:W-:Y:S01]  /*11700*/  STL.64 [R1+0x4e8], R10 ;  /* 0x0004e80a01007387 */ /* 0x000fe20000100a00 */
[----:B0-----:R-:W-:Y:S02]  /*11710*/  IMAD.MOV.U32 R9, RZ, RZ, R24 ;  /* 0x000000ffff097224 */ /* 0x001fe400078e0018 */
[----:B------:R-:W-:Y:S02]  /*11720*/  IMAD.MOV.U32 R8, RZ, RZ, R25 ;  /* 0x000000ffff087224 */ /* 0x000fe400078e0019 */
[----:B------:R-:W3:Y:S04]  /*11730*/  LDL.LU.64 R24, [R1+0x460] ;  /* 0x0004600001187983 */ /* 0x000ee80000300a00 */
[----:B------:R-:W3:Y:S04]  /*11740*/  LDL.LU.64 R26, [R1+0x468] ;  /* 0x00046800011a7983 */ /* 0x000ee80000300a00 */
[----:B------:R-:W-:Y:S04]  /*11750*/  STL.64 [R1+0x1f28], R14 ;  /* 0x001f280e01007387 */ /* 0x000fe80000100a00 */
[----:B------:R0:W-:Y:S02]  /*11760*/  STL.64 [R1+0x1f20], R12 ;  /* 0x001f200c01007387 */ /* 0x0001e40000100a00 */
[----:B0-----:R-:W-:-:S02]  /*11770*/  IMAD.MOV.U32 R12, RZ, RZ, R9 ;  /* 0x000000ffff0c7224 */ /* 0x001fc400078e0009 */
[----:B------:R-:W-:-:S07]  /*11780*/  IMAD.MOV.U32 R13, RZ, RZ, R8 ;  /* 0x000000ffff0d7224 */ /* 0x000fce00078e0008 */
[-C--:B--2---:R-:W-:Y:S01]  /*11790*/  HMMA.16816.F32 R8, R16, R12.reuse, R4 ;  /* 0x0000000c1008723c */ /* 0x084fe20000001804 */
[----:B------:R-:W2:Y:S04]  /*117a0*/  LDL.LU.64 R4, [R1+0xc20] ;  /* 0x000c200001047983 */ /* 0x000ea80000300a00 */
[----:B------:R-:W4:Y:S11]  /*117b0*/  LDL.LU.64 R6, [R1+0xc28] ;  /* 0x000c280001067983 */ /* 0x000f360000300a00 */
[----:B------:R-:W-:Y:S07]  /*117c0*/  @!UPT UIADD3 URZ, URZ, URZ, URZ ;  /* 0x0000003f3f3ff290 */ /* 0x000fee000fffe03f */
[----:B------:R-:W-:Y:S04]  /*117d0*/  STL.64 [R1+0x750], R8 ;  /* 0x0007500801007387 */ /* 0x000fe80000100a00 */
[----:B------:R-:W-:Y:S01]  /*117e0*/  STL.64 [R1+0x758], R10 ;  /* 0x0007580a01007387 */ /* 0x000fe20000100a00 */
[-C--:B---3--:R-:W-:Y:S03]  /*117f0*/  HMMA.16816.F32 R24, R20, R12.reuse, R24 ;  /* 0x0000000c1418723c */ /* 0x088fe60000001818 */
[----:B----4-:R-:W-:Y:S04]  /*11800*/  STL.64 [R1+0x1f38], R6 ;  /* 0x001f380601007387 */ /* 0x010fe80000100a00 */
[----:B--2---:R0:W-:Y:S04]  /*11810*/  STL.64 [R1+0x1f30], R4 ;  /* 0x001f300401007387 */ /* 0x0041e80000100a00 */
[----:B0-----:R-:W2:Y:S04]  /*11820*/  LDL.LU.64 R4, [R1+0x1c0] ;  /* 0x0001c00001047983 */ /* 0x001ea80000300a00 */
[----:B------:R-:W2:Y:S04]  /*11830*/  LDL.LU.64 R6, [R1+0x1c8] ;  /* 0x0001c80001067983 */ /* 0x000ea80000300a00 */
[----:B------:R-:W3:Y:S04]  /*11840*/  LDL.LU.64 R8, [R1+0x350] ;  /* 0x0003500001087983 */ /* 0x000ee80000300a00 */
[----:B------:R-:W3:Y:S04]  /*11850*/  LDL.LU.64 R10, [R1+0x358] ;  /* 0x00035800010a7983 */ /* 0x000ee80000300a00 */
[----:B------:R0:W-:Y:S04]  /*11860*/  STL.64 [R1+0x1ef8], R18 ;  /* 0x001ef81201007387 */ /* 0x0001e80000100a00 */
[----:B------:R1:W-:Y:S04]  /*11870*/  STL.64 [R1+0x1ef0], R16 ;  /* 0x001ef01001007387 */ /* 0x0003e80000100a00 */
[----:B0-----:R-:W4:Y:S04]  /*11880*/  LDL.64 R18, [R1+0x8] ;  /* 0x0000080001127983 */ /* 0x001f280000100a00 */
[----:B-1----:R-:W2:Y:S04]  /*11890*/  LDL.64 R16, [R1] ;  /* 0x0000000001107983 */ /* 0x002ea80000100a00 */
[----:B------:R-:W-:Y:S04]  /*118a0*/  STL.64 [R1+0x460], R24 ;  /* 0x0004601801007387 */ /* 0x000fe80000100a00 */
[----:B------:R0:W-:Y:S04]  /*118b0*/  STL.64 [R1+0x468], R26 ;  /* 0x0004681a01007387 */ /* 0x0001e80000100a00 */
[----:B0-----:R-:W2:Y:S04]  /*118c0*/  LDL.LU.64 R26, [R1+0x1f48] ;  /* 0x001f4800011a7983 */ /* 0x001ea80000300a00 */
[----:B------:R-:W2:Y:S04]  /*118d0*/  LDL.LU.64 R24, [R1+0x1f40] ;  /* 0x001f400001187983 */ /* 0x000ea80000300a00 */
[----:B------:R-:W-:Y:S04]  /*118e0*/  STL.64 [R1+0x1ee8], R22 ;  /* 0x001ee81601007387 */ /* 0x000fe80000100a00 */
[----:B------:R-:W-:Y:S01]  /*118f0*/  STL.64 [R1+0x1ee0], R20 ;  /* 0x001ee01401007387 */ /* 0x000fe20000100a00 */
[----:B--2---:R-:W-:Y:S03]  /*11900*/  HMMA.16816.F32 R12, R24, R12, R4 ;  /* 0x0000000c180c723c */ /* 0x004fe60000001804 */
[----:B------:R-:W2:Y:S04]  /*11910*/  LDL.LU.64 R6, [R1+0x1f38] ;  /* 0x001f380001067983 */ /* 0x000ea80000300a00 */
[----:B------:R-:W2:Y:S11]  /*11920*/  LDL.LU.64 R4, [R1+0x1f30] ;  /* 0x001f300001047983 */ /* 0x000eb60000300a00 */
[----:B------:R-:W-:Y:S05]  /*11930*/  @!UPT UIADD3 URZ, URZ, URZ, URZ ;  /* 0x0000003f3f3ff290 */ /* 0x000fea000fffe03f */
[----:B------:R-:W-:Y:S04]  /*11940*/  STL.64 [R1+0x830], R12 ;  /* 0x0008300c01007387 */ /* 0x000fe80000100a00 */
[----:B------:R0:W-:Y:S04]  /*11950*/  STL.64 [R1+0x838], R14 ;  /* 0x0008380e01007387 */ /* 0x0001e80000100a00 */
[----:B0-----:R-:W2:Y:S04]  /*11960*/  LDL.LU.64 R14, [R1+0x1f28] ;  /* 0x001f2800010e7983 */ /* 0x001ea80000300a00 */
[----:B------:R-:W2:Y:S04]  /*11970*/  LDL.LU.64 R12, [R1+0x1f20] ;  /* 0x001f2000010c7983 */ /* 0x000ea80000300a00 */
[----:B------:R0:W-:Y:S04]  /*11980*/  STL.64 [R1+0x1ed8], R26 ;  /* 0x001ed81a01007387 */ /* 0x0001e80000100a00 */
[----:B------:R1:W-:Y:S04]  /*11990*/  STL.64 [R1+0x1ed0], R24 ;  /* 0x001ed01801007387 */ /* 0x0003e80000100a00 */
[----:B0-----:R-:W2:Y:S04]  /*119a0*/  LDL.64 R26, [R1+0x18] ;  /* 0x00001800011a7983 */ /* 0x001ea80000100a00 */
[----:B-1----:R-:W2:Y:S01]  /*119b0*/  LDL.64 R24, [R1+0x10] ;  /* 0x0000100001187983 */ /* 0x002ea20000100a00 */
[----:B------:R-:W-:-:S02]  /*119c0*/  IMAD.MOV.U32 R20, RZ, RZ, R2 ;  /* 0x000000ffff147224 */ /* 0x000fc400078e0002 */
        /* <DEDUP_REMOVED lines=10> */
[----:B------:R-:W-:Y:S01]  /*11a70*/  IMAD.MOV.U32 R2, RZ, RZ, R26 ;  /* 0x000000ffff027224 */ /* 0x000fe200078e001a */
[----:B------:R-:W2:Y:S01]  /*11a80*/  LDL.LU.64 R24, [R1+0x2d0] ;  /* 0x0002d00001187983 */ /* 0x000ea20000300a00 */
[----:B------:R-:W-:-:S03]  /*11a90*/  IMAD.MOV.U32 R0, RZ, RZ, R27 ;  /* 0x000000ffff007224 */ /* 0x000fc600078e001b */
[----:B------:R-:W2:Y:S01]  /*11aa0*/  LDL.LU.64 R26, [R1+0x2d8] ;  /* 0x0002d800011a7983 */ /* 0x000ea20000300a00 */
[----:B---3--:R-:W-:Y:S11]  /*11ab0*/  HMMA.16816.F32 R8, R4, R20, R8 ;  /* 0x000000140408723c */ /* 0x008ff60000001808 */
[----:B------:R-:W-:Y:S11]  /*11ac0*/  @!UPT UIADD3 URZ, URZ, URZ, URZ ;  /* 0x0000003f3f3ff290 */ /* 0x000ff6000fffe03f */
[----:B------:R-:W-:Y:S01]  /*11ad0*/  @!UPT UIADD3 URZ, URZ, URZ, URZ ;  /* 0x0000003f3f3ff290 */ /* 0x000fe2000fffe03f */
[----:B------:R-:W-:Y:S04]  /*11ae0*/  STL.64 [R1+0x670], R8 ;  /* 0x0006700801007387 */ /* 0x000fe80000100a00 */
[----:B------:R0:W-:Y:S04]  /*11af0*/  STL.64 [R1+0x678], R10 ;  /* 0x0006780a01007387 */ /* 0x0001e80000100a00 */
[----:B0-----:R-:W2:Y:S04]  /*11b00*/  LDL.LU.64 R10, [R1+0x1f08] ;  /* 0x001f0800010a7983 */ /* 0x001ea80000300a00 */
[----:B------:R-:W2:Y:S04]  /*11b10*/  LDL.LU.64 R8, [R1+0x1f00] ;  /* 0x001f000001087983 */ /* 0x000ea80000300a00 */
[----:B------:R0:W-:Y:S04]  /*11b20*/  STL.64 [R1+0x1ea8], R6 ;  /* 0x001ea80601007387 */ /* 0x0001e80000100a00 */
[----:B------:R1:W-:Y:S01]  /*11b30*/  STL.64 [R1+0x1ea0], R4 ;  /* 0x001ea00401007387 */ /* 0x0003e20000100a00 */
[----:B0-----:R-:W-:-:S02]  /*11b40*/  IMAD.MOV.U32 R6, RZ, RZ, R2 ;  /* 0x000000ffff067224 */ /* 0x001fc400078e0002 */
[----:B------:R-:W-:Y:S02]  /*11b50*/  IMAD.MOV.U32 R7, RZ, RZ, R0 ;  /* 0x000000ffff077224 */ /* 0x000fe400078e0000 */
[----:B-1----:R-:W-:Y:S02]  /*11b60*/  IMAD.MOV.U32 R4, RZ, RZ, R23 ;  /* 0x000000ffff047224 */ /* 0x002fe400078e0017 */
[----:B------:R-:W-:Y:S01]  /*11b70*/  IMAD.MOV.U32 R5, RZ, RZ, R22 ;  /* 0x000000ffff057224 */ /* 0x000fe200078e0016 */
[----:B------:R-:W-:Y:S04]  /*11b80*/  STL.64 [R1+0x1ec8], R6 ;  /* 0x001ec80601007387 */ /* 0x000fe80000100a00 */
[----:B------:R0:W-:Y:S04]  /*11b90*/  STL.64 [R1+0x1ec0], R4 ;  /* 0x001ec00401007387 */ /* 0x0001e80000100a00 */
[----:B0-----:R-:W3:Y:S04]  /*11ba0*/  LDL.LU.64 R4, [R1+0x9f0] ;  /* 0x0009f00001047983 */ /* 0x001ee80000300a00 */
[----:B------:R-:W3:Y:S01]  /*11bb0*/  LDL.LU.64 R6, [R1+0x9f8] ;  /* 0x0009f80001067983 */ /* 0x000ee20000300a00 */
[----:B----4-:R-:W-:-:S02]  /*11bc0*/  IMAD.MOV.U32 R2, RZ, RZ, R18 ;  /* 0x000000ffff027224 */ /* 0x010fc400078e0012 */
[----:B------:R-:W-:Y:S01]  /*11bd0*/  IMAD.MOV.U32 R0, RZ, RZ, R19 ;  /* 0x000000ffff007224 */ /* 0x000fe200078e0013 */
[-C--:B--2---:R-:W-:Y:S08]  /*11be0*/  HMMA.16816.F32 R24, R8, R20.reuse, R24 ;  /* 0x000000140818723c */ /* 0x084ff00000001818 */
[----:B---3--:R-:W-:Y:S11]  /*11bf0*/  HMMA.16816.F32 R4, R16, R20, R4 ;  /* 0x000000141004723c */ /* 0x008ff60000001804 */
[----:B------:R-:W-:Y:S11]  /*11c00*/  @!UPT UIADD3 URZ, URZ, URZ, URZ ;  /* 0x0000003f3f3ff290 */ /* 0x000ff6000fffe03f */
[----:B------:R-:W-:Y:S01]  /*11c10*/  @!UPT UIADD3 URZ, URZ, URZ, URZ ;  /* 0x0000003f3f3ff290 */ /* 0x000fe2000fffe03f */
[----:B------:R0:W-:Y:S04]  /*11c20*/  STL.64 [R1+0x2e0], R4 ;  /* 0x0002e00401007387 */ /* 0x0001e80000100a00 */
[----:B------:R-:W-:Y:S01]  /*11c30*/  STL.64 [R1+0x2e8], R6 ;  /* 0x0002e80601007387 */ /* 0x000fe20000100a00 */
[----:B0-----:R-:W-:Y:S02]  /*11c40*/  IMAD.MOV.U32 R5, RZ, RZ, R16 ;  /* 0x000000ffff057224 */ /* 0x001fe400078e0010 */
[----:B------:R-:W-:Y:S02]  /*11c50*/  IMAD.MOV.U32 R4, RZ, RZ, R17 ;  /* 0x000000ffff047224 */ /* 0x000fe400078e0011 */
[----:B------:R-:W2:Y:S04]  /*11c60*/  LDL.LU.64 R16, [R1+0x4d0] ;  /* 0x0004d00001107983 */ /* 0x000ea80000300a00 */
[----:B------:R-:W2:Y:S04]  /*11c70*/  LDL.LU.64 R18, [R1+0x4d8] ;  /* 0x0004d80001127983 */ /* 0x000ea80000300a00 */
[----:B------:R-:W3:Y:S04]  /*11c80*/  LDL.LU.64 R20, [R1+0x230] ;  /* 0x0002300001147983 */ /* 0x000ee80000300a00 */
[----:B------:R-:W3:Y:S04]  /*11c90*/  LDL.LU.64 R22, [R1+0x238] ;  /* 0x0002380001167983 */ /* 0x000ee80000300a00 */
[----:B------:R0:W-:Y:S04]  /*11ca0*/  STL.64 [R1+0x600], R24 ;  /* 0x0006001801007387 */ /* 0x0001e80000100a00 */
[----:B------:R1:W-:Y:S04]  /*11cb0*/  STL.64 [R1+0x608], R26 ;  /* 0x0006081a01007387 */ /* 0x0003e80000100a00 */
[----:B0-----:R-:W4:Y:S04]  /*11cc0*/  LDL.LU.64 R24, [R1+0x450] ;  /* 0x0004500001187983 */ /* 0x001f280000300a00 */
[----:B-1----:R-:W4:Y:S04]  /*11cd0*/  LDL.LU.64 R26, [R1+0x458] ;  /* 0x00045800011a7983 */ /* 0x002f280000300a00 */
[----:B------:R0:W-:Y:S04]  /*11ce0*/  STL.64 [R1+0x1e88], R10 ;  /* 0x001e880a01007387 */ /* 0x0001e80000100a00 */
[----:B------:R1:W-:Y:S01]  /*11cf0*/  STL.64 [R1+0x1e80], R8 ;  /* 0x001e800801007387 */ /* 0x0003e20000100a00 */
[----:B0-----:R-:W-:-:S02]  /*11d00*/  IMAD.MOV.U32 R10, RZ, RZ, R2 ;  /* 0x000000ffff0a7224 */ /* 0x001fc400078e0002 */
[----:B------:R-:W-:Y:S02]  /*11d10*/  IMAD.MOV.U32 R11, RZ, RZ, R0 ;  /* 0x000000ffff0b7224 */ /* 0x000fe400078e0000 */
[----:B-1----:R-:W-:Y:S02]  /*11d20*/  IMAD.MOV.U32 R8, RZ, RZ, R5 ;  /* 0x000000ffff087224 */ /* 0x002fe400078e0005 */
[----:B------:R-:W-:Y:S02]  /*11d30*/  IMAD.MOV.U32 R9, RZ, RZ, R4 ;  /* 0x000000ffff097224 */ /* 0x000fe400078e0004 */
[----:B------:R-:W2:Y:S04]  /*11d40*/  LDL.LU.64 R4, [R1+0x1e0] ;  /* 0x0001e00001047983 */ /* 0x000ea80000300a00 */
[----:B------:R-:W2:Y:S04]  /*11d50*/  LDL.LU.64 R6, [R1+0x1e8] ;  /* 0x0001e80001067983 */ /* 0x000ea80000300a00 */
[----:B------:R-:W-:Y:S04]  /*11d60*/  STL.64 [R1+0x1eb8], R10 ;  /* 0x001eb80a01007387 */ /* 0x000fe80000100a00 */
[----:B------:R0:W-:Y:S04]  /*11d70*/  STL.64 [R1+0x1eb0], R8 ;  /* 0x001eb00801007387 */ /* 0x0001e80000100a00 */
[----:B0-----:R-:W2:Y:S02]  /*11d80*/  LDL.LU.64 R8, [R1+0xc0] ;  /* 0x0000c00001087983 */ /* 0x001ea40000300a00 */
        /* <DEDUP_REMOVED lines=9> */
[----:B------:R-:W2:Y:S04]  /*11e20*/  LDL.LU.64 R8, [R1+0xc10] ;  /* 0x000c100001087983 */ /* 0x000ea80000300a00 */
[----:B------:R-:W2:Y:S04]  /*11e30*/  LDL.LU.64 R10, [R1+0xc18] ;  /* 0x000c1800010a7983 */ /* 0x000ea80000300a00 */
[----:B------:R-:W-:Y:S04]  /*11e40*/  STL.64 [R1+0x1e98], R14 ;  /* 0x001e980e01007387 */ /* 0x000fe80000100a00 */
[----:B------:R0:W-:Y:S02]  /*11e50*/  STL.64 [R1+0x1e90], R12 ;  /* 0x001e900c01007387 */ /* 0x0001e40000100a00 */
[----:B0-----:R-:W-:-:S02]  /*11e60*/  IMAD.MOV.U32 R12, RZ, RZ, R2 ;  /* 0x000000ffff0c7224 */ /* 0x001fc400078e0002 */
[----:B------:R-:W-:-:S07]  /*11e70*/  IMAD.MOV.U32 R13, RZ, RZ, R0 ;  /* 0x000000ffff0d7224 */ /* 0x000fce00078e0000 */
[-C--:B---3--:R-:W-:Y:S11]  /*11e80*/  HMMA.16816.F32 R20, R16, R12.reuse, R20 ;  /* 0x0000000c1014723c */ /* 0x088ff60000001814 */
[----:B------:R-:W-:Y:S11]  /*11e90*/  @!UPT UIADD3 URZ, URZ, URZ, URZ ;  /* 0x0000003f3f3ff290 */ /* 0x000ff6000fffe03f */
[----:B------:R-:W-:Y:S01]  /*11ea0*/  @!UPT UIADD3 URZ, URZ, URZ, URZ ;  /* 0x0000003f3f3ff290 */ /* 0x000fe2000fffe03f */
[----:B------:R-:W-:Y:S04]  /*11eb0*/  STL.64 [R1+0x740], R20 ;  /* 0x0007401401007387 */ /* 0x000fe80000100a00 */
[----:B------:R0:W-:Y:S04]  /*11ec0*/  STL.64 [R1+0x748], R22 ;  /* 0x0007481601007387 */ /* 0x0001e80000100a00 */
[----:B0-----:R-:W4:Y:S04]  /*11ed0*/  LDL.LU.64 R22, [R1+0x1ee8] ;  /* 0x001ee80001167983 */ /* 0x001f280000300a00 */
[----:B------:R-:W4:Y:S04]  /*11ee0*/  LDL.LU.64 R20, [R1+0x1ee0] ;  /* 0x001ee00001147983 */ /* 0x000f280000300a00 */
[----:B------:R-:W-:Y:S04]  /*11ef0*/  STL.64 [R1+0x1e78], R18 ;  /* 0x001e781201007387 */ /* 0x000fe80000100a00 */
[----:B------:R0:W-:Y:S04]  /*11f00*/  STL.64 [R1+0x1e70], R16 ;  /* 0x001e701001007387 */ /* 0x0001e80000100a00 */
[----:B0-----:R-:W2:Y:S01]  /*11f10*/  LDL.LU.64 R16, [R1+0xb0] ;  /* 0x0000b00001107983 */ /* 0x001ea20000300a00 */
        /* <DEDUP_REMOVED lines=11> */
[----:B---3--:R-:W-:Y:S03]  /*11fd0*/  HMMA.16816.F32 R12, R24, R12, R4 ;  /* 0x0000000c180c723c */ /* 0x008fe60000001804 */
[----:B------:R-:W2:Y:S04]  /*11fe0*/  LDL.LU.64 R6, [R1+0x1ec8] ;  /* 0x001ec80001067983 */ /* 0x000ea80000300a00 */
[----:B------:R-:W2:Y:S11]  /*11ff0*/  LDL.LU.64 R4, [R1+0x1ec0] ;  /* 0x001ec00001047983 */ /* 0x000eb60000300a00 */
[----:B------:R-:W-:Y:S05]  /*12000*/  @!UPT UIADD3 URZ, URZ, URZ, URZ ;  /* 0x0000003f3f3ff290 */ /* 0x000fea000fffe03f */
[----:B------:R0:W-:Y:S04]  /*12010*/  STL.64 [R1+0x820], R12 ;  /* 0x0008200c01007387 */ /* 0x0001e80000100a00 */
[----:B------:R1:W-:Y:S04]  /*12020*/  STL.64 [R1+0x828], R14 ;  /* 0x0008280e01007387 */ /* 0x0003e80000100a00 */
[----:B0-----:R-:W3:Y:S04]  /*12030*/  LDL.LU.64 R12, [R1+0xa30] ;  /* 0x000a3000010c7983 */ /* 0x001ee80000300a00 */
[----:B-1----:R-:W3:Y:S04]  /*12040*/  LDL.LU.64 R14, [R1+0xa38] ;  /* 0x000a3800010e7983 */ /* 0x002ee80000300a00 */
[----:B------:R-:W-:Y:S04]  /*12050*/  STL.64 [R1+0x1e58], R26 ;  /* 0x001e581a01007387 */ /* 0x000fe80000100a00 */
[----:B------:R0:W-:Y:S04]  /*12060*/  STL.64 [R1+0x1e50], R24 ;  /* 0x001e501801007387 */ /* 0x0001e80000100a00 */
[----:B0-----:R-:W3:Y:S04]  /*12070*/  LDL.LU.64 R24, [R1+0x330] ;  /* 0x0003300001187983 */ /* 0x001ee80000300a00 */
[----:B------:R-:W3:Y:S01]  /*12080*/  LDL.LU.64 R26, [R1+0x338] ;  /* 0x00033800011a7983 */ /* 0x000ee20000300a00 */
[----:B--2---:R-:W-:Y:S03]  /*12090*/  HMMA.16816.F32 R4, R4, R16, R8 ;  /* 0x000000100404723c */ /* 0x004fe60000001808 */
[----:B------:R-:W3:Y:S04]  /*120a0*/  LDL.LU.64 R10, [R1+0x1eb8] ;  /* 0x001eb800010a7983 */ /* 0x000ee80000300a00 */
[----:B------:R-:W3:Y:S11]  /*120b0*/  LDL.LU.64 R8, [R1+0x1eb0] ;  /* 0x001eb00001087983 */ /* 0x000ef60000300a00 */
[----:B------:R-:W-:Y:S05]  /*120c0*/  @!UPT UIADD3 URZ, URZ, URZ, URZ ;  /* 0x0000003f3f3ff290 */ /* 0x000fea000fffe03f */
        /* <DEDUP_REMOVED lines=9> */
[----:B------:R0:W-:Y:S04]  /*12160*/  STL.64 [R1+0x660], R20 ;  /* 0x0006601401007387 */ /* 0x0001e80000100a00 */
[----:B------:R1:W-:Y:S04]  /*12170*/  STL.64 [R1+0x668], R22 ;  /* 0x0006681601007387 */ /* 0x0003e80000100a00 */
[----:B------:R-:W2:Y:S04]  /*12180*/  LDL.LU.64 R16, [R1+0x4c0] ;  /* 0x0004c00001107983 */ /* 0x000ea80000300a00 */
[----:B------:R-:W2:Y:S04]  /*12190*/  LDL.LU.64 R18, [R1+0x4c8] ;  /* 0x0004c80001127983 */ /* 0x000ea80000300a00 */
[----:B0-----:R-:W4:Y:S04]  /*121a0*/  LDL.LU.64 R20, [R1+0x270] ;  /* 0x0002700001147983 */ /* 0x001f280000300a00 */
[----:B-1----:R-:W4:Y:S04]  /*121b0*/  LDL.LU.64 R22, [R1+0x278] ;  /* 0x0002780001167983 */ /* 0x002f280000300a00 */
        /* <DEDUP_REMOVED lines=9> */
[----:B------:R-:W2:Y:S04]  /*12250*/  LDL.LU.64 R14, [R1+0x1e98] ;  /* 0x001e9800010e7983 */ /* 0x000ea80000300a00 */
[----:B------:R-:W2:Y:S11]  /*12260*/  LDL.LU.64 R12, [R1+0x1e90] ;  /* 0x001e9000010c7983 */ /* 0x000eb60000300a00 */
[----:B------:R-:W-:Y:S07]  /*12270*/  @!UPT UIADD3 URZ, URZ, URZ, URZ ;  /* 0x0000003f3f3ff290 */ /* 0x000fee000fffe03f */
[----:B------:R-:W-:Y:S04]  /*12280*/  STL.64 [R1+0x2d0], R8 ;  /* 0x0002d00801007387 */ /* 0x000fe80000100a00 */
[----:B------:R0:W-:Y:S04]  /*12290*/  STL.64 [R1+0x2d8], R10 ;  /* 0x0002d80a01007387 */ /* 0x0001e80000100a00 */
[----:B0-----:R-:W3:Y:S04]  /*122a0*/  LDL.LU.64 R10, [R1+0x1e88] ;  /* 0x001e8800010a7983 */ /* 0x001ee80000300a00 */
[----:B------:R-:W3:Y:S02]  /*122b0*/  LDL.LU.64 R8, [R1+0x1e80] ;  /* 0x001e800001087983 */ /* 0x000ee40000300a00 */
[-C--:B---3--:R-:W-:Y:S11]  /*122c0*/  HMMA.16816.F32 R24, R8, R4.reuse, R24 ;  /* 0x000000040818723c */ /* 0x088ff60000001818 */
[----:B------:R-:W-:Y:S11]  /*122d0*/  @!UPT UIADD3 URZ, URZ, URZ, URZ ;  /* 0x0000003f3f3ff290 */ /* 0x000ff6000fffe03f */
[----:B------:R-:W-:Y:S01]  /*122e0*/  @!UPT UIADD3 URZ, URZ, URZ, URZ ;  /* 0x0000003f3f3ff290 */ /* 0x000fe2000fffe03f */
[----:B------:R0:W-:Y:S04]  /*122f0*/  STL.64 [R1+0x5f0], R24 ;  /* 0x0005f01801007387 */ /* 0x0001e80000100a00 */
[----:B------:R1:W-:Y:S04]  /*12300*/  STL.64 [R1+0x5f8], R26 ;  /* 0x0005f81a01007387 */ /* 0x0003e80000100a00 */
[----:B0-----:R-:W3:Y:S04]  /*12310*/  LDL.LU.64 R24, [R1+0x440] ;  /* 0x0004400001187983 */ /* 0x001ee80000300a00 */
[----:B-1----:R-:W3:Y:S04]  /*12320*/  LDL.LU.64 R26, [R1+0x448] ;  /* 0x00044800011a7983 */ /* 0x002ee80000300a00 */
[----:B------:R-:W-:Y:S04]  /*12330*/  STL.64 [R1+0x1e20], R10 ;  /* 0x001e200a01007387 */ /* 0x000fe80000100a00 */
[----:B------:R0:W-:Y:S04]  /*12340*/  STL.64 [R1+0x1e18], R8 ;  /* 0x001e180801007387 */ /* 0x0001e80000100a00 */
[----:B0-----:R-:W3:Y:S01]  /*12350*/  LDL.LU.64 R8, [R1+0xa0] ;  /* 0x0000a00001087983 */ /* 0x001ee20000300a00 */
[-C--:B--2---:R-:W-:Y:S03]  /*12360*/  HMMA.16816.F32 R16, R12, R4.reuse, R16 ;  /* 0x000000040c10723c */ /* 0x084fe60000001810 */
[----:B---3--:R0:W-:Y:S04]  /*12370*/  STL.64 [R1+0x1e48], R8 ;  /* 0x001e480801007387 */ /* 0x0081e80000100a00 */
[----:B0-----:R-:W2:Y:S04]  /*12380*/  LDL.LU.64 R8, [R1+0x220] ;  /* 0x0002200001087983 */ /* 0x001ea80000300a00 */
[----:B------:R-:W2:Y:S11]  /*12390*/  LDL.LU.64 R10, [R1+0x228] ;  /* 0x00022800010a7983 */ /* 0x000eb60000300a00 */
[----:B------:R-:W-:Y:S01]  /*123a0*/  @!UPT UIADD3 URZ, URZ, URZ, URZ ;  /* 0x0000003f3f3ff290 */ /* 0x000fe2000fffe03f */
        /* <DEDUP_REMOVED lines=8> */
[-C--:B----4-:R-:W-:Y:S11]  /*12430*/  HMMA.16816.F32 R20, R16, R4.reuse, R20 ;  /* 0x000000041014723c */ /* 0x090ff60000001814 */
        /* <DEDUP_REMOVED lines=8> */
[----:B0-----:R-:W2:Y:S04]  /*124c0*/  LDL.LU.64 R16, [R1+0xc00] ;  /* 0x000c000001107983 */ /* 0x001ea80000300a00 */
[----:B------:R-:W2:Y:S01]  /*124d0*/  LDL.LU.64 R18, [R1+0xc08] ;  /* 0x000c080001127983 */ /* 0x000ea20000300a00 */
[-C--:B----4-:R-:W-:Y:S11]  /*124e0*/  HMMA.16816.F32 R24, R20, R4.reuse, R24 ;  /* 0x000000041418723c */ /* 0x090ff60000001818 */
[----:B------:R-:W-:Y:S11]  /*124f0*/  @!UPT UIADD3 URZ, URZ, URZ, URZ ;  /* 0x0000003f3f3ff290 */ /* 0x000ff6000fffe03f */
[----:B------:R-:W-:Y:S01]  /*12500*/  @!UPT UIADD3 URZ, URZ, URZ, URZ ;  /* 0x0000003f3f3ff290 */ /* 0x000fe2000fffe03f */
[----:B------:R-:W-:Y:S04]  /*12510*/  STL.64 [R1+0x440], R24 ;  /* 0x0004401801007387 */ /* 0x000fe80000100a00 */
[----:B------:R0:W-:Y:S04]  /*12520*/  STL.64 [R1+0x448], R26 ;  /* 0x0004481a01007387 */ /* 0x0001e80000100a00 */
[----:B0-----:R-:W2:Y:S04]  /*12530*/  LDL.LU.64 R26, [R1+0x1e58] ;  /* 0x001e5800011a7983 */ /* 0x001ea80000300a00 */
[----:B------:R-:W2:Y:S02]  /*12540*/  LDL.LU.64 R24, [R1+0x1e50] ;  /* 0x001e500001187983 */ /* 0x000ea40000300a00 */
[----:B--2---:R-:W-:Y:S02]  /*12550*/  HMMA.16816.F32 R4, R24, R4, R8 ;  /* 0x000000041804723c */ /* 0x004fe40000001808 */
[----:B------:R-:W2:Y:S11]  /*12560*/  LDL.LU.64 R8, [R1+0x1e48] ;  /* 0x001e480001087983 */ /* 0x000eb60000300a00 */
[----:B------:R-:W-:Y:S10]  /*12570*/  @!UPT UIADD3 URZ, URZ, URZ, URZ ;  /* 0x0000003f3f3ff290 */ /* 0x000ff4000fffe03f */
[----:B------:R-:W-:Y:S04]  /*12580*/  STL.64 [R1+0x810], R4 ;  /* 0x0008100401007387 */ /* 0x000fe80000100a00 */
[----:B------:R0:W-:Y:S04]  /*12590*/  STL.64 [R1+0x818], R6 ;  /* 0x0008180601007387 */ /* 0x0001e80000100a00 */
[----:B0-----:R-:W2:Y:S04]  /*125a0*/  LDL.LU.64 R6, [R1+0x1e40] ;  /* 0x001e400001067983 */ /* 0x001ea80000300a00 */
[----:B------:R-:W2:Y:S04]  /*125b0*/  LDL.LU.64 R4, [R1+0x1e38] ;  /* 0x001e380001047983 */ /* 0x000ea80000300a00 */
[----:B------:R-:W-:Y:S04]  /*125c0*/  STL.64 [R1+0x1df0], R26 ;  /* 0x001df01a01007387 */ /* 0x000fe80000100a00 */
[----:B------:R0:W-:Y:S04]  /*125d0*/  STL.64 [R1+0x1de8], R24 ;  /* 0x001de81801007387 */ /* 0x0001e80000100a00 */
[----:B0-----:R-:W4:Y:S04]  /*125e0*/  LDL.LU.64 R24, [R1+0xa40] ;  /* 0x000a400001187983 */ /* 0x001f280000300a00 */
[----:B------:R-:W4:Y:S01]  /*125f0*/  LDL.LU.64 R26, [R1+0xa48] ;  /* 0x000a4800011a7983 */ /* 0x000f220000300a00 */
[----:B--2---:R-:W-:Y:S11]  /*12600*/  HMMA.16816.F32 R16, R4, R8, R16 ;  /* 0x000000080410723c */ /* 0x004ff60000001810 */
[----:B------:R-:W-:Y:S11]  /*12610*/  @!UPT UIADD3 URZ, URZ, URZ, URZ ;  /* 0x0000003f3f3ff290 */ /* 0x000ff6000fffe03f */
[----:B------:R-:W-:Y:S01]  /*12620*/  @!UPT UIADD3 URZ, URZ, URZ, URZ ;  /* 0x0000003f3f3ff290 */ /* 0x000fe2000fffe03f */
[----:B------:R0:W-:Y:S04]  /*12630*/  STL.64 [R1+0x350], R16 ;  /* 0x0003501001007387 */ /* 0x0001e80000100a00 */
[----:B------:R1:W-:Y:S01]  /*12640*/  STL.64 [R1+0x358], R18 ;  /* 0x0003581201007387 */ /* 0x0003e20000100a00 */
[----:B0-----:R-:W-:Y:S02]  /*12650*/  IMAD.MOV.U32 R17, RZ, RZ, R6 ;  /* 0x000000ffff117224 */ /* 0x001fe400078e0006 */
[----:B------:R-:W-:Y:S02]  /*12660*/  IMAD.MOV.U32 R16, RZ, RZ, R7 ;  /* 0x000000ffff107224 */ /* 0x000fe400078e0007 */
[----:B-1----:R-:W-:Y:S01]  /*12670*/  IMAD.MOV.U32 R19, RZ, RZ, R4 ;  /* 0x000000ffff137224 */ /* 0x002fe200078e0004 */
[----:B------:R-:W3:Y:S01]  /*12680*/  LDL.LU.64 R6, [R1+0x1e30] ;  /* 0x001e300001067983 */ /* 0x000ee20000300a00 */
[----:B------:R-:W-:-:S03]  /*12690*/  IMAD.MOV.U32 R18, RZ, RZ, R5 ;  /* 0x000000ffff127224 */ /* 0x000fc600078e0005 */
[----:B------:R-:W3:Y:S02]  /*126a0*/  LDL.LU.64 R4, [R1+0x1e28] ;  /* 0x001e280001047983 */ /* 0x000ee40000300a00 */
[-C--:B---3--:R-:W-:Y:S11]  /*126b0*/  HMMA.16816.F32 R12, R4, R8.reuse, R12 ;  /* 0x00000008040c723c */ /* 0x088ff6000000180c */
        /* <DEDUP_REMOVED lines=8> */
[----:B0-----:R-:W4:Y:S04]  /*12740*/  LDL.64 R6, [R1+0x8] ;  /* 0x0000080001067983 */ /* 0x001f280000100a00 */
[----:B-1----:R-:W4:Y:S02]  /*12750*/  LDL.64 R4, [R1] ;  /* 0x0000000001047983 */ /* 0x002f240000100a00 */
[----:B----4-:R-:W-:Y:S11]  /*12760*/  HMMA.16816.F32 R24, R4, R8, R24 ;  /* 0x000000080418723c */ /* 0x010ff60000001818 */
[----:B------:R-:W-:Y:S11]  /*12770*/  @!UPT UIADD3 URZ, URZ, URZ, URZ ;  /* 0x0000003f3f3ff290 */ /* 0x000ff6000fffe03f */
[----:B------:R-:W-:Y:S01]  /*12780*/  @!UPT UIADD3 URZ, URZ, URZ, URZ ;  /* 0x0000003f3f3ff290 */ /* 0x000fe2000fffe03f */
[----:B------:R-:W-:Y:S04]  /*12790*/  STL.64 [R1+0x2c0], R24 ;  /* 0x0002c01801007387 */ /* 0x000fe80000100a00 */
[----:B------:R0:W-:Y:S04]  /*127a0*/  STL.64 [R1+0x2c8], R26 ;  /* 0x0002c81a01007387 */ /* 0x0001e80000100a00 */
[----:B------:R-:W2:Y:S01]  /*127b0*/  LDL.LU.64 R10, [R1+0x1e20] ;  /* 0x001e2000010a7983 */ /* 0x000ea20000300a00 */
[----:B0-----:R-:W-:Y:S02]  /*127c0*/  IMAD.MOV.U32 R27, RZ, RZ, R8 ;  /* 0x000000ffff1b7224 */ /* 0x001fe400078e0008 */
[----:B------:R-:W-:-:S02]  /*127d0*/  IMAD.MOV.U32 R26, RZ, RZ, R9 ;  /* 0x000000ffff1a7224 */ /* 0x000fc400078e0009 */
[----:B------:R-:W2:Y:S01]  /*127e0*/  LDL.LU.64 R8, [R1+0x1e18] ;  /* 0x001e180001087983 */ /* 0x000ea20000300a00 */
[----:B------:R-:W-:Y:S02]  /*127f0*/  IMAD.MOV.U32 R2, RZ, RZ, R6 ;  /* 0x000000ffff027224 */ /* 0x000fe400078e0006 */
[----:B------:R-:W-:Y:S02]  /*12800*/  IMAD.MOV.U32 R0, RZ, RZ, R7 ;  /* 0x000000ffff007224 */ /* 0x000fe400078e0007 */
[----:B------:R-:W-:Y:S02]  /*12810*/  IMAD.MOV.U32 R25, RZ, RZ, R4 ;  /* 0x000000ffff197224 */ /* 0x000fe400078e0004 */
[----:B------:R-:W-:Y:S02]  /*12820*/  IMAD.MOV.U32 R24, RZ, RZ, R5 ;  /* 0x000000ffff187224 */ /* 0x000fe400078e0005 */
[----:B------:R-:W-:Y:S02]  /*12830*/  IMAD.MOV.U32 R6, RZ, RZ, R17 ;  /* 0x000000ffff067224 */ /* 0x000fe400078e0011 */
[----:B------:R-:W-:-:S02]  /*12840*/  IMAD.MOV.U32 R7, RZ, RZ, R16 ;  /* 0x000000ffff077224 */ /* 0x000fc400078e0010 */
[----:B------:R-:W-:Y:S01]  /*12850*/  IMAD.MOV.U32 R4, RZ, RZ, R19 ;  /* 0x000000ffff047224 */ /* 0x000fe200078e0013 */
[----:B------:R-:W3:Y:S01]  /*12860*/  LDL.LU.64 R16, [R1+0x4b0] ;  /* 0x0004b00001107983 */ /* 0x000ee20000300a00 */
[----:B------:R-:W-:-:S03]  /*12870*/  IMAD.MOV.U32 R5, RZ, RZ, R18 ;  /* 0x000000ffff057224 */ /* 0x000fc600078e0012 */
[----:B------:R-:W3:Y:S04]  /*12880*/  LDL.LU.64 R18, [R1+0x4b8] ;  /* 0x0004b80001127983 */ /* 0x000ee80000300a00 */
        /* <DEDUP_REMOVED lines=10> */
[----:B------:R-:W3:Y:S04]  /*12930*/  LDL.LU.64 R12, [R1+0x1e08] ;  /* 0x001e0800010c7983 */ /* 0x000ee80000300a00 */
        /* <DEDUP_REMOVED lines=20> */
[----:B------:R4:W-:Y:S01]  /*12a80*/  STL.64 [R1+0x1d78], R12 ;  /* 0x001d780c01007387 */ /* 0x0009e20000100a00 */
[-C--:B--2---:R-:W-:Y:S08]  /*12a90*/  HMMA.16816.F32 R24, R20, R4.reuse, R24 ;  /* 0x000000041418723c */ /* 0x084ff00000001818 */
[-C--:B----4-:R-:W-:Y:S01]  /*12aa0*/  HMMA.16816.F32 R12, R16, R4.reuse, R8 ;  /* 0x00000004100c723c */ /* 0x090fe20000001808 */
[----:B------:R-:W2:Y:S04]  /*12ab0*/  LDL.LU.64 R8, [R1+0x420] ;  /* 0x0004200001087983 */ /* 0x000ea80000300a00 */
[----:B------:R-:W3:Y:S11]  /*12ac0*/  LDL.LU.64 R10, [R1+0x428] ;  /* 0x00042800010a7983 */ /* 0x000ef60000300a00 */
[----:B------:R-:W-:Y:S07]  /*12ad0*/  @!UPT UIADD3 URZ, URZ, URZ, URZ ;  /* 0x0000003f3f3ff290 */ /* 0x000fee000fffe03f */
[----:B------:R-:W-:Y:S04]  /*12ae0*/  STL.64 [R1+0x720], R12 ;  /* 0x0007200c01007387 */ /* 0x000fe80000100a00 */
[----:B------:R-:W-:Y:S04]  /*12af0*/  STL.64 [R1+0x728], R14 ;  /* 0x0007280e01007387 */ /* 0x000fe80000100a00 */
[----:B---3--:R-:W-:Y:S04]  /*12b00*/  STL.64 [R1+0x1dd0], R10 ;  /* 0x001dd00a01007387 */ /* 0x008fe80000100a00 */
[----:B--2---:R0:W-:Y:S04]  /*12b10*/  STL.64 [R1+0x1dc8], R8 ;  /* 0x001dc80801007387 */ /* 0x0041e80000100a00 */
[----:B0-----:R-:W2:Y:S04]  /*12b20*/  LDL.LU.64 R8, [R1+0xbf0] ;  /* 0x000bf00001087983 */ /* 0x001ea80000300a00 */
[----:B------:R-:W2:Y:S04]  /*12b30*/  LDL.LU.64 R10, [R1+0xbf8] ;  /* 0x000bf800010a7983 */ /* 0x000ea80000300a00 */
        /* <DEDUP_REMOVED lines=8> */
[----:B0-----:R-:W2:Y:S04]  /*12bc0*/  LDL.LU.64 R26, [R1+0x1df0] ;  /* 0x001df000011a7983 */ /* 0x001ea80000300a00 */
[----:B------:R-:W2:Y:S04]  /*12bd0*/  LDL.LU.64 R24, [R1+0x1de8] ;  /* 0x001de80001187983 */ /* 0x000ea80000300a00 */
[----:B------:R-:W-:Y:S04]  /*12be0*/  STL.64 [R1+0x1d70], R22 ;  /* 0x001d701601007387 */ /* 0x000fe80000100a00 */
[----:B------:R0:W-:Y:S04]  /*12bf0*/  STL.64 [R1+0x1d68], R20 ;  /* 0x001d681401007387 */ /* 0x0001e80000100a00 */
[----:B0-----:R-:W2:Y:S04]  /*12c00*/  LDL.LU.64 R20, [R1+0x240] ;  /* 0x0002400001147983 */ /* 0x001ea80000300a00 */
[----:B------:R-:W2:Y:S02]  /*12c10*/  LDL.LU.64 R22, [R1+0x248] ;  /* 0x0002480001167983 */ /* 0x000ea40000300a00 */
[----:B--2---:R-:W-:Y:S02]  /*12c20*/  HMMA.16816.F32 R4, R24, R4, R20 ;  /* 0x000000041804723c */ /* 0x004fe40000001814 */
[----:B------:R-:W-:Y:S11]  /*12c30*/  LDSM.16.M88.4 R20, [R3+0x6000] ;  /* 0x006000000314783b */ /* 0x000ff60000000200 */
[----:B------:R-:W-:Y:S10]  /*12c40*/  @!UPT UIADD3 URZ, URZ, URZ, URZ ;  /* 0x0000003f3f3ff290 */ /* 0x000ff4000fffe03f */
[----:B------:R-:W-:Y:S04]  /*12c50*/  STL.64 [R1+0x800], R4 ;  /* 0x0008000401007387 */ /* 0x000fe80000100a00 */
[----:B------:R-:W-:Y:S04]  /*12c60*/  STL.64 [R1+0x808], R6 ;  /* 0x0008080601007387 */ /* 0x000fe80000100a00 */
[----:B------:R-:W0:Y:S04]  /*12c70*/  LDSM.16.M88.4 R4, [R3+0x6400] ;  /* 0x006400000304783b */ /* 0x000e280000000200 */
[----:B0-----:R-:W-:Y:S04]  /*12c80*/  STL.64 [R1+0x80], R4 ;  /* 0x0000800401007387 */ /* 0x001fe80000100a00 */
[----:B------:R-:W-:Y:S04]  /*12c90*/  STL.64 [R1+0x88], R6 ;  /* 0x0000880601007387 */ /* 0x000fe80000100a00 */
[----:B------:R-:W0:Y:S04]  /*12ca0*/  LDSM.16.M88.4 R4, [R3+0x6800] ;  /* 0x006800000304783b */ /* 0x000e280000000200 */
[----:B0-----:R-:W-:Y:S04]  /*12cb0*/  STL.64 [R1+0x70], R4 ;  /* 0x0000700401007387 */ /* 0x001fe80000100a00 */
[----:B------:R-:W-:Y:S04]  /*12cc0*/  STL.64 [R1+0x78], R6 ;  /* 0x0000780601007387 */ /* 0x000fe80000100a00 */
[----:B------:R-:W0:Y:S04]  /*12cd0*/  LDSM.16.M88.4 R4, [R3+0x6c00] ;  /* 0x006c00000304783b */ /* 0x000e280000000200 */
[----:B0-----:R-:W-:Y:S04]  /*12ce0*/  STL.64 [R1+0x60], R4 ;  /* 0x0000600401007387 */ /* 0x001fe80000100a00 */
[----:B------:R0:W-:Y:S04]  /*12cf0*/  STL.64 [R1+0x68], R6 ;  /* 0x0000680601007387 */ /* 0x0001e80000100a00 */
[----:B0-----:R-:W2:Y:S04]  /*12d00*/  LDL.LU.64 R6, [R1+0x1de0] ;  /* 0x001de00001067983 */ /* 0x001ea80000300a00 */
[----:B------:R-:W2:Y:S04]  /*12d10*/  LDL.LU.64 R4, [R1+0x1dd8] ;  /* 0x001dd80001047983 */ /* 0x000ea80000300a00 */
[----:B------:R-:W-:Y:S01]  /*12d20*/  STL.64 [R1+0x98], R22 ;  /* 0x0000981601007387 */ /* 0x000fe20000100a00 */
        /* <DEDUP_REMOVED lines=19> */
[----:B---3--:R-:W-:Y:S03]  /*12e60*/  HMMA.16816.F32 R8, R8, R20, R16 ;  /* 0x000000140808723c */ /* 0x008fe60000001810 */
        /* <DEDUP_REMOVED lines=22> */
[----:B----4-:R-:W-:Y:S04]  /*12fd0*/  STL.64 [R1+0x1d28], R10 ;  /* 0x001d280a01007387 */ /* 0x010fe80000100a00 */
[----:B--2---:R0:W-:Y:S04]  /*12fe0*/  STL.64 [R1+0x1d20], R8 ;  /* 0x001d200801007387 */ /* 0x0041e80000100a00 */
[----:B0-----:R-:W2:Y:S04]  /*12ff0*/  LDL.LU.64 R8, [R1+0x80] ;  /* 0x0000800001087983 */ /* 0x001ea80000300a00 */
[----:B--2---:R0:W-:Y:S02]  /*13000*/  STL.64 [R1+0x1d50], R8 ;  /* 0x001d500801007387 */ /* 0x0041e40000100a00 */
[----:B0-----:R-:W-:-:S02]  /*13010*/  IMAD.MOV.U32 R8, RZ, RZ, R2 ;  /* 0x000000ffff087224 */ /* 0x001fc400078e0002 */
[----:B------:R-:W-:-:S07]  /*13020*/  IMAD.MOV.U32 R9, RZ, RZ, R0 ;  /* 0x000000ffff097224 */ /* 0x000fce00078e0000 */
[-C--:B------:R-:W-:Y:S11]  /*13030*/  HMMA.16816.F32 R4, R12, R8.reuse, R4 ;  /* 0x000000080c04723c */ /* 0x080ff60000001804 */
        /* <DEDUP_REMOVED lines=11> */
[----:B------:R-:W-:Y:S04]  /*130f0*/  STL.64 [R1+0x1d10], R14 ;  /* 0x001d100e01007387 */ /* 0x000fe80000100a00 */
[----:B------:R0:W-:Y:S04]  /*13100*/  STL.64 [R1+0x1d08], R12 ;  /* 0x001d080c01007387 */ /* 0x0001e80000100a00 */
[----:B0-----:R-:W3:Y:S04]  /*13110*/  LDL.LU.64 R12, [R1+0x8f0] ;  /* 0x0008f000010c7983 */ /* 0x001ee80000300a00 */
[----:B------:R-:W3:Y:S04]  /*13120*/  LDL.LU.64 R14, [R1+0x8f8] ;  /* 0x0008f800010e7983 */ /* 0x000ee80000300a00 */
[----:B------:R-:W-:Y:S04]  /*13130*/  STL.64 [R1+0x710], R20 ;  /* 0x0007101401007387 */ /* 0x000fe80000100a00 */
[----:B------:R0:W-:Y:S04]  /*13140*/  STL.64 [R1+0x718], R22 ;  /* 0x0007181601007387 */ /* 0x0001e80000100a00 */
[----:B0-----:R-:W3:Y:S04]  /*13150*/  LDL.LU.64 R22, [R1+0x1d70] ;  /* 0x001d700001167983 */ /* 0x001ee80000300a00 */
[----:B------:R-:W3:Y:S04]  /*13160*/  LDL.LU.64 R20, [R1+0x1d68] ;  /* 0x001d680001147983 */ /* 0x000ee80000300a00 */
[----:B------:R-:W-:Y:S01]  /*13170*/  STL [R1+0x1d18], R19 ;  /* 0x001d181301007387 */ /* 0x000fe20000100800 */
[-C--:B---3--:R-:W-:Y:S11]  /*13180*/  HMMA.16816.F32 R12, R20, R8.reuse, R12 ;  /* 0x00000008140c723c */ /* 0x088ff6000000180c */
[----:B------:R-:W-:Y:S11]  /*13190*/  @!UPT UIADD3 URZ, URZ, URZ, URZ ;  /* 0x0000003f3f3ff290 */ /* 0x000ff6000fffe03f */
[----:B------:R-:W-:Y:S01]  /*131a0*/  @!UPT UIADD3 URZ, URZ, URZ, URZ ;  /* 0x0000003f3f3ff290 */ /* 0x000fe2000fffe03f */
[----:B------:R0:W-:Y:S04]  /*131b0*/  STL.64 [R1+0x420], R12 ;  /* 0x0004200c01007387 */ /* 0x0001e80000100a00 */
[----:B------:R1:W-:Y:S04]  /*131c0*/  STL.64 [R1+0x428], R14 ;  /* 0x0004280e01007387 */ /* 0x0003e80000100a00 */
[----:B0-----:R-:W3:Y:S04]  /*131d0*/  LDL.LU.64 R12, [R1+0xa60] ;  /* 0x000a6000010c7983 */ /* 0x001ee80000300a00 */
[----:B-1----:R-:W4:Y:S01]  /*131e0*/  LDL.LU.64 R14, [R1+0xa68] ;  /* 0x000a6800010e7983 */ /* 0x002f220000300a00 */
[----:B--2---:R-:W-:Y:S03]  /*131f0*/  HMMA.16816.F32 R8, R24, R8, R4 ;  /* 0x000000081808723c */ /* 0x004fe60000001804 */
[----:B----4-:R-:W-:Y:S04]  /*13200*/  STL.64 [R1+0x1d38], R14 ;  /* 0x001d380e01007387 */ /* 0x010fe80000100a00 */
[----:B---3--:R0:W-:Y:S04]  /*13210*/  STL.64 [R1+0x1d30], R12 ;  /* 0x001d300c01007387 */ /* 0x0081e80000100a00 */
[----:B0-----:R-:W2:Y:S04]  /*13220*/  LDL.LU.64 R12, [R1+0x630] ;  /* 0x00063000010c7983 */ /* 0x001ea80000300a00 */
[----:B------:R-:W2:Y:S04]  /*13230*/  LDL.LU.64 R14, [R1+0x638] ;  /* 0x00063800010e7983 */ /* 0x000ea80000300a00 */
[----:B------:R0:W-:Y:S04]  /*13240*/  STL.64 [R1+0x1cf0], R22 ;  /* 0x001cf01601007387 */ /* 0x0001e80000100a00 */
[----:B------:R1:W-:Y:S04]  /*13250*/  STL.64 [R1+0x1ce8], R20 ;  /* 0x001ce81401007387 */ /* 0x0003e80000100a00 */
[----:B0-----:R-:W3:Y:S04]  /*13260*/  LDL.64 R22, [R1+0x18] ;  /* 0x0000180001167983 */ /* 0x001ee80000100a00 */
[----:B-1----:R-:W3:Y:S04]  /*13270*/  LDL.64 R20, [R1+0x10] ;  /* 0x0000100001147983 */ /* 0x002ee80000100a00 */
[----:B------:R-:W3:Y:S04]  /*13280*/  LDL.LU.64 R6, [R1+0x1d60] ;  /* 0x001d600001067983 */ /* 0x000ee80000300a00 */
[----:B------:R-:W3:Y:S04]  /*13290*/  LDL.LU.64 R4, [R1+0x1d58] ;  /* 0x001d580001047983 */ /* 0x000ee80000300a00 */
[----:B------:R0:W-:Y:S04]  /*132a0*/  STL.64 [R1+0x860], R8 ;  /* 0x0008600801007387 */ /* 0x0001e80000100a00 */
[----:B------:R-:W-:Y:S04]  /*132b0*/  STL.64 [R1+0x868], R10 ;  /* 0x0008680a01007387 */ /* 0x000fe80000100a00 */
[----:B0-----:R-:W3:Y:S02]  /*132c0*/  LDL.LU.64 R8, [R1+0x1d50] ;  /* 0x001d500001087983 */ /* 0x001ee40000300a00 */
        /* <DEDUP_REMOVED lines=35> */
[-C--:B--2---:R-:W-:Y:S01]  /*13500*/  HMMA.16816.F32 R12, R8, R4.reuse, R12 ;  /* 0x00000004080c723c */ /* 0x084fe2000000180c */
[----:B------:R-:W-:Y:S02]  /*13510*/  IMAD.MOV.U32 R2, RZ, RZ, R10 ;  /* 0x000000ffff027224 */ /* 0x000fe400078e000a */
[----:B------:R-:W-:Y:S02]  /*13520*/  IMAD.MOV.U32 R0, RZ, RZ, R11 ;  /* 0x000000ffff007224 */ /* 0x000fe400078e000b */
[----:B------:R-:W-:Y:S02]  /*13530*/  IMAD.MOV.U32 R6, RZ, RZ, R8 ;  /* 0x000000ffff067224 */ /* 0x000fe400078e0008 */
[----:B------:R-:W-:Y:S11]  /*13540*/  IMAD.MOV.U32 R3, RZ, RZ, R9 ;  /* 0x000000ffff037224 */ /* 0x000ff600078e0009 */
[----:B------:R-:W-:Y:S05]  /*13550*/  @!UPT UIADD3 URZ, URZ, URZ, URZ ;  /* 0x0000003f3f3ff290 */ /* 0x000fea000fffe03f */
[----:B------:R-:W-:Y:S04]  /*13560*/  STL.64 [R1+0x2a0], R12 ;  /* 0x0002a00c01007387 */ /* 0x000fe80000100a00 */
[----:B------:R0:W-:Y:S04]  /*13570*/  STL.64 [R1+0x2a8], R14 ;  /* 0x0002a80e01007387 */ /* 0x0001e80000100a00 */
[----:B0-----:R-:W2:Y:S04]  /*13580*/  LDL.LU.64 R14, [R1+0x1d10] ;  /* 0x001d1000010e7983 */ /* 0x001ea80000300a00 */
[----:B------:R-:W2:Y:S04]  /*13590*/  LDL.LU.64 R12, [R1+0x1d08] ;  /* 0x001d0800010c7983 */ /* 0x000ea80000300a00 */
[----:B------:R-:W3:Y:S04]  /*135a0*/  LDL.LU.64 R10, [R1+0x1d00] ;  /* 0x001d0000010a7983 */ /* 0x000ee80000300a00 */
[----:B------:R-:W3:Y:S02]  /*135b0*/  LDL.LU.64 R8, [R1+0x1cf8] ;  /* 0x001cf80001087983 */ /* 0x000ee40000300a00 */
[----:B---3--:R-:W-:Y:S11]  /*135c0*/  HMMA.16816.F32 R20, R8, R4, R20 ;  /* 0x000000040814723c */ /* 0x008ff60000001814 */
[----:B------:R-:W-:Y:S11]  /*135d0*/  @!UPT UIADD3 URZ, URZ, URZ, URZ ;  /* 0x0000003f3f3ff290 */ /* 0x000ff6000fffe03f */
[----:B------:R-:W-:Y:S01]  /*135e0*/  @!UPT UIADD3 URZ, URZ, URZ, URZ ;  /* 0x0000003f3f3ff290 */ /* 0x000fe2000fffe03f */
        /* <DEDUP_REMOVED lines=20> */
[----:B-1----:R-:W3:Y:S01]  /*13730*/  LDL.LU.64 R10, [R1+0xbd8] ;  /* 0x000bd800010a7983 */ /* 0x002ee20000300a00 */
[-C--:B----4-:R-:W-:Y:S03]  /*13740*/  HMMA.16816.F32 R20, R16, R4.reuse, R20 ;  /* 0x000000041014723c */ /* 0x090fe60000001814 */
        /* <DEDUP_REMOVED lines=12> */
[----:B------:R-:W-:Y:S04]  /*13810*/  STL.64 [R1+0x1c80], R18 ;  /* 0x001c801201007387 */ /* 0x000fe80000100a00 */
[----:B------:R0:W-:Y:S04]  /*13820*/  STL.64 [R1+0x1c78], R16 ;  /* 0x001c781001007387 */ /* 0x0001e80000100a00 */
[----:B0-----:R-:W4:Y:S01]  /*13830*/  LDL.LU.64 R16, [R1+0x70] ;  /* 0x0000700001107983 */ /* 0x001f220000300a00 */
[-C--:B---3--:R-:W-:Y:S08]  /*13840*/  HMMA.16816.F32 R12, R20, R4.reuse, R12 ;  /* 0x00000004140c723c */ /* 0x088ff0000000180c */
        /* <DEDUP_REMOVED lines=20> */
[----:B----4-:R-:W-:Y:S03]  /*13990*/  HMMA.16816.F32 R4, R4, R16, R8 ;  /* 0x000000100404723c */ /* 0x010fe60000001808 */
[----:B------:R-:W2:Y:S04]  /*139a0*/  LDL.LU.64 R10, [R1+0x1cc0] ;  /* 0x001cc000010a7983 */ /* 0x000ea80000300a00 */
[----:B------:R-:W2:Y:S11]  /*139b0*/  LDL.LU.64 R8, [R1+0x1cb8] ;  /* 0x001cb80001087983 */ /* 0x000eb60000300a00 */
[----:B------:R-:W-:Y:S05]  /*139c0*/  @!UPT UIADD3 URZ, URZ, URZ, URZ ;  /* 0x0000003f3f3ff290 */ /* 0x000fea000fffe03f */
        /* <DEDUP_REMOVED lines=13> */
[----:B------:R-:W-:Y:S04]  /*13aa0*/  STL.64 [R1+0x1c40], R6 ;  /* 0x001c400601007387 */ /* 0x000fe80000100a00 */
[----:B------:R4:W-:Y:S04]  /*13ab0*/  STL.64 [R1+0x1c38], R4 ;  /* 0x001c380401007387 */ /* 0x0009e80000100a00 */
[----:B0-----:R-:W3:Y:S04]  /*13ac0*/  LDL.LU.64 R20, [R1+0x400] ;  /* 0x0004000001147983 */ /* 0x001ee80000300a00 */
[----:B-1----:R-:W3:Y:S01]  /*13ad0*/  LDL.LU.64 R22, [R1+0x408] ;  /* 0x0004080001167983 */ /* 0x002ee20000300a00 */
[----:B----4-:R-:W-:-:S02]  /*13ae0*/  IMAD.MOV.U32 R4, RZ, RZ, R2 ;  /* 0x000000ffff047224 */ /* 0x010fc400078e0002 */
[----:B------:R-:W-:-:S07]  /*13af0*/  IMAD.MOV.U32 R5, RZ, RZ, R0 ;  /* 0x000000ffff057224 */ /* 0x000fce00078e0000 */
[-C--:B--2---:R-:W-:Y:S01]  /*13b00*/  HMMA.16816.F32 R8, R8, R4.reuse, R12 ;  /* 0x000000040808723c */ /* 0x084fe2000000180c */
[----:B------:R-:W3:Y:S04]  /*13b10*/  LDL.LU.64 R14, [R1+0x1ca0] ;  /* 0x001ca000010e7983 */ /* 0x000ee80000300a00 */
[----:B------:R-:W3:Y:S11]  /*13b20*/  LDL.LU.64 R12, [R1+0x1c98] ;  /* 0x001c9800010c7983 */ /* 0x000ef60000300a00 */
        /* <DEDUP_REMOVED lines=12> */
[----:B------:R-:W-:Y:S04]  /*13bf0*/  STL.64 [R1+0x1c30], R10 ;  /* 0x001c300a01007387 */ /* 0x000fe80000100a00 */
[----:B------:R0:W-:Y:S04]  /*13c00*/  STL.64 [R1+0x1c28], R8 ;  /* 0x001c280801007387 */ /* 0x0001e80000100a00 */
[----:B0-----:R-:W4:Y:S04]  /*13c10*/  LDL.LU.64 R8, [R1] ;  /* 0x0000000001087983 */ /* 0x001f280000300a00 */
[----:B------:R-:W2:Y:S01]  /*13c20*/  LDL.LU.64 R10, [R1+0x8] ;  /* 0x00000800010a7983 */ /* 0x000ea20000300a00 */
[-C--:B---3--:R-:W-:Y:S03]  /*13c30*/  HMMA.16816.F32 R16, R12, R4.reuse, R16 ;  /* 0x000000040c10723c */ /* 0x088fe60000001810 */
[----:B--2---:R-:W-:Y:S04]  /*13c40*/  STL.64 [R1+0x1c50], R10 ;  /* 0x001c500a01007387 */ /* 0x004fe80000100a00 */
[----:B----4-:R0:W-:Y:S04]  /*13c50*/  STL.64 [R1+0x1c48], R8 ;  /* 0x001c480801007387 */ /* 0x0101e80000100a00 */
        /* <DEDUP_REMOVED lines=8> */
[----:B0-----:R-:W4:Y:S01]  /*13ce0*/  LDL.LU.64 R12, [R1+0x60] ;  /* 0x00006000010c7983 */ /* 0x001f220000300a00 */
[-C--:B---3--:R-:W-:Y:S11]  /*13cf0*/  HMMA.16816.F32 R20, R16, R4.reuse, R20 ;  /* 0x000000041014723c */ /* 0x088ff60000001814 */
        /* <DEDUP_REMOVED lines=21> */
[----:B--2---:R-:W-:Y:S03]  /*13e50*/  HMMA.16816.F32 R4, R24, R4, R8 ;  /* 0x000000041804723c */ /* 0x004fe60000001808 */
[----:B------:R-:W2:Y:S04]  /*13e60*/  LDL.LU.64 R10, [R1+0x1c50] ;  /* 0x001c5000010a7983 */ /* 0x000ea80000300a00 */
[----:B------:R-:W2:Y:S11]  /*13e70*/  LDL.LU.64 R8, [R1+0x1c48] ;  /* 0x001c480001087983 */ /* 0x000eb60000300a00 */
[----:B------:R-:W-:Y:S05]  /*13e80*/  @!UPT UIADD3 URZ, URZ, URZ, URZ ;  /* 0x0000003f3f3ff290 */ /* 0x000fea000fffe03f */
[----:B------:R-:W-:Y:S04]  /*13e90*/  STL.64 [R1+0x890], R4 ;  /* 0x0008900401007387 */ /* 0x000fe80000100a00 */
[----:B------:R0:W-:Y:S04]  /*13ea0*/  STL.64 [R1+0x898], R6 ;  /* 0x0008980601007387 */ /* 0x0001e80000100a00 */
[----:B0-----:R-:W4:Y:S04]  /*13eb0*/  LDL.LU.64 R6, [R1+0x1c40] ;  /* 0x001c400001067983 */ /* 0x001f280000300a00 */
[----:B------:R-:W4:Y:S04]  /*13ec0*/  LDL.LU.64 R4, [R1+0x1c38] ;  /* 0x001c380001047983 */ /* 0x000f280000300a00 */
[----:B------:R-:W-:Y:S04]  /*13ed0*/  STL [R1+0x1c04], R27 ;  /* 0x001c041b01007387 */ /* 0x000fe80000100800 */
[----:B------:R-:W-:Y:S04]  /*13ee0*/  STL [R1+0x1c20], R26 ;  /* 0x001c201a01007387 */ /* 0x000fe80000100800 */
[----:B------:R0:W-:Y:S04]  /*13ef0*/  STL.64 [R1+0x1c18], R24 ;  /* 0x001c181801007387 */ /* 0x0001e80000100a00 */
[----:B0-----:R-:W3:Y:S04]  /*13f00*/  LDL.LU.64 R24, [R1+0xbc0] ;  /* 0x000bc00001187983 */ /* 0x001ee80000300a00 */
[----:B------:R-:W3:Y:S01]  /*13f10*/  LDL.LU.64 R26, [R1+0xbc8] ;  /* 0x000bc800011a7983 */ /* 0x000ee20000300a00 */
[----:B------:R-:W-:-:S02]  /*13f20*/  IMAD.MOV.U32 R29, RZ, RZ, R16 ;  /* 0x000000ffff1d7224 */ /* 0x000fc400078e0010 */
[----:B------:R-:W-:Y:S02]  /*13f30*/  IMAD.MOV.U32 R28, RZ, RZ, R17 ;  /* 0x000000ffff1c7224 */ /* 0x000fe400078e0011 */
[----:B------:R-:W-:Y:S02]  /*13f40*/  IMAD.MOV.U32 R3, RZ, RZ, R18 ;  /* 0x000000ffff037224 */ /* 0x000fe400078e0012 */
[----:B------:R-:W-:Y:S01]  /*13f50*/  IMAD.MOV.U32 R2, RZ, RZ, R19 ;  /* 0x000000ffff027224 */ /* 0x000fe200078e0013 */
[-C--:B----4-:R-:W-:Y:S08]  /*13f60*/  HMMA.16816.F32 R20, R4, R12.reuse, R20 ;  /* 0x0000000c0414723c */ /* 0x090ff00000001814 */
[-C--:B---3--:R-:W-:Y:S11]  /*13f70*/  HMMA.16816.F32 R24, R16, R12.reuse, R24 ;  /* 0x0000000c1018723c */ /* 0x088ff60000001818 */
[----:B------:R-:W-:Y:S11]  /*13f80*/  @!UPT UIADD3 URZ, URZ, URZ, URZ ;  /* 0x0000003f3f3ff290 */ /* 0x000ff6000fffe03f */
[----:B------:R-:W-:Y:S01]  /*13f90*/  @!UPT UIADD3 URZ, URZ, URZ, URZ ;  /* 0x0000003f3f3ff290 */ /* 0x000fe2000fffe03f */
[----:B------:R0:W-:Y:S04]  /*13fa0*/  STL.64 [R1+0x220], R24 ;  /* 0x0002201801007387 */ /* 0x0001e80000100a00 */
[----:B------:R1:W-:Y:S04]  /*13fb0*/  STL.64 [R1+0x228], R26 ;  /* 0x0002281a01007387 */ /* 0x0003e80000100a00 */
[----:B0-----:R-:W3:Y:S04]  /*13fc0*/  LDL.LU.64 R24, [R1+0x540] ;  /* 0x0005400001187983 */ /* 0x001ee80000300a00 */
[----:B-1----:R-:W3:Y:S04]  /*13fd0*/  LDL.LU.64 R26, [R1+0x548] ;  /* 0x00054800011a7983 */ /* 0x002ee80000300a00 */
[----:B------:R-:W4:Y:S04]  /*13fe0*/  LDL.LU.64 R16, [R1+0xa20] ;  /* 0x000a200001107983 */ /* 0x000f280000300a00 */
[----:B------:R-:W4:Y:S04]  /*13ff0*/  LDL.LU.64 R18, [R1+0xa28] ;  /* 0x000a280001127983 */ /* 0x000f280000300a00 */
[----:B------:R0:W-:Y:S04]  /*14000*/  STL.64 [R1+0x5a0], R20 ;  /* 0x0005a01401007387 */ /* 0x0001e80000100a00 */
[----:B------:R1:W-:Y:S04]  /*14010*/  STL.64 [R1+0x5a8], R22 ;  /* 0x0005a81601007387 */ /* 0x0003e80000100a00 */
[----:B0-----:R-:W2:Y:S04]  /*14020*/  LDL.LU.64 R20, [R1+0x530] ;  /* 0x0005300001147983 */ /* 0x001ea80000300a00 */
[----:B-1----:R-:W2:Y:S04]  /*14030*/  LDL.LU.64 R22, [R1+0x538] ;  /* 0x0005380001167983 */ /* 0x002ea80000300a00 */
[----:B------:R-:W-:Y:S04]  /*14040*/  STL.64 [R1+0x1b98], R6 ;  /* 0x001b980601007387 */ /* 0x000fe80000100a00 */
[----:B------:R0:W-:Y:S04]  /*14050*/  STL.64 [R1+0x1b90], R4 ;  /* 0x001b900401007387 */ /* 0x0001e80000100a00 */
[----:B0-----:R-:W2:Y:S04]  /*14060*/  LDL.LU.64 R4, [R1+0xa80] ;  /* 0x000a800001047983 */ /* 0x001ea80000300a00 */
[----:B------:R-:W2:Y:S02]  /*14070*/  LDL.LU.64 R6, [R1+0xa88] ;  /* 0x000a880001067983 */ /* 0x000ea40000300a00 */
        /* <DEDUP_REMOVED lines=10> */
[----:B------:R-:W3:Y:S01]  /*14120*/  LDL.LU.64 R8, [R1+0x1c28] ;  /* 0x001c280001087983 */ /* 0x000ee20000300a00 */
[----:B------:R-:W-:Y:S01]  /*14130*/  IMAD.MOV.U32 R0, RZ, RZ, R13 ;  /* 0x000000ffff007224 */ /* 0x000fe200078e000d */
[----:B---3--:R-:W-:Y:S11]  /*14140*/  HMMA.16816.F32 R24, R8, R12, R24 ;  /* 0x0000000c0818723c */ /* 0x008ff60000001818 */
[----:B------:R-:W-:Y:S11]  /*14150*/  @!UPT UIADD3 URZ, URZ, URZ, URZ ;  /* 0x0000003f3f3ff290 */ /* 0x000ff6000fffe03f */
[----:B------:R-:W-:Y:S01]  /*14160*/  @!UPT UIADD3 URZ, URZ, URZ, URZ ;  /* 0x0000003f3f3ff290 */ /* 0x000fe2000fffe03f */
[----:B------:R-:W-:Y:S04]  /*14170*/  STL.64 [R1+0x580], R24 ;  /* 0x0005801801007387 */ /* 0x000fe80000100a00 */
[----:B------:R0:W-:Y:S04]  /*14180*/  STL.64 [R1+0x588], R26 ;  /* 0x0005881a01007387 */ /* 0x0001e80000100a00 */
[----:B0-----:R-:W2:Y:S01]  /*14190*/  LDL.LU R26, [R1+0x1c20] ;  /* 0x001c2000011a7983 */ /* 0x001ea20000300800 */
[----:B------:R-:W-:-:S03]  /*141a0*/  IMAD.MOV.U32 R27, RZ, RZ, R12 ;  /* 0x000000ffff1b7224 */ /* 0x000fc600078e000c */
[----:B------:R-:W2:Y:S04]  /*141b0*/  LDL.LU.64 R24, [R1+0x1c18] ;  /* 0x001c180001187983 */ /* 0x000ea80000300a00 */
[----:B------:R-:W4:Y:S04]  /*141c0*/  LDL.LU.64 R14, [R1+0x1c10] ;  /* 0x001c1000010e7983 */ /* 0x000f280000300a00 */
[----:B------:R-:W4:Y:S04]  /*141d0*/  LDL.LU.64 R12, [R1+0x1c08] ;  /* 0x001c0800010c7983 */ /* 0x000f280000300a00 */
[----:B------:R-:W-:Y:S04]  /*141e0*/  STL.64 [R1+0x1b18], R10 ;  /* 0x001b180a01007387 */ /* 0x000fe80000100a00 */
[----:B------:R0:W-:Y:S02]  /*141f0*/  STL.64 [R1+0x1b10], R8 ;  /* 0x001b100801007387 */ /* 0x0001e40000100a00 */
[----:B0-----:R-:W-:-:S02]  /*14200*/  IMAD.MOV.U32 R8, RZ, RZ, R27 ;  /* 0x000000ffff087224 */ /* 0x001fc400078e001b */
[----:B------:R-:W-:Y:S01]  /*14210*/  IMAD.MOV.U32 R9, RZ, RZ, R0 ;  /* 0x000000ffff097224 */ /* 0x000fe200078e0000 */
[----:B------:R-:W2:Y:S04]  /*14220*/  LDL.LU R27, [R1+0x1c04] ;  /* 0x001c0400011b7983 */ /* 0x000ea80000300800 */
[----:B------:R-:W3:Y:S02]  /*14230*/  LDL.LU R0, [R1+0x1c00] ;  /* 0x001c000001007983 */ /* 0x000ee40000300800 */
        /* <DEDUP_REMOVED lines=16> */
[----:B0-----:R-:W4:Y:S04]  /*14340*/  LDL.LU.64 R22, [R1+0x1be8] ;  /* 0x001be80001167983 */ /* 0x001f280000300a00 */
[----:B------:R-:W3:Y:S04]  /*14350*/  LDL.LU.64 R20, [R1+0x1be0] ;  /* 0x001be00001147983 */ /* 0x000ee80000300a00 */
[----:B------:R-:W-:Y:S04]  /*14360*/  STL.64 [R1+0x1a98], R18 ;  /* 0x001a981201007387 */ /* 0x000fe80000100a00 */
[----:B------:R0:W-:Y:S04]  /*14370*/  STL.64 [R1+0x1a90], R16 ;  /* 0x001a901001007387 */ /* 0x0001e80000100a00 */
[----:B0-----:R-:W3:Y:S04]  /*14380*/  LDL.LU.64 R16, [R1+0x960] ;  /* 0x0009600001107983 */ /* 0x001ee80000300a00 */
[----:B------:R-:W3:Y:S01]  /*14390*/  LDL.LU.64 R18, [R1+0x968] ;  /* 0x0009680001127983 */ /* 0x000ee20000300a00 */
[-C--:B--2---:R-:W-:Y:S03]  /*143a0*/  HMMA.16816.F32 R12, R24, R8.reuse, R12 ;  /* 0x00000008180c723c */ /* 0x084fe6000000180c */
[----:B----4-:R-:W-:Y:S04]  /*143b0*/  STL.64 [R1+0x1a58], R22 ;  /* 0x001a581601007387 */ /* 0x010fe80000100a00 */
[----:B---3--:R0:W-:Y:S01]  /*143c0*/  STL.64 [R1+0x1a50], R20 ;  /* 0x001a501401007387 */ /* 0x0081e20000100a00 */
[----:B------:R-:W-:Y:S11]  /*143d0*/  HMMA.16816.F32 R16, R20, R8, R16 ;  /* 0x000000081410723c */ /* 0x000ff60000001810 */
[----:B------:R-:W-:Y:S11]  /*143e0*/  @!UPT UIADD3 URZ, URZ, URZ, URZ ;  /* 0x0000003f3f3ff290 */ /* 0x000ff6000fffe03f */
[----:B------:R-:W-:Y:S01]  /*143f0*/  @!UPT UIADD3 URZ, URZ, URZ, URZ ;  /* 0x0000003f3f3ff290 */ /* 0x000fe2000fffe03f */
[----:B------:R-:W-:Y:S04]  /*14400*/  STL.64 [R1+0x3c0], R16 ;  /* 0x0003c01001007387 */ /* 0x000fe80000100a00 */
[----:B------:R-:W-:Y:S04]  /*14410*/  STL.64 [R1+0x3c8], R18 ;  /* 0x0003c81201007387 */ /* 0x000fe80000100a00 */
[----:B------:R-:W-:Y:S04]  /*14420*/  STL.64 [R1+0x8b0], R12 ;  /* 0x0008b00c01007387 */ /* 0x000fe80000100a00 */
[----:B------:R-:W-:Y:S04]  /*14430*/  STL.64 [R1+0x8b8], R14 ;  /* 0x0008b80e01007387 */ /* 0x000fe80000100a00 */
[----:B0-----:R-:W2:Y:S04]  /*14440*/  LDL.LU.64 R20, [R1+0x950] ;  /* 0x0009500001147983 */ /* 0x001ea80000300a00 */
[----:B------:R-:W3:Y:S01]  /*14450*/  LDL.LU.64 R22, [R1+0x958] ;  /* 0x0009580001167983 */ /* 0x000ee20000300a00 */
[----:B------:R-:W-:-:S02]  /*14460*/  IMAD.MOV.U32 R10, RZ, RZ, R5 ;  /* 0x000000ffff0a7224 */ /* 0x000fc400078e0005 */
[----:B------:R-:W-:Y:S02]  /*14470*/  IMAD.MOV.U32 R11, RZ, RZ, R4 ;  /* 0x000000ffff0b7224 */ /* 0x000fe400078e0004 */
[----:B------:R-:W-:Y:S02]  /*14480*/  IMAD.MOV.U32 R8, RZ, RZ, R7 ;  /* 0x000000ffff087224 */ /* 0x000fe400078e0007 */
[----:B------:R-:W-:Y:S01]  /*14490*/  IMAD.MOV.U32 R9, RZ, RZ, R6 ;  /* 0x000000ffff097224 */ /* 0x000fe200078e0006 */
[----:B---3--:R-:W-:Y:S04]  /*144a0*/  STL.64 [R1+0x1ba8], R22 ;  /* 0x001ba81601007387 */ /* 0x008fe80000100a00 */
[----:B--2---:R-:W-:Y:S04]  /*144b0*/  STL.64 [R1+0x1ba0], R20 ;  /* 0x001ba01401007387 */ /* 0x004fe80000100a00 */
[----:B------:R-:W-:Y:S04]  /*144c0*/  STL.64 [R1+0x1b68], R10 ;  /* 0x001b680a01007387 */ /* 0x000fe80000100a00 */
[----:B------:R-:W-:Y:S04]  /*144d0*/  STL.64 [R1+0x1b60], R8 ;  /* 0x001b600801007387 */ /* 0x000fe80000100a00 */
[----:B------:R-:W2:Y:S04]  /*144e0*/  LDL.LU.64 R4, [R1+0xb80] ;  /* 0x000b800001047983 */ /* 0x000ea80000300a00 */
[----:B------:R-:W3:Y:S04]  /*144f0*/  LDL.LU.64 R6, [R1+0xb88] ;  /* 0x000b880001067983 */ /* 0x000ee80000300a00 */
[----:B---3--:R-:W-:Y:S04]  /*14500*/  STL.64 [R1+0x1bb8], R6 ;  /* 0x001bb80601007387 */ /* 0x008fe80000100a00 */
[----:B--2---:R0:W-:Y:S04]  /*14510*/  STL.64 [R1+0x1bb0], R4 ;  /* 0x001bb00401007387 */ /* 0x0041e80000100a00 */
[----:B0-----:R-:W2:Y:S04]  /*14520*/  LDL.LU.64 R4, [R1+0xb90] ;  /* 0x000b900001047983 */ /* 0x001ea80000300a00 */
[----:B------:R-:W3:Y:S04]  /*14530*/  LDL.LU.64 R6, [R1+0xb98] ;  /* 0x000b980001067983 */ /* 0x000ee80000300a00 */
[----:B---3--:R-:W-:Y:S04]  /*14540*/  STL.64 [R1+0x1bc8], R6 ;  /* 0x001bc80601007387 */ /* 0x008fe80000100a00 */
[----:B--2---:R0:W-:Y:S04]  /*14550*/  STL.64 [R1+0x1bc0], R4 ;  /* 0x001bc00401007387 */ /* 0x0041e80000100a00 */
[----:B0-----:R-:W2:Y:S04]  /*14560*/  LDL.LU.64 R4, [R1+0xba0] ;  /* 0x000ba00001047983 */ /* 0x001ea80000300a00 */
[----:B------:R-:W3:Y:S01]  /*14570*/  LDL.LU.64 R6, [R1+0xba8] ;  /* 0x000ba80001067983 */ /* 0x000ee20000300a00 */
[----:B------:R-:W-:-:S03]  /*14580*/  IMAD.MOV.U32 R10, RZ, RZ, R3 ;  /* 0x000000ffff0a7224 */ /* 0x000fc600078e0003 */
[----:B------:R-:W0:Y:S01]  /*14590*/  S2R R3, SR_TID.X ;  /* 0x0000000000037919 */ /* 0x000e220000002100 */
[----:B------:R-:W-:-:S03]  /*145a0*/  IMAD.MOV.U32 R9, RZ, RZ, R28 ;  /* 0x000000ffff097224 */ /* 0x000fc600078e001c */
[----:B------:R-:W1:Y:S01]  /*145b0*/  S2R R28, SR_TID.X ;  /* 0x00000000001c7919 */ /* 0x000e620000002100 */
[----:B------:R-:W-:Y:S02]  /*145c0*/  IMAD.MOV.U32 R11, RZ, RZ, R2 ;  /* 0x000000ffff0b7224 */ /* 0x000fe400078e0002 */
[----:B------:R-:W-:Y:S02]  /*145d0*/  IMAD.MOV.U32 R8, RZ, RZ, R29 ;  /* 0x000000ffff087224 */ /* 0x000fe400078e001d */
[----:B0-----:R-:W-:Y:S01]  /*145e0*/  IMAD.SHL.U32 R2, R3, 0x8, RZ ;  /* 0x0000000803027824 */ /* 0x001fe200078e00ff */
[----:B-1----:R-:W-:-:S04]  /*145f0*/  LOP3.LUT R29, R28, 0x7, RZ, 0xc0, !PT ;  /* 0x000000071c1d7812 */ /* 0x002fc800078ec0ff */
[----:B------:R-:W-:Y:S01]  /*14600*/  LOP3.LUT R2, R2, 0x30, RZ, 0xc0, !PT ;  /* 0x0000003002027812 */ /* 0x000fe200078ec0ff */
[C---:B------:R-:W-:Y:S02]  /*14610*/  IMAD.SHL.U32 R3, R28.reuse, 0x10, RZ ;  /* 0x000000101c037824 */ /* 0x040fe400078e00ff */
[----:B------:R-:W-:Y:S02]  /*14620*/  IMAD.SHL.U32 R28, R28, 0x2, RZ ;  /* 0x000000021c1c7824 */ /* 0x000fe400078e00ff */
[----:B------:R-:W-:Y:S01]  /*14630*/  IMAD R19, R29, 0x40, R2 ;  /* 0x000000401d137824 */ /* 0x000fe200078e0202 */
[----:B------:R-:W-:-:S04]  /*14640*/  LOP3.LUT R3, R3, 0x200, RZ, 0xc0, !PT ;  /* 0x0000020003037812 */ /* 0x000fc800078ec0ff */
[----:B------:R-:W-:Y:S01]  /*14650*/  LOP3.LUT R19, R19, 0x30, R28, 0x78, !PT ;  /* 0x0000003013137812 */ /* 0x000fe200078e781c */
[----:B---3--:R-:W-:Y:S04]  /*14660*/  STL.64 [R1+0x1bd8], R6 ;  /* 0x001bd80601007387 */ /* 0x008fe80000100a00 */
[----:B--2---:R0:W-:Y:S04]  /*14670*/  STL.64 [R1+0x1bd0], R4 ;  /* 0x001bd00401007387 */ /* 0x0041e80000100a00 */
[----:B0-----:R-:W2:Y:S04]  /*14680*/  LDL.LU.64 R4, [R1+0xbb0] ;  /* 0x000bb00001047983 */ /* 0x001ea80000300a00 */
[----:B------:R-:W2:Y:S01]  /*14690*/  LDL.LU.64 R6, [R1+0xbb8] ;  /* 0x000bb80001067983 */ /* 0x000ea20000300a00 */
[----:B------:R-:W-:-:S05]  /*146a0*/  IMAD.IADD R19, R3, 0x1, R19 ;  /* 0x0000000103137824 */ /* 0x000fca00078e0213 */
[----:B------:R-:W0:Y:S04]  /*146b0*/  LDSM.16.M88.4 R12, [R19+0x7000] ;  /* 0x00700000130c783b */ /* 0x000e280000000200 */
[----:B------:R-:W-:Y:S04]  /*146c0*/  STL.64 [R1+0x1a28], R26 ;  /* 0x001a281a01007387 */ /* 0x000fe80000100a00 */
[----:B------:R-:W-:Y:S04]  /*146d0*/  STL.64 [R1+0x1a20], R24 ;  /* 0x001a201801007387 */ /* 0x000fe80000100a00 */
[----:B------:R-:W1:Y:S04]  /*146e0*/  LDSM.16.M88.4 R24, [R19+0x7400] ;  /* 0x007400001318783b */ /* 0x000e680000000200 */
[----:B------:R-:W3:Y:S04]  /*146f0*/  LDSM.16.M88.4 R20, [R19+0x7800] ;  /* 0x007800001314783b */ /* 0x000ee80000000200 */
[----:B------:R-:W4:Y:S04]  /*14700*/  LDSM.16.M88.4 R16, [R19+0x7c00] ;  /* 0x007c00001310783b */ /* 0x000f280000000200 */
[----:B0-----:R-:W-:Y:S04]  /*14710*/  STL.64 [R1+0x50], R12 ;  /* 0x0000500c01007387 */ /* 0x001fe80000100a00 */
[----:B------:R-:W-:Y:S04]  /*14720*/  STL.64 [R1+0x58], R14 ;  /* 0x0000580e01007387 */ /* 0x000fe80000100a00 */
[----:B-1----:R-:W-:Y:S01]  /*14730*/  STL.64 [R1+0x48], R26 ;  /* 0x0000481a01007387 */ /* 0x002fe20000100a00 */
[C---:B--2---:R-:W-:Y:S11]  /*14740*/  HMMA.16816.F32 R4, R8.reuse, R12, R4 ;  /* 0x0000000c0804723c */ /* 0x044ff60000001804 */
[----:B------:R-:W-:Y:S11]  /*14750*/  @!UPT UIADD3 URZ, URZ, URZ, URZ ;  /* 0x0000003f3f3ff290 */ /* 0x000ff6000fffe03f */
[----:B------:R-:W-:Y:S01]  /*14760*/  @!UPT UIADD3 URZ, URZ, URZ, URZ ;  /* 0x0000003f3f3ff290 */ /* 0x000fe2000fffe03f */
[----:B------:R-:W-:Y:S04]  /*14770*/  STL.64 [R1+0x210], R4 ;  /* 0x0002100401007387 */ /* 0x000fe80000100a00 */
[----:B------:R0:W-:Y:S04]  /*14780*/  STL.64 [R1+0x218], R6 ;  /* 0x0002180601007387 */ /* 0x0001e80000100a00 */
[----:B0-----:R-:W2:Y:S04]  /*14790*/  LDL.LU.64 R6, [R1+0x1bd8] ;  /* 0x001bd80001067983 */ /* 0x001ea80000300a00 */
[----:B------:R-:W2:Y:S02]  /*147a0*/  LDL.LU.64 R4, [R1+0x1bd0] ;  /* 0x001bd00001047983 */ /* 0x000ea40000300a00 */
[C---:B--2---:R-:W-:Y:S11]  /*147b0*/  HMMA.16816.F32 R4, R8.reuse, R24, R4 ;  /* 0x000000180804723c */ /* 0x044ff60000001804 */
[----:B------:R-:W-:Y:S11]  /*147c0*/  @!UPT UIADD3 URZ, URZ, URZ, URZ ;  /* 0x0000003f3f3ff290 */ /* 0x000ff6000fffe03f */
[----:B------:R-:W-:Y:S01]  /*147d0*/  @!UPT UIADD3 URZ, URZ, URZ, URZ ;  /* 0x0000003f3f3ff290 */ /* 0x000fe2000fffe03f */
[----:B------:R-:W-:Y:S04]  /*147e0*/  STL.64 [R1+0x200], R4 ;  /* 0x0002000401007387 */ /* 0x000fe80000100a00 */
[----:B------:R0:W-:Y:S04]  /*147f0*/  STL.64 [R1+0x208], R6 ;  /* 0x0002080601007387 */ /* 0x0001e80000100a00 */
[----:B0-----:R-:W2:Y:S04]  /*14800*/  LDL.LU.64 R6, [R1+0x1bc8] ;  /* 0x001bc80001067983 */ /* 0x001ea80000300a00 */
[----:B------:R-:W2:Y:S04]  /*14810*/  LDL.LU.64 R4, [R1+0x1bc0] ;  /* 0x001bc00001047983 */ /* 0x000ea80000300a00 */
[----:B---3--:R-:W-:Y:S04]  /*14820*/  STL.64 [R1+0x30], R20 ;  /* 0x0000301401007387 */ /* 0x008fe80000100a00 */
[----:B------:R2:W-:Y:S02]  /*14830*/  STL.64 [R1+0x38], R22 ;  /* 0x0000381601007387 */ /* 0x0005e40000100a00 */
[C---:B--2---:R-:W-:Y:S02]  /*14840*/  HMMA.16816.F32 R20, R8.reuse, R20, R4 ;  /* 0x000000140814723c */ /* 0x044fe40000001804 */
[----:B------:R-:W2:Y:S04]  /*14850*/  LDL.LU.64 R6, [R1+0x1bb8] ;  /* 0x001bb80001067983 */ /* 0x000ea80000300a00 */
[----:B------:R-:W2:Y:S11]  /*14860*/  LDL.LU.64 R4, [R1+0x1bb0] ;  /* 0x001bb00001047983 */ /* 0x000eb60000300a00 */
[----:B------:R-:W-:Y:S06]  /*14870*/  @!UPT UIADD3 URZ, URZ, URZ, URZ ;  /* 0x0000003f3f3ff290 */ /* 0x000fec000fffe03f */
[----:B------:R-:W-:Y:S04]  /*14880*/  STL.64 [R1+0x1f0], R20 ;  /* 0x0001f01401007387 */ /* 0x000fe80000100a00 */
[----:B------:R0:W-:Y:S04]  /*14890*/  STL.64 [R1+0x1f8], R22 ;  /* 0x0001f81601007387 */ /* 0x0001e80000100a00 */
[----:B0-----:R-:W3:Y:S04]  /*148a0*/  LDL.LU.64 R22, [R1+0x1ba8] ;  /* 0x001ba80001167983 */ /* 0x001ee80000300a00 */
[----:B------:R-:W3:Y:S04]  /*148b0*/  LDL.LU.64 R20, [R1+0x1ba0] ;  /* 0x001ba00001147983 */ /* 0x000ee80000300a00 */
[----:B----4-:R-:W-:Y:S01]  /*148c0*/  STL.64 [R1+0x28], R18 ;  /* 0x0000281201007387 */ /* 0x010fe20000100a00 */
[----:B--2---:R-:W-:Y:S03]  /*148d0*/  HMMA.16816.F32 R8, R8, R16, R4 ;  /* 0x000000100808723c */ /* 0x004fe60000001804 */
[----:B------:R-:W3:Y:S04]  /*148e0*/  LDL.LU.64 R6, [R1+0x1b98] ;  /* 0x001b980001067983 */ /* 0x000ee80000300a00 */
[----:B------:R-:W3:Y:S04]  /*148f0*/  LDL.LU.64 R4, [R1+0x1b90] ;  /* 0x001b900001047983 */ /* 0x000ee80000300a00 */
[----:B------:R0:W-:Y:S11]  /*14900*/  STL.64 [R1+0x1b70], R16 ;  /* 0x001b701001007387 */ /* 0x0001f60000100a00 */
[----:B------:R-:W-:Y:S01]  /*14910*/  @!UPT UIADD3 URZ, URZ, URZ, URZ ;  /* 0x0000003f3f3ff290 */ /* 0x000fe2000fffe03f */
[----:B------:R-:W-:Y:S04]  /*14920*/  STL.64 [R1+0x1a0], R8 ;  /* 0x0001a00801007387 */ /* 0x000fe80000100a00 */
[----:B------:R3:W-:Y:S04]  /*14930*/  STL.64 [R1+0x1a8], R10 ;  /* 0x0001a80a01007387 */ /* 0x0007e80000100a00 */
[----:B0-----:R-:W2:Y:S01]  /*14940*/  LDL.LU.64 R16, [R1+0x30] ;  /* 0x0000300001107983 */ /* 0x001ea20000300a00 */
[----:B---3--:R-:W-:Y:S03]  /*14950*/  HMMA.16816.F32 R8, R4, R12, R20 ;  /* 0x0000000c0408723c */ /* 0x008fe60000001814 */
[----:B--2---:R0:W-:Y:S11]  /*14960*/  STL.64 [R1+0x1b88], R16 ;  /* 0x001b881001007387 */ /* 0x0041f60000100a00 */
[----:B------:R-:W-:Y:S09]  /*14970*/  @!UPT UIADD3 URZ, URZ, URZ, URZ ;  /* 0x0000003f3f3ff290 */ /* 0x000ff2000fffe03f */
[----:B------:R1:W-:Y:S04]  /*14980*/  STL.64 [R1+0x540], R8 ;  /* 0x0005400801007387 */ /* 0x0003e80000100a00 */
[----:B------:R2:W-:Y:S04]  /*14990*/  STL.64 [R1+0x548], R10 ;  /* 0x0005480a01007387 */ /* 0x0005e80000100a00 */
[----:B0-----:R-:W3:Y:S04]  /*149a0*/  LDL.LU.64 R16, [R1+0x940] ;  /* 0x0009400001107983 */ /* 0x001ee80000300a00 */
[----:B------:R-:W3:Y:S04]  /*149b0*/  LDL.LU.64 R18, [R1+0x948] ;  /* 0x0009480001127983 */ /* 0x000ee80000300a00 */
[----:B-1----:R-:W4:Y:S04]  /*149c0*/  LDL.LU.64 R8, [R1+0x920] ;  /* 0x0009200001087983 */ /* 0x002f280000300a00 */
[----:B--2---:R-:W2:Y:S01]  /*149d0*/  LDL.LU.64 R10, [R1+0x928] ;  /* 0x00092800010a7983 */ /* 0x004ea20000300a00 */
[----:B------:R-:W-:-:S02]  /*149e0*/  IMAD.MOV.U32 R2, RZ, RZ, R14 ;  /* 0x000000ffff027224 */ /* 0x000fc400078e000e */
[----:B------:R-:W-:Y:S01]  /*149f0*/  IMAD.MOV.U32 R29, RZ, RZ, R15 ;  /* 0x000000ffff1d7224 */ /* 0x000fe200078e000f */
[----:B--2---:R-:W-:Y:S04]  /*14a00*/  STL.64 [R1+0x1b80], R10 ;  /* 0x001b800a01007387 */ /* 0x004fe80000100a00 */
[----:B----4-:R0:W-:Y:S04]  /*14a10*/  STL.64 [R1+0x1b78], R8 ;  /* 0x001b780801007387 */ /* 0x0101e80000100a00 */
[----:B0-----:R-:W2:Y:S04]  /*14a20*/  LDL.LU.64 R8, [R1+0x930] ;  /* 0x0009300001087983 */ /* 0x001ea80000300a00 */
[----:B------:R-:W2:Y:S04]  /*14a30*/  LDL.LU.64 R10, [R1+0x938] ;  /* 0x00093800010a7983 */ /* 0x000ea80000300a00 */
[----:B------:R-:W4:Y:S04]  /*14a40*/  LDL.LU.64 R12, [R1+0x990] ;  /* 0x00099000010c7983 */ /* 0x000f280000300a00 */
[----:B------:R-:W2:Y:S04]  /*14a50*/  LDL.LU.64 R14, [R1+0x998] ;  /* 0x00099800010e7983 */ /* 0x000ea80000300a00 */
[----:B--2---:R-:W-:Y:S04]  /*14a60*/  STL.64 [R1+0x1ae8], R14 ;  /* 0x001ae80e01007387 */ /* 0x004fe80000100a00 */
[----:B----4-:R0:W-:Y:S04]  /*14a70*/  STL.64 [R1+0x1ae0], R12 ;  /* 0x001ae00c01007387 */ /* 0x0101e80000100a00 */
[----:B0-----:R-:W2:Y:S04]  /*14a80*/  LDL.LU.64 R12, [R1+0x9a0] ;  /* 0x0009a000010c7983 */ /* 0x001ea80000300a00 */
[----:B------:R-:W4:Y:S04]  /*14a90*/  LDL.LU.64 R14, [R1+0x9a8] ;  /* 0x0009a800010e7983 */ /* 0x000f280000300a00 */
[----:B----4-:R-:W-:Y:S04]  /*14aa0*/  STL.64 [R1+0x1af8], R14 ;  /* 0x001af80e01007387 */ /* 0x010fe80000100a00 */
[----:B--2---:R0:W-:Y:S04]  /*14ab0*/  STL.64 [R1+0x1af0], R12 ;  /* 0x001af00c01007387 */ /* 0x0041e80000100a00 */
[----:B0-----:R-:W2:Y:S04]  /*14ac0*/  LDL.64 R12, [R1+0x50] ;  /* 0x00005000010c7983 */ /* 0x001ea80000100a00 */
        /* <DEDUP_REMOVED lines=8> */
[----:B0-----:R-:W2:Y:S04]  /*14b50*/  LDL.LU.64 R20, [R1+0xb20] ;  /* 0x000b200001147983 */ /* 0x001ea80000300a00 */
[----:B------:R-:W4:Y:S04]  /*14b60*/  LDL.LU.64 R22, [R1+0xb28] ;  /* 0x000b280001167983 */ /* 0x000f280000300a00 */
[----:B----4-:R-:W-:Y:S04]  /*14b70*/  STL.64 [R1+0x1b38], R22 ;  /* 0x001b381601007387 */ /* 0x010fe80000100a00 */
[----:B--2---:R0:W-:Y:S04]  /*14b80*/  STL.64 [R1+0x1b30], R20 ;  /* 0x001b301401007387 */ /* 0x0041e80000100a00 */
[----:B0-----:R-:W2:Y:S04]  /*14b90*/  LDL.LU.64 R20, [R1+0xb40] ;  /* 0x000b400001147983 */ /* 0x001ea80000300a00 */
[----:B------:R-:W4:Y:S01]  /*14ba0*/  LDL.LU.64 R22, [R1+0xb48] ;  /* 0x000b480001167983 */ /* 0x000f220000300a00 */
[C---:B---3--:R-:W-:Y:S03]  /*14bb0*/  HMMA.16816.F32 R16, R4.reuse, R24, R16 ;  /* 0x000000180410723c */ /* 0x048fe60000001810 */
[----:B----4-:R-:W-:Y:S04]  /*14bc0*/  STL.64 [R1+0x1b48], R22 ;  /* 0x001b481601007387 */ /* 0x010fe80000100a00 */
[----:B--2---:R0:W-:Y:S04]  /*14bd0*/  STL.64 [R1+0x1b40], R20 ;  /* 0x001b401401007387 */ /* 0x0041e80000100a00 */
[----:B0-----:R-:W2:Y:S04]  /*14be0*/  LDL.LU.64 R20, [R1+0xb50] ;  /* 0x000b500001147983 */ /* 0x001ea80000300a00 */
[----:B------:R-:W3:Y:S04]  /*14bf0*/  LDL.LU.64 R22, [R1+0xb58] ;  /* 0x000b580001167983 */ /* 0x000ee80000300a00 */
[----:B---3--:R-:W-:Y:S04]  /*14c00*/  STL.64 [R1+0x1b58], R22 ;  /* 0x001b581601007387 */ /* 0x008fe80000100a00 */
[----:B--2---:R0:W-:Y:S04]  /*14c10*/  STL.64 [R1+0x1b50], R20 ;  /* 0x001b501401007387 */ /* 0x0041e80000100a00 */
[----:B0-----:R-:W2:Y:S04]  /*14c20*/  LDL.LU.64 R20, [R1+0xb60] ;  /* 0x000b600001147983 */ /* 0x001ea80000300a00 */
[----:B------:R-:W2:Y:S04]  /*14c30*/  LDL.LU.64 R22, [R1+0xb68] ;  /* 0x000b680001167983 */ /* 0x000ea80000300a00 */
[----:B------:R0:W-:Y:S04]  /*14c40*/  STL.64 [R1+0x530], R16 ;  /* 0x0005301001007387 */ /* 0x0001e80000100a00 */
[----:B------:R-:W-:Y:S04]  /*14c50*/  STL.64 [R1+0x538], R18 ;  /* 0x0005381201007387 */ /* 0x000fe80000100a00 */
[----:B0-----:R-:W3:Y:S02]  /*14c60*/  LDL.LU.64 R16, [R1+0x1b88] ;  /* 0x001b880001107983 */ /* 0x001ee40000300a00 */
[----:B---3--:R-:W-:Y:S01]  /*14c70*/  HMMA.16816.F32 R8, R4, R16, R8 ;  /* 0x000000100408723c */ /* 0x008fe20000001808 */
[----:B------:R-:W-:-:S02]  /*14c80*/  IMAD.MOV.U32 R15, RZ, RZ, R16 ;  /* 0x000000ffff0f7224 */ /* 0x000fc400078e0010 */
[----:B------:R-:W-:Y:S11]  /*14c90*/  IMAD.MOV.U32 R14, RZ, RZ, R17 ;  /* 0x000000ffff0e7224 */ /* 0x000ff600078e0011 */
[----:B------:R-:W-:Y:S09]  /*14ca0*/  @!UPT UIADD3 URZ, URZ, URZ, URZ ;  /* 0x0000003f3f3ff290 */ /* 0x000ff2000fffe03f */
[----:B------:R-:W-:Y:S04]  /*14cb0*/  STL.64 [R1+0x520], R8 ;  /* 0x0005200801007387 */ /* 0x000fe80000100a00 */
[----:B------:R0:W-:Y:S04]  /*14cc0*/  STL.64 [R1+0x528], R10 ;  /* 0x0005280a01007387 */ /* 0x0001e80000100a00 */
[----:B0-----:R-:W3:Y:S04]  /*14cd0*/  LDL.LU.64 R10, [R1+0x1b80] ;  /* 0x001b8000010a7983 */ /* 0x001ee80000300a00 */
[----:B------:R-:W3:Y:S04]  /*14ce0*/  LDL.LU.64 R8, [R1+0x1b78] ;  /* 0x001b780001087983 */ /* 0x000ee80000300a00 */
[----:B------:R-:W3:Y:S02]  /*14cf0*/  LDL.LU.64 R16, [R1+0x1b70] ;  /* 0x001b700001107983 */ /* 0x000ee40000300a00 */
[----:B---3--:R-:W-:Y:S02]  /*14d00*/  HMMA.16816.F32 R4, R4, R16, R8 ;  /* 0x000000100404723c */ /* 0x008fe40000001808 */
[----:B------:R-:W2:Y:S04]  /*14d10*/  LDL.LU.64 R10, [R1+0x1b68] ;  /* 0x001b6800010a7983 */ /* 0x000ea80000300a00 */
[----:B------:R-:W2:Y:S11]  /*14d20*/  LDL.LU.64 R8, [R1+0x1b60] ;  /* 0x001b600001087983 */ /* 0x000eb60000300a00 */
[----:B------:R-:W-:Y:S06]  /*14d30*/  @!UPT UIADD3 URZ, URZ, URZ, URZ ;  /* 0x0000003f3f3ff290 */ /* 0x000fec000fffe03f */
[----:B------:R-:W-:Y:S04]  /*14d40*/  STL.64 [R1+0x400], R4 ;  /* 0x0004000401007387 */ /* 0x000fe80000100a00 */
[----:B------:R-:W-:Y:S01]  /*14d50*/  STL.64 [R1+0x408], R6 ;  /* 0x0004080601007387 */ /* 0x000fe20000100a00 */
[C---:B--2---:R-:W-:Y:S11]  /*14d60*/  HMMA.16816.F32 R20, R8.reuse, R12, R20 ;  /* 0x0000000c0814723c */ /* 0x044ff60000001814 */
[----:B------:R-:W-:Y:S11]  /*14d70*/  @!UPT UIADD3 URZ, URZ, URZ, URZ ;  /* 0x0000003f3f3ff290 */ /* 0x000ff6000fffe03f */
[----:B------:R-:W-:Y:S01]  /*14d80*/  @!UPT UIADD3 URZ, URZ, URZ, URZ ;  /* 0x0000003f3f3ff290 */ /* 0x000fe2000fffe03f */
[----:B------:R-:W-:Y:S04]  /*14d90*/  STL.64 [R1+0x190], R20 ;  /* 0x0001901401007387 */ /* 0x000fe80000100a00 */
[----:B------:R0:W-:Y:S04]  /*14da0*/  STL.64 [R1+0x198], R22 ;  /* 0x0001981601007387 */ /* 0x0001e80000100a00 */
[----:B0-----:R-:W2:Y:S04]  /*14db0*/  LDL.LU.64 R22, [R1+0x1b58] ;  /* 0x001b580001167983 */ /* 0x001ea80000300a00 */
[----:B------:R-:W2:Y:S02]  /*14dc0*/  LDL.LU.64 R20, [R1+0x1b50] ;  /* 0x001b500001147983 */ /* 0x000ea40000300a00 */
[----:B--2---:R-:W-:Y:S11]  /*14dd0*/  HMMA.16816.F32 R20, R8, R24, R20 ;  /* 0x000000180814723c */ /* 0x004ff60000001814 */
[----:B------:R-:W-:Y:S11]  /*14de0*/  @!UPT UIADD3 URZ, URZ, URZ, URZ ;  /* 0x0000003f3f3ff290 */ /* 0x000ff6000fffe03f */
[----:B------:R-:W-:Y:S01]  /*14df0*/  @!UPT UIADD3 URZ, URZ, URZ, URZ ;  /* 0x0000003f3f3ff290 */ /* 0x000fe2000fffe03f */
[----:B------:R-:W-:Y:S04]  /*14e00*/  STL.64 [R1+0x180], R20 ;  /* 0x0001801401007387 */ /* 0x000fe80000100a00 */
[----:B------:R0:W-:Y:S04]  /*14e10*/  STL.64 [R1+0x188], R22 ;  /* 0x0001881601007387 */ /* 0x0001e80000100a00 */
[----:B0-----:R-:W2:Y:S04]  /*14e20*/  LDL.LU.64 R22, [R1+0x1b48] ;  /* 0x001b480001167983 */ /* 0x001ea80000300a00 */
[----:B------:R-:W2:Y:S01]  /*14e30*/  LDL.LU.64 R20, [R1+0x1b40] ;  /* 0x001b400001147983 */ /* 0x000ea20000300a00 */
[----:B------:R-:W-:-:S02]  /*14e40*/  IMAD.MOV.U32 R4, RZ, RZ, R15 ;  /* 0x000000ffff047224 */ /* 0x000fc400078e000f */
[----:B------:R-:W-:-:S07]  /*14e50*/  IMAD.MOV.U32 R5, RZ, RZ, R14 ;  /* 0x000000ffff057224 */ /* 0x000fce00078e000e */
[C---:B--2---:R-:W-:Y:S11]  /*14e60*/  HMMA.16816.F32 R20, R8.reuse, R4, R20 ;  /* 0x000000040814723c */ /* 0x044ff60000001814 */
[----:B------:R-:W-:Y:S11]  /*14e70*/  @!UPT UIADD3 URZ, URZ, URZ, URZ ;  /* 0x0000003f3f3ff290 */ /* 0x000ff6000fffe03f */
[----:B------:R-:W-:Y:S01]  /*14e80*/  @!UPT UIADD3 URZ, URZ, URZ, URZ ;  /* 0x0000003f3f3ff290 */ /* 0x000fe2000fffe03f */
[----:B------:R-:W-:Y:S04]  /*14e90*/  STL.64 [R1+0x170], R20 ;  /* 0x0001701401007387 */ /* 0x000fe80000100a00 */
[----:B------:R0:W-:Y:S04]  /*14ea0*/  STL.64 [R1+0x178], R22 ;  /* 0x0001781601007387 */ /* 0x0001e80000100a00 */
[----:B0-----:R-:W2:Y:S04]  /*14eb0*/  LDL.LU.64 R22, [R1+0x1b38] ;  /* 0x001b380001167983 */ /* 0x001ea80000300a00 */
[----:B------:R-:W2:Y:S02]  /*14ec0*/  LDL.LU.64 R20, [R1+0x1b30] ;  /* 0x001b300001147983 */ /* 0x000ea40000300a00 */
[----:B--2---:R-:W-:Y:S02]  /*14ed0*/  HMMA.16816.F32 R8, R8, R16, R20 ;  /* 0x000000100808723c */ /* 0x004fe40000001814 */
[----:B------:R-:W2:Y:S04]  /*14ee0*/  LDL.LU.64 R22, [R1+0x1b28] ;  /* 0x001b280001167983 */ /* 0x000ea80000300a00 */
[----:B------:R-:W2:Y:S11]  /*14ef0*/  LDL.LU.64 R20, [R1+0x1b20] ;  /* 0x001b200001147983 */ /* 0x000eb60000300a00 */
[----:B------:R-:W-:Y:S06]  /*14f00*/  @!UPT UIADD3 URZ, URZ, URZ, URZ ;  /* 0x0000003f3f3ff290 */ /* 0x000fec000fffe03f */
[----:B------:R-:W-:Y:S04]  /*14f10*/  STL.64 [R1+0x130], R8 ;  /* 0x0001300801007387 */ /* 0x000fe80000100a00 */
[----:B------:R0:W-:Y:S04]  /*14f20*/  STL.64 [R1+0x138], R10 ;  /* 0x0001380a01007387 */ /* 0x0001e80000100a00 */
[----:B0-----:R-:W2:Y:S04]  /*14f30*/  LDL.LU.64 R10, [R1+0x1b18] ;  /* 0x001b1800010a7983 */ /* 0x001ea80000300a00 */
[----:B------:R-:W2:Y:S01]  /*14f40*/  LDL.LU.64 R8, [R1+0x1b10] ;  /* 0x001b100001087983 */ /* 0x000ea20000300a00 */
[----:B------:R-:W-:-:S02]  /*14f50*/  IMAD.MOV.U32 R7, RZ, RZ, R12 ;  /* 0x000000ffff077224 */ /* 0x000fc400078e000c */
[----:B------:R-:W-:Y:S01]  /*14f60*/  IMAD.MOV.U32 R6, RZ, RZ, R13 ;  /* 0x000000ffff067224 */ /* 0x000fe200078e000d */
[C---:B--2---:R-:W-:Y:S11]  /*14f70*/  HMMA.16816.F32 R20, R8.reuse, R12, R20 ;  /* 0x0000000c0814723c */ /* 0x044ff60000001814 */
[----:B------:R-:W-:Y:S11]  /*14f80*/  @!UPT UIADD3 URZ, URZ, URZ, URZ ;  /* 0x0000003f3f3ff290 */ /* 0x000ff6000fffe03f */
[----:B------:R-:W-:Y:S01]  /*14f90*/  @!UPT UIADD3 URZ, URZ, URZ, URZ ;  /* 0x0000003f3f3ff290 */ /* 0x000fe2000fffe03f */
        /* <DEDUP_REMOVED lines=9> */
[----:B------:R-:W-:Y:S04]  /*15030*/  STL.64 [R1+0x280], R12 ;  /* 0x0002800c01007387 */ /* 0x000fe80000100a00 */
[----:B------:R0:W-:Y:S04]  /*15040*/  STL.64 [R1+0x288], R14 ;  /* 0x0002880e01007387 */ /* 0x0001e80000100a00 */
[----:B0-----:R-:W3:Y:S04]  /*15050*/  LDL.LU.64 R14, [R1+0x1ae8] ;  /* 0x001ae800010e7983 */ /* 0x001ee80000300a00 */
[----:B------:R-:W3:Y:S04]  /*15060*/  LDL.LU.64 R12, [R1+0x1ae0] ;  /* 0x001ae000010c7983 */ /* 0x000ee80000300a00 */
[----:B------:R0:W-:Y:S02]  /*15070*/  STL.64 [R1+0x1ab8], R24 ;  /* 0x001ab81801007387 */ /* 0x0001e40000100a00 */
[----:B0-----:R-:W-:-:S02]  /*15080*/  IMAD.MOV.U32 R24, RZ, RZ, R7 ;  /* 0x000000ffff187224 */ /* 0x001fc400078e0007 */
[----:B------:R-:W-:Y:S01]  /*15090*/  IMAD.MOV.U32 R25, RZ, RZ, R6 ;  /* 0x000000ffff197224 */ /* 0x000fe200078e0006 */
[C---:B---3--:R-:W-:Y:S11]  /*150a0*/  HMMA.16816.F32 R12, R8.reuse, R4, R12 ;  /* 0x00000004080c723c */ /* 0x048ff6000000180c */
[----:B------:R-:W-:Y:S11]  /*150b0*/  @!UPT UIADD3 URZ, URZ, URZ, URZ ;  /* 0x0000003f3f3ff290 */ /* 0x000ff6000fffe03f */
[----:B------:R-:W-:Y:S01]  /*150c0*/  @!UPT UIADD3 URZ, URZ, URZ, URZ ;  /* 0x0000003f3f3ff290 */ /* 0x000fe2000fffe03f */
[----:B------:R-:W-:Y:S04]  /*150d0*/  STL.64 [R1+0x270], R12 ;  /* 0x0002700c01007387 */ /* 0x000fe80000100a00 */
[----:B------:R0:W-:Y:S04]  /*150e0*/  STL.64 [R1+0x278], R14 ;  /* 0x0002780e01007387 */ /* 0x0001e80000100a00 */
[----:B0-----:R-:W3:Y:S04]  /*150f0*/  LDL.LU.64 R14, [R1+0x1ad8] ;  /* 0x001ad800010e7983 */ /* 0x001ee80000300a00 */
[----:B------:R-:W3:Y:S04]  /*15100*/  LDL.LU.64 R12, [R1+0x1ad0] ;  /* 0x001ad000010c7983 */ /* 0x000ee80000300a00 */
[----:B------:R2:W-:Y:S02]  /*15110*/  STL.64 [R1+0x1ab0], R4 ;  /* 0x001ab00401007387 */ /* 0x0005e40000100a00 */
[----:B--2---:R-:W-:Y:S11]  /*15120*/  HMMA.16816.F32 R4, R8, R16, R20 ;  /* 0x000000100804723c */ /* 0x004ff60000001814 */
[----:B------:R-:W-:Y:S11]  /*15130*/  @!UPT UIADD3 URZ, URZ, URZ, URZ ;  /* 0x0000003f3f3ff290 */ /* 0x000ff6000fffe03f */
[----:B------:R-:W-:Y:S01]  /*15140*/  @!UPT UIADD3 URZ, URZ, URZ, URZ ;  /* 0x0000003f3f3ff290 */ /* 0x000fe2000fffe03f */
[----:B------:R0:W-:Y:S04]  /*15150*/  STL.64 [R1+0x1c0], R4 ;  /* 0x0001c00401007387 */ /* 0x0001e80000100a00 */
[----:B------:R1:W-:Y:S04]  /*15160*/  STL.64 [R1+0x1c8], R6 ;  /* 0x0001c80601007387 */ /* 0x0003e80000100a00 */
[----:B0-----:R-:W2:Y:S04]  /*15170*/  LDL.LU.64 R4, [R1+0xb00] ;  /* 0x000b000001047983 */ /* 0x001ea80000300a00 */
[----:B-1----:R-:W4:Y:S01]  /*15180*/  LDL.LU.64 R6, [R1+0xb08] ;  /* 0x000b080001067983 */ /* 0x002f220000300a00 */
[----:B------:R-:W-:-:S02]  /*15190*/  IMAD.MOV.U32 R28, RZ, RZ, R26 ;  /* 0x000000ffff1c7224 */ /* 0x000fc400078e001a */
[----:B------:R-:W-:Y:S02]  /*151a0*/  IMAD.MOV.U32 R3, RZ, RZ, R27 ;  /* 0x000000ffff037224 */ /* 0x000fe400078e001b */
[----:B------:R-:W-:Y:S02]  /*151b0*/  IMAD.MOV.U32 R27, RZ, RZ, R16 ;  /* 0x000000ffff1b7224 */ /* 0x000fe400078e0010 */
[----:B------:R-:W-:Y:S01]  /*151c0*/  IMAD.MOV.U32 R26, RZ, RZ, R17 ;  /* 0x000000ffff1a7224 */ /* 0x000fe200078e0011 */
[----:B----4-:R-:W-:Y:S04]  /*151d0*/  STL.64 [R1+0x1ac8], R6 ;  /* 0x001ac80601007387 */ /* 0x010fe80000100a00 */
[----:B--2---:R0:W-:Y:S04]  /*151e0*/  STL.64 [R1+0x1ac0], R4 ;  /* 0x001ac00401007387 */ /* 0x0041e80000100a00 */
[----:B0-----:R-:W3:Y:S04]  /*151f0*/  LDL.LU.64 R4, [R1+0xb10] ;  /* 0x000b100001047983 */ /* 0x001ee80000300a00 */
[----:B------:R-:W3:Y:S04]  /*15200*/  LDL.LU.64 R6, [R1+0xb18] ;  /* 0x000b180001067983 */ /* 0x000ee80000300a00 */
[----:B------:R-:W2:Y:S04]  /*15210*/  LDL.LU.64 R16, [R1+0xad0] ;  /* 0x000ad00001107983 */ /* 0x000ea80000300a00 */
[----:B------:R-:W4:Y:S04]  /*15220*/  LDL.LU.64 R18, [R1+0xad8] ;  /* 0x000ad80001127983 */ /* 0x000f280000300a00 */
[----:B----4-:R-:W-:Y:S04]  /*15230*/  STL.64 [R1+0x1aa8], R18 ;  /* 0x001aa81201007387 */ /* 0x010fe80000100a00 */
[----:B--2---:R0:W-:Y:S04]  /*15240*/  STL.64 [R1+0x1aa0], R16 ;  /* 0x001aa01001007387 */ /* 0x0041e80000100a00 */
[----:B0-----:R-:W2:Y:S04]  /*15250*/  LDL.LU.64 R16, [R1+0xaf0] ;  /* 0x000af00001107983 */ /* 0x001ea80000300a00 */
[----:B------:R-:W2:Y:S04]  /*15260*/  LDL.LU.64 R18, [R1+0xaf8] ;  /* 0x000af80001127983 */ /* 0x000ea80000300a00 */
[----:B------:R-:W4:Y:S04]  /*15270*/  LDL.LU.64 R20, [R1+0x9e0] ;  /* 0x0009e00001147983 */ /* 0x000f280000300a00 */
[----:B------:R-:W2:Y:S04]  /*15280*/  LDL.LU.64 R22, [R1+0x9e8] ;  /* 0x0009e80001167983 */ /* 0x000ea80000300a00 */
[----:B--2---:R-:W-:Y:S04]  /*15290*/  STL.64 [R1+0x1a68], R22 ;  /* 0x001a681601007387 */ /* 0x004fe80000100a00 */
[----:B----4-:R0:W-:Y:S04]  /*152a0*/  STL.64 [R1+0x1a60], R20 ;  /* 0x001a601401007387 */ /* 0x0101e80000100a00 */
[----:B0-----:R-:W2:Y:S04]  /*152b0*/  LDL.LU.64 R20, [R1+0xa00] ;  /* 0x000a000001147983 */ /* 0x001ea80000300a00 */
[----:B------:R-:W4:Y:S01]  /*152c0*/  LDL.LU.64 R22, [R1+0xa08] ;  /* 0x000a080001167983 */ /* 0x000f220000300a00 */
[----:B------:R-:W-:-:S02]  /*152d0*/  IMAD.MOV.U32 R8, RZ, RZ, R27 ;  /* 0x000000ffff087224 */ /* 0x000fc400078e001b */
[----:B------:R-:W-:Y:S02]  /*152e0*/  IMAD.MOV.U32 R9, RZ, RZ, R26 ;  /* 0x000000ffff097224 */ /* 0x000fe400078e001a */
[C---:B---3--:R-:W-:Y:S01]  /*152f0*/  HMMA.16816.F32 R24, R12.reuse, R24, R4 ;  /* 0x000000180c18723c */ /* 0x048fe20000001804 */
        /* <DEDUP_REMOVED lines=8> */
[----:B------:R-:W3:Y:S04]  /*15380*/  LDL.LU.64 R6, [R1+0x1ac8] ;  /* 0x001ac80001067983 */ /* 0x000ee80000300a00 */
[----:B------:R-:W3:Y:S04]  /*15390*/  LDL.LU.64 R4, [R1+0x1ac0] ;  /* 0x001ac00001047983 */ /* 0x000ee80000300a00 */
[----:B------:R0:W-:Y:S04]  /*153a0*/  STL.64 [R1+0x160], R24 ;  /* 0x0001601801007387 */ /* 0x0001e80000100a00 */
[----:B------:R-:W-:Y:S04]  /*153b0*/  STL.64 [R1+0x168], R26 ;  /* 0x0001681a01007387 */ /* 0x000fe80000100a00 */
[----:B0-----:R-:W3:Y:S02]  /*153c0*/  LDL.LU.64 R24, [R1+0x1ab8] ;  /* 0x001ab80001187983 */ /* 0x001ee40000300a00 */
[C---:B---3--:R-:W-:Y:S11]  /*153d0*/  HMMA.16816.F32 R4, R12.reuse, R24, R4 ;  /* 0x000000180c04723c */ /* 0x048ff60000001804 */
[----:B------:R-:W-:Y:S11]  /*153e0*/  @!UPT UIADD3 URZ, URZ, URZ, URZ ;  /* 0x0000003f3f3ff290 */ /* 0x000ff6000fffe03f */
[----:B------:R-:W-:Y:S01]  /*153f0*/  @!UPT UIADD3 URZ, URZ, URZ, URZ ;  /* 0x0000003f3f3ff290 */ /* 0x000fe2000fffe03f */
[----:B------:R0:W-:Y:S04]  /*15400*/  STL.64 [R1+0x150], R4 ;  /* 0x0001500401007387 */ /* 0x0001e80000100a00 */
[----:B------:R-:W-:Y:S04]  /*15410*/  STL.64 [R1+0x158], R6 ;  /* 0x0001580601007387 */ /* 0x000fe80000100a00 */
[----:B0-----:R-:W3:Y:S02]  /*15420*/  LDL.LU.64 R4, [R1+0x1ab0] ;  /* 0x001ab00001047983 */ /* 0x001ee40000300a00 */
[C---:B---3--:R-:W-:Y:S11]  /*15430*/  HMMA.16816.F32 R16, R12.reuse, R4, R16 ;  /* 0x000000040c10723c */ /* 0x048ff60000001810 */
[----:B------:R-:W-:Y:S11]  /*15440*/  @!UPT UIADD3 URZ, URZ, URZ, URZ ;  /* 0x0000003f3f3ff290 */ /* 0x000ff6000fffe03f */
[----:B------:R-:W-:Y:S01]  /*15450*/  @!UPT UIADD3 URZ, URZ, URZ, URZ ;  /* 0x0000003f3f3ff290 */ /* 0x000fe2000fffe03f */
[----:B------:R-:W-:Y:S04]  /*15460*/  STL.64 [R1+0x140], R16 ;  /* 0x0001401001007387 */ /* 0x000fe80000100a00 */
[----:B------:R0:W-:Y:S04]  /*15470*/  STL.64 [R1+0x148], R18 ;  /* 0x0001481201007387 */ /* 0x0001e80000100a00 */
[----:B0-----:R-:W3:Y:S04]  /*15480*/  LDL.LU.64 R18, [R1+0x1aa8] ;  /* 0x001aa80001127983 */ /* 0x001ee80000300a00 */
[----:B------:R-:W3:Y:S02]  /*15490*/  LDL.LU.64 R16, [R1+0x1aa0] ;  /* 0x001aa00001107983 */ /* 0x000ee40000300a00 */
[----:B---3--:R-:W-:Y:S02]  /*154a0*/  HMMA.16816.F32 R12, R12, R8, R16 ;  /* 0x000000080c0c723c */ /* 0x008fe40000001810 */
[----:B------:R-:W2:Y:S04]  /*154b0*/  LDL.LU.64 R18, [R1+0x1a98] ;  /* 0x001a980001127983 */ /* 0x000ea80000300a00 */
[----:B------:R-:W2:Y:S11]  /*154c0*/  LDL.LU.64 R16, [R1+0x1a90] ;  /* 0x001a900001107983 */ /* 0x000eb60000300a00 */
[----:B------:R-:W-:Y:S06]  /*154d0*/  @!UPT UIADD3 URZ, URZ, URZ, URZ ;  /* 0x0000003f3f3ff290 */ /* 0x000fec000fffe03f */
[----:B------:R0:W-:Y:S04]  /*154e0*/  STL.64 [R1+0x10], R12 ;  /* 0x0000100c01007387 */ /* 0x0001e80000100a00 */
[----:B------:R1:W-:Y:S04]  /*154f0*/  STL.64 [R1+0x18], R14 ;  /* 0x0000180e01007387 */ /* 0x0003e80000100a00 */
[----:B0-----:R-:W3:Y:S04]  /*15500*/  LDL.LU.64 R12, [R1+0xaa0] ;  /* 0x000aa000010c7983 */ /* 0x001ee80000300a00 */
[----:B-1----:R-:W4:Y:S04]  /*15510*/  LDL.LU.64 R14, [R1+0xaa8] ;  /* 0x000aa800010e7983 */ /* 0x002f280000300a00 */
[----:B----4-:R-:W-:Y:S04]  /*15520*/  STL.64 [R1+0x1a40], R14 ;  /* 0x001a400e01007387 */ /* 0x010fe80000100a00 */
[----:B---3--:R0:W-:Y:S04]  /*15530*/  STL.64 [R1+0x1a38], R12 ;  /* 0x001a380c01007387 */ /* 0x0081e80000100a00 */
[----:B0-----:R-:W2:Y:S02]  /*15540*/  LDL.LU.64 R12, [R1+0x50] ;  /* 0x00005000010c7983 */ /* 0x001ea40000300a00 */
        /* <DEDUP_REMOVED lines=10> */
[----:B------:R-:W-:Y:S01]  /*155f0*/  STL.64 [R1+0x250], R20 ;  /* 0x0002501401007387 */ /* 0x000fe20000100a00 */
[----:B------:R0:W-:Y:S03]  /*15600*/  STL.64 [R1+0x258], R22 ;  /* 0x0002581601007387 */ /* 0x0001e60000100a00 */
[----:B0-----:R-:W2:Y:S01]  /*15610*/  LDL.LU.64 R22, [R1+0x1a78] ;  /* 0x001a780001167983 */ /* 0x001ea20000300a00 */
[----:B------:R-:W2:Y:S02]  /*15620*/  LDL.LU.64 R20, [R1+0x1a70] ;  /* 0x001a700001147983 */ /* 0x000ea40000300a00 */
[----:B------:R0:W-:Y:S02]  /*15630*/  STL.64 [R1+0x1a48], R24 ;  /* 0x001a481801007387 */ /* 0x0001e40000100a00 */
[----:B0-----:R-:W3:Y:S01]  /*15640*/  LDL.LU.64 R24, [R1+0xac0] ;  /* 0x000ac00001187983 */ /* 0x001ee20000300a00 */
[----:B------:R-:W3:Y:S01]  /*15650*/  LDL.LU.64 R26, [R1+0xac8] ;  /* 0x000ac800011a7983 */ /* 0x000ee20000300a00 */
[C---:B--2---:R-:W-:Y:S11]  /*15660*/  HMMA.16816.F32 R20, R16.reuse, R4, R20 ;  /* 0x000000041014723c */ /* 0x044ff60000001814 */
[----:B------:R-:W-:Y:S11]  /*15670*/  @!UPT UIADD3 URZ, URZ, URZ, URZ ;  /* 0x0000003f3f3ff290 */ /* 0x000ff6000fffe03f */
[----:B------:R-:W-:Y:S01]  /*15680*/  @!UPT UIADD3 URZ, URZ, URZ, URZ ;  /* 0x0000003f3f3ff290 */ /* 0x000fe2000fffe03f */
[----:B------:R-:W-:Y:S01]  /*15690*/  STL.64 [R1+0x240], R20 ;  /* 0x0002401401007387 */ /* 0x000fe20000100a00 */
[----:B------:R0:W-:Y:S03]  /*156a0*/  STL.64 [R1+0x248], R22 ;  /* 0x0002481601007387 */ /* 0x0001e60000100a00 */
[----:B0-----:R-:W2:Y:S01]  /*156b0*/  LDL.LU.64 R22, [R1+0x1a68] ;  /* 0x001a680001167983 */ /* 0x001ea20000300a00 */
[----:B------:R-:W2:Y:S02]  /*156c0*/  LDL.LU.64 R20, [R1+0x1a60] ;  /* 0x001a600001147983 */ /* 0x000ea40000300a00 */
[----:B--2---:R-:W-:Y:S01]  /*156d0*/  HMMA.16816.F32 R16, R16, R8, R20 ;  /* 0x000000081010723c */ /* 0x004fe20000001814 */
[----:B------:R-:W3:Y:S01]  /*156e0*/  LDL.LU.64 R22, [R1+0x1a58] ;  /* 0x001a580001167983 */ /* 0x000ee20000300a00 */
[----:B------:R-:W3:Y:S11]  /*156f0*/  LDL.LU.64 R20, [R1+0x1a50] ;  /* 0x001a500001147983 */ /* 0x000ef60000300a00 */
[----:B------:R-:W-:Y:S10]  /*15700*/  @!UPT UIADD3 URZ, URZ, URZ, URZ ;  /* 0x0000003f3f3ff290 */ /* 0x000ff4000fffe03f */
[----:B------:R0:W-:Y:S01]  /*15710*/  STL.64 [R1+0x1b0], R16 ;  /* 0x0001b01001007387 */ /* 0x0001e20000100a00 */
[----:B------:R1:W-:Y:S03]  /*15720*/  STL.64 [R1+0x1b8], R18 ;  /* 0x0001b81201007387 */ /* 0x0003e60000100a00 */
[----:B0-----:R-:W2:Y:S01]  /*15730*/  LDL.LU.64 R16, [R1+0xab0] ;  /* 0x000ab00001107983 */ /* 0x001ea20000300a00 */
[----:B-1----:R-:W2:Y:S02]  /*15740*/  LDL.LU.64 R18, [R1+0xab8] ;  /* 0x000ab80001127983 */ /* 0x002ea40000300a00 */
[----:B------:R-:W-:Y:S02]  /*15750*/  IMAD.MOV.U32 R7, RZ, RZ, R12 ;  /* 0x000000ffff077224 */ /* 0x000fe400078e000c */
[----:B------:R-:W-:Y:S01]  /*15760*/  IMAD.MOV.U32 R6, RZ, RZ, R13 ;  /* 0x000000ffff067224 */ /* 0x000fe200078e000d */
[C---:B---3--:R-:W-:Y:S11]  /*15770*/  HMMA.16816.F32 R24, R20.reuse, R12, R24 ;  /* 0x0000000c1418723c */ /* 0x048ff60000001818 */
[----:B------:R-:W-:Y:S11]  /*15780*/  @!UPT UIADD3 URZ, URZ, URZ, URZ ;  /* 0x0000003f3f3ff290 */ /* 0x000ff6000fffe03f */
[----:B------:R-:W-:Y:S01]  /*15790*/  @!UPT UIADD3 URZ, URZ, URZ, URZ ;  /* 0x0000003f3f3ff290 */ /* 0x000fe2000fffe03f */
[----:B------:R0:W-:Y:S01]  /*157a0*/  STL.64 [R1], R24 ;  /* 0x0000001801007387 */ /* 0x0001e20000100a00 */
[----:B------:R1:W-:Y:S03]  /*157b0*/  STL.64 [R1+0x8], R26 ;  /* 0x0000081a01007387 */ /* 0x0003e60000100a00 */
[----:B0-----:R-:W2:Y:S01]  /*157c0*/  LDL.LU.64 R24, [R1+0x1a48] ;  /* 0x001a480001187983 */ /* 0x001ea20000300a00 */
[----:B------:R-:W3:Y:S02]  /*157d0*/  LDL.LU.64 R14, [R1+0x1a40] ;  /* 0x001a4000010e7983 */ /* 0x000ee40000300a00 */
[----:B------:R-:W3:Y:S01]  /*157e0*/  LDL.LU.64 R12, [R1+0x1a38] ;  /* 0x001a3800010c7983 */ /* 0x000ee20000300a00 */
[----:B--2---:R-:W-:Y:S01]  /*157f0*/  HMMA.16816.F32 R16, R20, R24, R16 ;  /* 0x000000181410723c */ /* 0x004fe20000001810 */
[----:B------:R-:W-:Y:S02]  /*15800*/  IMAD.MOV.U32 R11, RZ, RZ, R24 ;  /* 0x000000ffff0b7224 */ /* 0x000fe400078e0018 */
[----:B------:R-:W-:-:S02]  /*15810*/  IMAD.MOV.U32 R10, RZ, RZ, R25 ;  /* 0x000000ffff0a7224 */ /* 0x000fc400078e0019 */
[----:B------:R-:W2:Y:S01]  /*15820*/  LDL.LU.64 R24, [R1+0xa90] ;  /* 0x000a900001187983 */ /* 0x000ea20000300a00 */
[----:B-1----:R-:W2:Y:S02]  /*15830*/  LDL.LU.64 R26, [R1+0xa98] ;  /* 0x000a9800011a7983 */ /* 0x002ea40000300a00 */
[C---:B---3--:R-:W-:Y:S11]  /*15840*/  HMMA.16816.F32 R12, R20.reuse, R4, R12 ;  /* 0x00000004140c723c */ /* 0x048ff6000000180c */
[----:B------:R-:W-:Y:S04]  /*15850*/  @!UPT UIADD3 URZ, URZ, URZ, URZ ;  /* 0x0000003f3f3ff290 */ /* 0x000fe8000fffe03f */
[----:B------:R0:W-:Y:S01]  /*15860*/  STL.64 [R1+0x15b8], R18 ;  /* 0x0015b81201007387 */ /* 0x0001e20000100a00 */
[----:B------:R1:W-:Y:S02]  /*15870*/  STL.64 [R1+0x15b0], R16 ;  /* 0x0015b01001007387 */ /* 0x0003e40000100a00 */
[----:B0-----:R-:W-:Y:S02]  /*15880*/  IMAD.MOV.U32 R18, RZ, RZ, R2 ;  /* 0x000000ffff127224 */ /* 0x001fe400078e0002 */
[----:B------:R-:W3:Y:S01]  /*15890*/  LDL.LU R2, [R1+0x1a30] ;  /* 0x001a300001027983 */ /* 0x000ee20000300800 */
[----:B------:R0:W-:Y:S02]  /*158a0*/  STL.64 [R1+0x1a08], R4 ;  /* 0x001a080401007387 */ /* 0x0001e40000100a00 */
[----:B-1----:R-:W-:Y:S02]  /*158b0*/  IMAD.MOV.U32 R16, RZ, RZ, R7 ;  /* 0x000000ffff107224 */ /* 0x002fe400078e0007 */
[----:B------:R-:W-:Y:S01]  /*158c0*/  IMAD.MOV.U32 R17, RZ, RZ, R6 ;  /* 0x000000ffff117224 */ /* 0x000fe200078e0006 */
[----:B0-----:R-:W4:Y:S01]  /*158d0*/  LDL.LU.64 R4, [R1+0x8a0] ;  /* 0x0008a00001047983 */ /* 0x001f220000300a00 */
[----:B------:R-:W3:Y:S01]  /*158e0*/  LDL.LU.64 R6, [R1+0x8a8] ;  /* 0x0008a80001067983 */ /* 0x000ee20000300a00 */
[----:B--2---:R-:W-:Y:S02]  /*158f0*/  HMMA.16816.F32 R20, R20, R8, R24 ;  /* 0x000000081414723c */ /* 0x004fe40000001818 */
[----:B---3--:R-:W-:Y:S01]  /*15900*/  STL.64 [R1+0x1a18], R6 ;  /* 0x001a180601007387 */ /* 0x008fe20000100a00 */
[----:B----4-:R0:W-:Y:S03]  /*15910*/  STL.64 [R1+0x1a10], R4 ;  /* 0x001a100401007387 */ /* 0x0101e60000100a00 */
[----:B0-----:R-:W2:Y:S01]  /*15920*/  LDL.LU.64 R4, [R1+0x880] ;  /* 0x0008800001047983 */ /* 0x001ea20000300a00 */
[----:B------:R-:W2:Y:S02]  /*15930*/  LDL.LU.64 R6, [R1+0x888] ;  /* 0x0008880001067983 */ /* 0x000ea40000300a00 */
[----:B------:R-:W-:Y:S02]  /*15940*/  STL.64 [R1+0x15a8], R14 ;  /* 0x0015a80e01007387 */ /* 0x000fe40000100a00 */
[----:B------:R-:W-:Y:S01]  /*15950*/  STL.64 [R1+0x15a0], R12 ;  /* 0x0015a00c01007387 */ /* 0x000fe20000100a00 */
[----:B------:R-:W2:Y:S01]  /*15960*/  LDL.LU.64 R26, [R1+0x1a28] ;  /* 0x001a2800011a7983 */ /* 0x000ea20000300a00 */
[----:B------:R-:W2:Y:S10]  /*15970*/  LDL.LU.64 R24, [R1+0x1a20] ;  /* 0x001a200001187983 */ /* 0x000eb40000300a00 */
[----:B------:R-:W-:Y:S02]  /*15980*/  STL.64 [R1+0x15c8], R22 ;  /* 0x0015c81601007387 */ /* 0x000fe40000100a00 */
[----:B------:R-:W-:Y:S01]  /*15990*/  STL.64 [R1+0x15c0], R20 ;  /* 0x0015c01401007387 */ /* 0x000fe20000100a00 */
[----:B--2---:R-:W-:Y:S11]  /*159a0*/  HMMA.16816.F32 R4, R24, R16, R4 ;  /* 0x000000101804723c */ /* 0x004ff60000001804 */
[----:B------:R-:W-:Y:S11]  /*159b0*/  @!UPT UIADD3 URZ, URZ, URZ, URZ ;  /* 0x0000003f3f3ff290 */ /* 0x000ff6000fffe03f */
[----:B------:R-:W-:Y:S01]  /*159c0*/  @!UPT UIADD3 URZ, URZ, URZ, URZ ;  /* 0x0000003f3f3ff290 */ /* 0x000fe2000fffe03f */
[----:B------:R-:W-:Y:S01]  /*159d0*/  STL.64 [R1+0x880], R4 ;  /* 0x0008800401007387 */ /* 0x000fe20000100a00 */
[----:B------:R0:W-:Y:S03]  /*159e0*/  STL.64 [R1+0x888], R6 ;  /* 0x0008880601007387 */ /* 0x0001e60000100a00 */
[----:B0-----:R-:W2:Y:S01]  /*159f0*/  LDL.LU.64 R6, [R1+0x1a18] ;  /* 0x001a180001067983 */ /* 0x001ea20000300a00 */
[----:B------:R-:W2:Y:S02]  /*15a00*/  LDL.LU.64 R4, [R1+0x1a10] ;  /* 0x001a100001047983 */ /* 0x000ea40000300a00 */
[----:B------:R-:W-:Y:S02]  /*15a10*/  IMAD.MOV.U32 R12, RZ, RZ, R11 ;  /* 0x000000ffff0c7224 */ /* 0x000fe400078e000b */
[----:B------:R-:W-:Y:S02]  /*15a20*/  IMAD.MOV.U32 R13, RZ, RZ, R10 ;  /* 0x000000ffff0d7224 */ /* 0x000fe400078e000a */
[----:B------:R-:W-:-:S02]  /*15a30*/  IMAD.MOV.U32 R19, RZ, RZ, R29 ;  /* 0x000000ffff137224 */ /* 0x000fc400078e001d */
[----:B------:R-:W-:Y:S02]  /*15a40*/  IMAD.MOV.U32 R14, RZ, RZ, R28 ;  /* 0x000000ffff0e7224 */ /* 0x000fe400078e001c */
[----:B------:R-:W-:Y:S02]  /*15a50*/  IMAD.MOV.U32 R15, RZ, RZ, R3 ;  /* 0x000000ffff0f7224 */ /* 0x000fe400078e0003 */
[----:B------:R-:W-:Y:S01]  /*15a60*/  IMAD.MOV.U32 R23, RZ, RZ, R0 ;  /* 0x000000ffff177224 */ /* 0x000fe200078e0000 */
[----:B------:R0:W-:Y:S01]  /*15a70*/  STL.64 [R1+0x1940], R18 ;  /* 0x0019401201007387 */ /* 0x0001e20000100a00 */
[----:B------:R-:W3:Y:S03]  /*15a80*/  LDL.LU.64 R16, [R1+0x8d0] ;  /* 0x0008d00001107983 */ /* 0x000ee60000300a00 */
[----:B0-----:R-:W3:Y:S01]  /*15a90*/  LDL.LU.64 R18, [R1+0x8d8] ;  /* 0x0008d80001127983 */ /* 0x001ee20000300a00 */
[----:B--2---:R-:W-:Y:S11]  /*15aa0*/  HMMA.16816.F32 R4, R24, R12, R4 ;  /* 0x0000000c1804723c */ /* 0x004ff60000001804 */
[----:B------:R-:W-:Y:S11]  /*15ab0*/  @!UPT UIADD3 URZ, URZ, URZ, URZ ;  /* 0x0000003f3f3ff290 */ /* 0x000ff6000fffe03f */
[----:B------:R-:W-:Y:S02]  /*15ac0*/  @!UPT UIADD3 URZ, URZ, URZ, URZ ;  /* 0x0000003f3f3ff290 */ /* 0x000fe4000fffe03f */
[----:B------:R-:W-:Y:S02]  /*15ad0*/  IMAD.MOV.U32 R0, RZ, RZ, R4 ;  /* 0x000000ffff007224 */ /* 0x000fe400078e0004 */
[----:B------:R-:W-:Y:S02]  /*15ae0*/  IMAD.MOV.U32 R28, RZ, RZ, R5 ;  /* 0x000000ffff1c7224 */ /* 0x000fe400078e0005 */
[----:B------:R-:W2:Y:S01]  /*15af0*/  LDL.LU.64 R4, [R1+0x1a08] ;  /* 0x001a080001047983 */ /* 0x000ea20000300a00 */
[----:B------:R0:W-:Y:S02]  /*15b00*/  STL.64 [R1+0x1a00], R14 ;  /* 0x001a000e01007387 */ /* 0x0001e40000100a00 */
[----:B------:R-:W2:Y:S01]  /*15b10*/  LDL.LU.64 R12, [R1+0x8c0] ;  /* 0x0008c000010c7983 */ /* 0x000ea20000300a00 */
[----:B0-----:R-:W2:Y:S01]  /*15b20*/  LDL.LU.64 R14, [R1+0x8c8] ;  /* 0x0008c800010e7983 */ /* 0x001ea20000300a00 */
[----:B------:R-:W-:Y:S02]  /*15b30*/  IMAD.MOV.U32 R22, RZ, RZ, R2 ;  /* 0x000000ffff167224 */ /* 0x000fe400078e0002 */
[----:B------:R-:W-:-:S02]  /*15b40*/  IMAD.MOV.U32 R2, RZ, RZ, R6 ;  /* 0x000000ffff027224 */ /* 0x000fc400078e0006 */
[----:B------:R-:W-:-:S05]  /*15b50*/  IMAD.MOV.U32 R3, RZ, RZ, R7 ;  /* 0x000000ffff037224 */ /* 0x000fca00078e0007 */
[----:B------:R-:W-:Y:S01]  /*15b60*/  STL [R1+0x1140], R3 ;  /* 0x0011400301007387 */ /* 0x000fe20000100800 */
[----:B------:R-:W-:Y:S02]  /*15b70*/  STL [R1+0x113c], R2 ;  /* 0x00113c0201007387 */ /* 0x000fe40000100800 */
[----:B------:R-:W-:Y:S02]  /*15b80*/  STL [R1+0x1138], R28 ;  /* 0x0011381c01007387 */ /* 0x000fe40000100800 */
[----:B------:R-:W-:Y:S01]  /*15b90*/  STL [R1+0x1134], R0 ;  /* 0x0011340001007387 */ /* 0x000fe20000100800 */
[C---:B--2---:R-:W-:Y:S08]  /*15ba0*/  HMMA.16816.F32 R4, R24.reuse, R4, R12 ;  /* 0x000000041804723c */ /* 0x044ff0000000180c */
[----:B---3--:R-:W-:Y:S11]  /*15bb0*/  HMMA.16816.F32 R24, R24, R8, R16 ;  /* 0x000000081818723c */ /* 0x008ff60000001810 */
[----:B------:R-:W-:Y:S05]  /*15bc0*/  @!UPT UIADD3 URZ, URZ, URZ, URZ ;  /* 0x0000003f3f3ff290 */ /* 0x000fea000fffe03f */
[----:B------:R-:W-:Y:S01]  /*15bd0*/  IMAD.MOV.U32 R29, RZ, RZ, R7 ;  /* 0x000000ffff1d7224 */ /* 0x000fe200078e0007 */
[----:B------:R-:W-:Y:S01]  /*15be0*/  STL.64 [R1+0x8c0], R4 ;  /* 0x0008c00401007387 */ /* 0x000fe20000100a00 */
[----:B------:R-:W-:Y:S03]  /*15bf0*/  STL [R1+0x8c8], R6 ;  /* 0x0008c80601007387 */ /* 0x000fe60000100800 */
[----:B------:R-:W-:Y:S02]  /*15c00*/  STL [R1+0x1180], R29 ;  /* 0x0011801d01007387 */ /* 0x000fe40000100800 */
[----:B------:R0:W-:Y:S02]  /*15c10*/  STL.64 [R1+0x10c0], R26 ;  /* 0x0010c01a01007387 */ /* 0x0001e40000100a00 */
[----:B------:R-:W-:Y:S01]  /*15c20*/  STL.64 [R1+0x10b8], R24 ;  /* 0x0010b81801007387 */ /* 0x000fe20000100a00 */
[----:B0-----:R-:W2:Y:S01]  /*15c30*/  LDL.LU R26, [R1+0x38] ;  /* 0x00003800011a7983 */ /* 0x001ea20000300800 */
[----:B------:R-:W2:Y:S03]  /*15c40*/  LDL.LU R27, [R1+0x3c] ;  /* 0x00003c00011b7983 */ /* 0x000ea60000300800 */
[----:B--2---:R0:W-:Y:S04]  /*15c50*/  STL.64 [R1+0x19a8], R26 ;  /* 0x0019a81a01007387 */ /* 0x0041e80000100a00 */
[----:B0-----:R-:W2:Y:S04]  /*15c60*/  LDL R26, [R1+0xd8] ;  /* 0x0000d800011a7983 */ /* 0x001ea80000100800 */
[----:B------:R-:W2:Y:S01]  /*15c70*/  LDL R27, [R1+0xdc] ;  /* 0x0000dc00011b7983 */ /* 0x000ea20000100800 */
[----:B------:R-:W3:Y:S02]  /*15c80*/  LDL.LU R12, [R1+0x550] ;  /* 0x00055000010c7983 */ /* 0x000ee40000300800 */
[----:B------:R-:W3:Y:S02]  /*15c90*/  LDL.LU R13, [R1+0x554] ;  /* 0x00055400010d7983 */ /* 0x000ee40000300800 */
[----:B------:R-:W3:Y:S01]  /*15ca0*/  LDL.LU R14, [R1+0x558] ;  /* 0x00055800010e7983 */ /* 0x000ee20000300800 */
[----:B------:R-:W3:Y:S04]  /*15cb0*/  LDL.LU R15, [R1+0x55c] ;  /* 0x00055c00010f7983 */ /* 0x000ee80000300800 */
[----:B--2---:R0:W-:Y:S04]  /*15cc0*/  STL.64 [R1+0x19b8], R26 ;  /* 0x0019b81a01007387 */ /* 0x0041e80000100a00 */
[----:B0-----:R-:W2:Y:S04]  /*15cd0*/  LDL.64 R26, [R1+0xe8] ;  /* 0x0000e800011a7983 */ /* 0x001ea80000100a00 */
[----:B--2---:R0:W-:Y:S04]  /*15ce0*/  STL.64 [R1+0x19d0], R26 ;  /* 0x0019d01a01007387 */ /* 0x0041e80000100a00 */
[----:B0-----:R-:W2:Y:S04]  /*15cf0*/  LDL.64 R26, [R1+0xf8] ;  /* 0x0000f800011a7983 */ /* 0x001ea80000100a00 */
[----:B--2---:R0:W-:Y:S01]  /*15d00*/  STL.64 [R1+0x19e8], R26 ;  /* 0x0019e81a01007387 */ /* 0x0041e20000100a00 */
[----:B------:R-:W2:Y:S02]  /*15d10*/  LDL.LU R24, [R1+0x3b0] ;  /* 0x0003b00001187983 */ /* 0x000ea40000300800 */
[----:B------:R-:W2:Y:S01]  /*15d20*/  LDL.LU R25, [R1+0x3b4] ;  /* 0x0003b40001197983 */ /* 0x000ea20000300800 */
[----:B0-----:R-:W4:Y:S01]  /*15d30*/  LDL.LU R26, [R1+0x3b8] ;  /* 0x0003b800011a7983 */ /* 0x001f220000300800 */
[----:B------:R-:W4:Y:S03]  /*15d40*/  LDL.LU R27, [R1+0x3bc] ;  /* 0x0003bc00011b7983 */ /* 0x000f260000300800 */
[----:B----4-:R0:W-:Y:S01]  /*15d50*/  STL.64 [R1+0x19f8], R26 ;  /* 0x0019f81a01007387 */ /* 0x0101e20000100a00 */
[----:B--2---:R-:W-:Y:S02]  /*15d60*/  STL.64 [R1+0x19f0], R24 ;  /* 0x0019f01801007387 */ /* 0x004fe40000100a00 */
[----:B------:R-:W2:Y:S01]  /*15d70*/  LDL.64 R18, [R1+0xb8] ;  /* 0x0000b80001127983 */ /* 0x000ea20000100a00 */
[----:B0-----:R-:W3:Y:S04]  /*15d80*/  LDL.64 R26, [R1+0x118] ;  /* 0x00011800011a7983 */ /* 0x001ee80000100a00 */
[----:B--2---:R0:W-:Y:S01]  /*15d90*/  STL.64 [R1+0x19b0], R18 ;  /* 0x0019b01201007387 */ /* 0x0041e20000100a00 */
[----:B------:R-:W2:Y:S02]  /*15da0*/  LDL.LU R16, [R1+0x380] ;  /* 0x0003800001107983 */ /* 0x000ea40000300800 */
[----:B------:R-:W2:Y:S01]  /*15db0*/  LDL.LU R17, [R1+0x384] ;  /* 0x0003840001117983 */ /* 0x000ea20000300800 */
[----:B0-----:R-:W4:Y:S01]  /*15dc0*/  LDL.LU R18, [R1+0x388] ;  /* 0x0003880001127983 */ /* 0x001f220000300800 */
[----:B------:R-:W4:Y:S03]  /*15dd0*/  LDL.LU R19, [R1+0x38c] ;  /* 0x00038c0001137983 */ /* 0x000f260000300800 */
[----:B------:R-:W0:Y:S04]  /*15de0*/  S2R R7, SR_TID.X ;  /* 0x0000000000077919 */ /* 0x000e280000002100 */
[----:B------:R-:W1:Y:S01]  /*15df0*/  S2R R6, SR_TID.X ;  /* 0x0000000000067919 */ /* 0x000e620000002100 */
[----:B0-----:R-:W-:Y:S01]  /*15e00*/  IMAD.SHL.U32 R4, R7, 0x2, RZ ;  /* 0x0000000207047824 */ /* 0x001fe200078e00ff */
[----:B-1----:R-:W-:-:S02]  /*15e10*/  LOP3.LUT R6, R6, 0x7, RZ, 0xc0, !PT ;  /* 0x0000000706067812 */ /* 0x002fc400078ec0ff */
[----:B------:R-:W-:Y:S02]  /*15e20*/  LOP3.LUT R5, R7, 0x40, RZ, 0xc0, !PT ;  /* 0x0000004007057812 */ /* 0x000fe400078ec0ff */
[----:B------:R-:W-:Y:S01]  /*15e30*/  LOP3.LUT R21, R4, 0x10, RZ, 0xc0, !PT ;  /* 0x0000001004157812 */ /* 0x000fe200078ec0ff */
[----:B------:R-:W-:-:S03]  /*15e40*/  IMAD R6, R6, 0x210, RZ ;  /* 0x0000021006067824 */ /* 0x000fc600078e02ff */
[----:B------:R-:W-:Y:S01]  /*15e50*/  LEA.HI R21, R5, R21, RZ, 0x1f ;  /* 0x0000001505157211 */ /* 0x000fe200078ff8ff */
[----:B------:R-:W-:-:S03]  /*15e60*/  IMAD.SHL.U32 R7, R7, 0x100, RZ ;  /* 0x0000010007077824 */ /* 0x000fc600078e00ff */
[----:B------:R-:W-:-:S04]  /*15e70*/  LOP3.LUT R21, R6, R21, RZ, 0x3c, !PT ;  /* 0x0000001506157212 */ /* 0x000fc800078e3cff */
[----:B------:R-:W-:-:S05]  /*15e80*/  LOP3.LUT R21, R21, 0x1000, R7, 0xf8, !PT ;  /* 0x0000100015157812 */ /* 0x000fca00078ef807 */
[----:B------:R-:W3:Y:S04]  /*15e90*/  LDSM.16.MT88.4 R4, [R21+0x2000] ;  /* 0x002000001504783b */ /* 0x000ee80000004200 */
[----:B------:R-:W0:Y:S04]  /*15ea0*/  LDSM.16.MT88.4 R8, [R21+0x2080] ;  /* 0x002080001508783b */ /* 0x000e280000004200 */
[----:B----4-:R-:W-:Y:S01]  /*15eb0*/  STL.64 [R1+0x19c8], R18 ;  /* 0x0019c81201007387 */ /* 0x010fe20000100a00 */
[----:B--2---:R1:W-:Y:S03]  /*15ec0*/  STL.64 [R1+0x19c0], R16 ;  /* 0x0019c01001007387 */ /* 0x0043e60000100a00 */
[----:B-1----:R-:W2:Y:S01]  /*15ed0*/  LDL.LU R16, [R1+0x390] ;  /* 0x0003900001107983 */ /* 0x002ea20000300800 */
[----:B------:R-:W2:Y:S02]  /*15ee0*/  LDL.LU R17, [R1+0x394] ;  /* 0x0003940001117983 */ /* 0x000ea40000300800 */
[----:B------:R-:W4:Y:S02]  /*15ef0*/  LDL.LU R18, [R1+0x398] ;  /* 0x0003980001127983 */ /* 0x000f240000300800 */
[----:B------:R-:W4:Y:S01]  /*15f00*/  LDL.LU R19, [R1+0x39c] ;  /* 0x00039c0001137983 */ /* 0x000f220000300800 */
[----:B---3--:R-:W-:Y:S01]  /*15f10*/  HMMA.16816.F32 R12, R4, R26, R12 ;  /* 0x0000001a040c723c */ /* 0x008fe2000000180c */
[----:B----4-:R-:W-:Y:S01]  /*15f20*/  STL.64 [R1+0x19e0], R18 ;  /* 0x0019e01201007387 */ /* 0x010fe20000100a00 */
[----:B--2---:R1:W-:Y:S03]  /*15f30*/  STL.64 [R1+0x19d8], R16 ;  /* 0x0019d81001007387 */ /* 0x0043e60000100a00 */
[----:B-1----:R-:W2:Y:S01]  /*15f40*/  LDL.LU R16, [R1+0x3a0] ;  /* 0x0003a00001107983 */ /* 0x002ea20000300800 */
[----:B------:R-:W2:Y:S02]  /*15f50*/  LDL.LU R17, [R1+0x3a4] ;  /* 0x0003a40001117983 */ /* 0x000ea40000300800 */
[----:B------:R-:W2:Y:S02]  /*15f60*/  LDL.LU R18, [R1+0x3a8] ;  /* 0x0003a80001127983 */ /* 0x000ea40000300800 */
[----:B------:R-:W2:Y:S01]  /*15f70*/  LDL.LU R19, [R1+0x3ac] ;  /* 0x0003ac0001137983 */ /* 0x000ea20000300800 */
[----:B0-----:R0:W-:Y:S01]  /*15f80*/  STL.64 [R1+0x1900], R10 ;  /* 0x0019000a01007387 */ /* 0x0011e20000100a00 */
[----:B------:R-:W-:Y:S03]  /*15f90*/  STL.64 [R1+0x18f8], R8 ;  /* 0x0018f80801007387 */ /* 0x000fe60000100a00 */
[----:B0-----:R-:W3:Y:S01]  /*15fa0*/  LDL.64 R10, [R1+0xc8] ;  /* 0x0000c800010a7983 */ /* 0x001ee20000100a00 */
[----:B------:R-:W-:Y:S07]  /*15fb0*/  STL [R1+0x18d8], R21 ;  /* 0x0018d81501007387 */ /* 0x000fee0000100800 */
[----:B------:R0:W-:Y:S02]  /*15fc0*/  STL.64 [R1+0x550], R12 ;  /* 0x0005500c01007387 */ /* 0x0001e40000100a00 */
[----:B------:R1:W-:Y:S02]  /*15fd0*/  STL.64 [R1+0x558], R14 ;  /* 0x0005580e01007387 */ /* 0x0003e40000100a00 */
[----:B0-----:R-:W-:Y:S01]  /*15fe0*/  IMAD.MOV.U32 R13, RZ, RZ, R26 ;  /* 0x000000ffff0d7224 */ /* 0x001fe200078e001a */
[----:B-1----:R-:W4:Y:S01]  /*15ff0*/  LDL.LU.64 R14, [R1+0x1a00] ;  /* 0x001a0000010e7983 */ /* 0x002f220000300a00 */
[----:B------:R-:W-:-:S02]  /*16000*/  IMAD.MOV.U32 R12, RZ, RZ, R27 ;  /* 0x000000ffff0c7224 */ /* 0x000fc400078e001b */
[----:B------:R-:W2:Y:S02]  /*16010*/  LDL.LU.64 R26, [R1+0x19f8] ;  /* 0x0019f800011a7983 */ /* 0x000ea40000300a00 */
[----:B------:R-:W2:Y:S02]  /*16020*/  LDL.LU.64 R24, [R1+0x19f0] ;  /* 0x0019f00001187983 */ /* 0x000ea40000300a00 */
[C---:B--2---:R-:W-:Y:S01]  /*16030*/  HMMA.16816.F32 R24, R4.reuse, R22, R24 ;  /* 0x000000160418723c */ /* 0x044fe20000001818 */
[----:B----4-:R-:W-:Y:S01]  /*16040*/  STL.64 [R1+0x1938], R14 ;  /* 0x0019380e01007387 */ /* 0x010fe20000100a00 */
[----:B------:R0:W-:Y:S03]  /*16050*/  STL.64 [R1+0x1930], R12 ;  /* 0x0019300c01007387 */ /* 0x0001e60000100a00 */
[----:B0-----:R-:W2:Y:S01]  /*16060*/  LDL.LU R12, [R1+0x360] ;  /* 0x00036000010c7983 */ /* 0x001ea20000300800 */
[----:B------:R-:W2:Y:S02]  /*16070*/  LDL.LU R13, [R1+0x364] ;  /* 0x00036400010d7983 */ /* 0x000ea40000300800 */
[----:B------:R-:W2:Y:S02]  /*16080*/  LDL.LU R14, [R1+0x368] ;  /* 0x00036800010e7983 */ /* 0x000ea40000300800 */
[----:B------:R-:W2:Y:S11]  /*16090*/  LDL.LU R15, [R1+0x36c] ;  /* 0x00036c00010f7983 */ /* 0x000eb60000300800 */
[----:B------:R-:W-:Y:S02]  /*160a0*/  @!UPT UIADD3 URZ, URZ, URZ, URZ ;  /* 0x0000003f3f3ff290 */ /* 0x000fe4000fffe03f */
[----:B------:R-:W-:Y:S01]  /*160b0*/  STL.64 [R1+0xc60], R24 ;  /* 0x000c601801007387 */ /* 0x000fe20000100a00 */
[----:B------:R0:W-:Y:S03]  /*160c0*/  STL.64 [R1+0xc68], R26 ;  /* 0x000c681a01007387 */ /* 0x0001e60000100a00 */
[----:B0-----:R-:W4:Y:S02]  /*160d0*/  LDL.LU.64 R26, [R1+0x19e8] ;  /* 0x0019e800011a7983 */ /* 0x001f240000300a00 */
[C---:B----4-:R-:W-:Y:S01]  /*160e0*/  HMMA.16816.F32 R16, R4.reuse, R26, R16 ;  /* 0x0000001a0410723c */ /* 0x050fe20000001810 */
[----:B------:R-:W-:Y:S02]  /*160f0*/  IMAD.MOV.U32 R20, RZ, RZ, R26 ;  /* 0x000000ffff147224 */ /* 0x000fe400078e001a */
[----:B------:R-:W-:Y:S11]  /*16100*/  IMAD.MOV.U32 R3, RZ, RZ, R27 ;  /* 0x000000ffff037224 */ /* 0x000ff600078e001b */
[----:B------:R-:W-:Y:S09]  /*16110*/  @!UPT UIADD3 URZ, URZ, URZ, URZ ;  /* 0x0000003f3f3ff290 */ /* 0x000ff2000fffe03f */
[----:B------:R-:W-:Y:S01]  /*16120*/  STL.64 [R1+0xc50], R16 ;  /* 0x000c501001007387 */ /* 0x000fe20000100a00 */
[----:B------:R0:W-:Y:S03]  /*16130*/  STL.64 [R1+0xc58], R18 ;  /* 0x000c581201007387 */ /* 0x0001e60000100a00 */
[----:B0-----:R-:W4:Y:S01]  /*16140*/  LDL.LU.64 R18, [R1+0x19e0] ;  /* 0x0019e00001127983 */ /* 0x001f220000300a00 */
[----:B------:R-:W4:Y:S02]  /*16150*/  LDL.LU.64 R16, [R1+0x19d8] ;  /* 0x0019d80001107983 */ /* 0x000f240000300a00 */
[----:B------:R-:W4:Y:S02]  /*16160*/  LDL.LU.64 R26, [R1+0x19d0] ;  /* 0x0019d000011a7983 */ /* 0x000f240000300a00 */
[----:B------:R-:W-:Y:S01]  /*16170*/  STL [R1+0x18e0], R3 ;  /* 0x0018e00301007387 */ /* 0x000fe20000100800 */
[----:B------:R0:W-:Y:S01]  /*16180*/  STL [R1+0x18dc], R20 ;  /* 0x0018dc1401007387 */ /* 0x0001e20000100800 */
[----:B------:R1:W-:Y:S03]  /*16190*/  STL.64 [R1+0x19a0], R22 ;  /* 0x0019a01601007387 */ /* 0x0003e60000100a00 */
[----:B0-----:R-:W3:Y:S01]  /*161a0*/  LDL.LU R20, [R1+0x370] ;  /* 0x0003700001147983 */ /* 0x001ee20000300800 */
[----:B------:R-:W3:Y:S02]  /*161b0*/  LDL.LU R21, [R1+0x374] ;  /* 0x0003740001157983 */ /* 0x000ee40000300800 */
[----:B-1----:R-:W3:Y:S02]  /*161c0*/  LDL.LU R22, [R1+0x378] ;  /* 0x0003780001167983 */ /* 0x002ee40000300800 */
[----:B------:R-:W3:Y:S01]  /*161d0*/  LDL.LU R23, [R1+0x37c] ;  /* 0x00037c0001177983 */ /* 0x000ee20000300800 */
[----:B----4-:R-:W-:Y:S01]  /*161e0*/  HMMA.16816.F32 R16, R4, R26, R16 ;  /* 0x0000001a0410723c */ /* 0x010fe20000001810 */
[----:B------:R-:W-:-:S02]  /*161f0*/  IMAD.MOV.U32 R2, RZ, RZ, R26 ;  /* 0x000000ffff027224 */ /* 0x000fc400078e001a */
[----:B------:R-:W-:Y:S11]  /*16200*/  IMAD.MOV.U32 R0, RZ, RZ, R27 ;  /* 0x000000ffff007224 */ /* 0x000ff600078e001b */
[----:B------:R-:W-:Y:S09]  /*16210*/  @!UPT UIADD3 URZ, URZ, URZ, URZ ;  /* 0x0000003f3f3ff290 */ /* 0x000ff2000fffe03f */
[----:B------:R-:W-:Y:S01]  /*16220*/  STL.64 [R1+0xc40], R16 ;  /* 0x000c401001007387 */ /* 0x000fe20000100a00 */
[----:B------:R0:W-:Y:S03]  /*16230*/  STL.64 [R1+0xc48], R18 ;  /* 0x000c481201007387 */ /* 0x0001e60000100a00 */
[----:B0-----:R-:W4:Y:S01]  /*16240*/  LDL.LU.64 R18, [R1+0x19c8] ;  /* 0x0019c80001127983 */ /* 0x001f220000300a00 */
[----:B------:R-:W4:Y:S02]  /*16250*/  LDL.LU.64 R16, [R1+0x19c0] ;  /* 0x0019c00001107983 */ /* 0x000f240000300a00 */
[----:B------:R-:W4:Y:S01]  /*16260*/  LDL.LU.64 R26, [R1+0x19b8] ;  /* 0x0019b800011a7983 */ /* 0x000f220000300a00 */
[C---:B---3--:R-:W-:Y:S01]  /*16270*/  HMMA.16816.F32 R20, R4.reuse, R10, R20 ;  /* 0x0000000a0414723c */ /* 0x048fe20000001814 */
[----:B------:R-:W-:Y:S01]  /*16280*/  STL [R1+0x18e8], R0 ;  /* 0x0018e80001007387 */ /* 0x000fe20000100800 */
[----:B------:R-:W-:Y:S06]  /*16290*/  STL [R1+0x18e4], R2 ;  /* 0x0018e40201007387 */ /* 0x000fec0000100800 */
[----:B----4-:R-:W-:Y:S01]  /*162a0*/  HMMA.16816.F32 R24, R4, R26, R16 ;  /* 0x0000001a0418723c */ /* 0x010fe20000001810 */
[----:B------:R-:W3:Y:S11]  /*162b0*/  LDL.LU.64 R18, [R1+0x19b0] ;  /* 0x0019b00001127983 */ /* 0x000ef60000300a00 */
[----:B------:R-:W-:Y:S11]  /*162c0*/  @!UPT UIADD3 URZ, URZ, URZ, URZ ;  /* 0x0000003f3f3ff290 */ /* 0x000ff6000fffe03f */
[----:B------:R-:W-:Y:S01]  /*162d0*/  STL.64 [R1+0xc30], R24 ;  /* 0x000c301801007387 */ /* 0x000fe20000100a00 */
[----:B------:R0:W-:Y:S03]  /*162e0*/  STL.64 [R1+0xc38], R26 ;  /* 0x000c381a01007387 */ /* 0x0001e60000100a00 */
[----:B0-----:R-:W4:Y:S01]  /*162f0*/  LDL.LU.64 R26, [R1+0x19a8] ;  /* 0x0019a800011a7983 */ /* 0x001f220000300a00 */
[----:B------:R-:W-:Y:S02]  /*16300*/  STL.64 [R1+0xc20], R20 ;  /* 0x000c201401007387 */ /* 0x000fe40000100a00 */
[----:B------:R-:W-:Y:S02]  /*16310*/  IMAD.MOV.U32 R25, RZ, RZ, R10 ;  /* 0x000000ffff197224 */ /* 0x000fe400078e000a */
[----:B------:R-:W-:Y:S01]  /*16320*/  IMAD.MOV.U32 R24, RZ, RZ, R11 ;  /* 0x000000ffff187224 */ /* 0x000fe200078e000b */
[----:B------:R-:W-:Y:S01]  /*16330*/  STL.64 [R1+0xc28], R22 ;  /* 0x000c281601007387 */ /* 0x000fe20000100a00 */
[----:B------:R-:W2:Y:S02]  /*16340*/  LDL R10, [R1+0x28] ;  /* 0x00002800010a7983 */ /* 0x000ea40000100800 */
[----:B------:R-:W2:Y:S02]  /*16350*/  LDL R11, [R1+0x2c] ;  /* 0x00002c00010b7983 */ /* 0x000ea40000100800 */
[----:B---3--:R-:W-:-:S02]  /*16360*/  IMAD.MOV.U32 R29, RZ, RZ, R18 ;  /* 0x000000ffff1d7224 */ /* 0x008fc400078e0012 */
[----:B------:R-:W-:Y:S01]  /*16370*/  IMAD.MOV.U32 R28, RZ, RZ, R19 ;  /* 0x000000ffff1c7224 */ /* 0x000fe200078e0013 */
[----:B--2---:R0:W-:Y:S02]  /*16380*/  STL.64 [R1+0x1918], R10 ;  /* 0x0019180a01007387 */ /* 0x0041e40000100a00 */
[C---:B0-----:R-:W-:Y:S02]  /*16390*/  HMMA.16816.F32 R8, R4.reuse, R18, R12 ;  /* 0x000000120408723c */ /* 0x041fe4000000180c */
[----:B------:R0:W-:Y:S01]  /*163a0*/  STL [R1+0x18f0], R24 ;  /* 0x0018f01801007387 */ /* 0x0001e20000100800 */
[----:B------:R1:W-:Y:S02]  /*163b0*/  STL [R1+0x18ec], R25 ;  /* 0x0018ec1901007387 */ /* 0x0003e40000100800 */
[----:B----4-:R2:W-:Y:S11]  /*163c0*/  STL.64 [R1+0x1978], R26 ;  /* 0x0019781a01007387 */ /* 0x0105f60000100a00 */
[----:B------:R-:W-:Y:S07]  /*163d0*/  @!UPT UIADD3 URZ, URZ, URZ, URZ ;  /* 0x0000003f3f3ff290 */ /* 0x000fee000fffe03f */
[----:B------:R-:W-:Y:S01]  /*163e0*/  STL.64 [R1+0xc10], R8 ;  /* 0x000c100801007387 */ /* 0x000fe20000100a00 */
[----:B------:R-:W-:Y:S02]  /*163f0*/  STL.64 [R1+0xc18], R10 ;  /* 0x000c180a01007387 */ /* 0x000fe40000100a00 */
[----:B------:R-:W3:Y:S02]  /*16400*/  LDL R18, [R1+0x68] ;  /* 0x0000680001127983 */ /* 0x000ee40000100800 */
[----:B------:R-:W3:Y:S02]  /*16410*/  LDL R19, [R1+0x6c] ;  /* 0x00006c0001137983 */ /* 0x000ee40000100800 */
[----:B---3--:R-:W-:Y:S01]  /*16420*/  STL.64 [R1+0x1958], R18 ;  /* 0x0019581201007387 */ /* 0x008fe20000100a00 */
[----:B------:R-:W3:Y:S02]  /*16430*/  LDL.LU R12, [R1+0x210] ;  /* 0x00021000010c7983 */ /* 0x000ee40000300800 */
[----:B------:R-:W3:Y:S02]  /*16440*/  LDL.LU R13, [R1+0x214] ;  /* 0x00021400010d7983 */ /* 0x000ee40000300800 */
[----:B------:R-:W4:Y:S01]  /*16450*/  LDL.LU R14, [R1+0x218] ;  /* 0x00021800010e7983 */ /* 0x000f220000300800 */
[----:B------:R-:W4:Y:S01]  /*16460*/  LDL.LU R15, [R1+0x21c] ;  /* 0x00021c00010f7983 */ /* 0x000f220000300800 */
[----:B0-----:R-:W3:Y:S02]  /*16470*/  LDL.LU R24, [R1+0x330] ;  /* 0x0003300001187983 */ /* 0x001ee40000300800 */
[----:B-1----:R-:W3:Y:S02]  /*16480*/  LDL.LU R25, [R1+0x334] ;  /* 0x0003340001197983 */ /* 0x002ee40000300800 */
[----:B--2---:R-:W2:Y:S01]  /*16490*/  LDL.LU R26, [R1+0x338] ;  /* 0x00033800011a7983 */ /* 0x004ea20000300800 */
[----:B------:R-:W2:Y:S01]  /*164a0*/  LDL.LU R27, [R1+0x33c] ;  /* 0x00033c00011b7983 */ /* 0x000ea20000300800 */
[----:B------:R-:W3:Y:S02]  /*164b0*/  LDL.LU R20, [R1+0x350] ;  /* 0x0003500001147983 */ /* 0x000ee40000300800 */
[----:B------:R-:W4:Y:S02]  /*164c0*/  LDL.LU R21, [R1+0x354] ;  /* 0x0003540001157983 */ /* 0x000f240000300800 */
[----:B------:R-:W4:Y:S01]  /*164d0*/  LDL.LU R22, [R1+0x358] ;  /* 0x0003580001167983 */ /* 0x000f220000300800 */
[----:B------:R-:W4:Y:S04]  /*164e0*/  LDL.LU R23, [R1+0x35c] ;  /* 0x00035c0001177983 */ /* 0x000f280000300800 */
[----:B--2---:R0:W-:Y:S01]  /*164f0*/  STL.64 [R1+0x1988], R26 ;  /* 0x0019881a01007387 */ /* 0x0041e20000100a00 */
[----:B---3--:R-:W-:Y:S03]  /*16500*/  STL.64 [R1+0x1980], R24 ;  /* 0x0019801801007387 */ /* 0x008fe60000100a00 */
[----:B0-----:R-:W2:Y:S04]  /*16510*/  LDL.64 R26, [R1+0x98] ;  /* 0x00009800011a7983 */ /* 0x001ea80000100a00 */
[----:B--2---:R0:W-:Y:S01]  /*16520*/  STL.64 [R1+0x1998], R26 ;  /* 0x0019981a01007387 */ /* 0x0041e20000100a00 */
[----:B------:R-:W2:Y:S03]  /*16530*/  LDL.64 R18, [R1+0x78] ;  /* 0x0000780001127983 */ /* 0x000ea60000100a00 */
[----:B0-----:R-:W3:Y:S04]  /*16540*/  LDL.64 R26, [R1+0xa8] ;  /* 0x0000a800011a7983 */ /* 0x001ee80000100a00 */
[----:B--2---:R0:W-:Y:S04]  /*16550*/  STL.64 [R1+0x1970], R18 ;  /* 0x0019701201007387 */ /* 0x0041e80000100a00 */
[----:B0-----:R-:W2:Y:S04]  /*16560*/  LDL.64 R18, [R1+0x88] ;  /* 0x0000880001127983 */ /* 0x001ea80000100a00 */
[----:B--2---:R0:W-:Y:S01]  /*16570*/  STL.64 [R1+0x1990], R18 ;  /* 0x0019901201007387 */ /* 0x0041e20000100a00 */
[----:B------:R-:W2:Y:S02]  /*16580*/  LDL.LU R16, [R1+0x340] ;  /* 0x0003400001107983 */ /* 0x000ea40000300800 */
[----:B------:R-:W2:Y:S01]  /*16590*/  LDL.LU R17, [R1+0x344] ;  /* 0x0003440001117983 */ /* 0x000ea20000300800 */
[----:B0-----:R-:W2:Y:S01]  /*165a0*/  LDL.LU R18, [R1+0x348] ;  /* 0x0003480001127983 */ /* 0x001ea20000300800 */
[----:B------:R-:W2:Y:S02]  /*165b0*/  LDL.LU R19, [R1+0x34c] ;  /* 0x00034c0001137983 */ /* 0x000ea40000300800 */
[----:B----4-:R-:W-:Y:S02]  /*165c0*/  STL.64 [R1+0x1950], R14 ;  /* 0x0019500e01007387 */ /* 0x010fe40000100a00 */
[----:B------:R0:W-:Y:S02]  /*165d0*/  STL.64 [R1+0x1948], R12 ;  /* 0x0019480c01007387 */ /* 0x0001e40000100a00 */
[----:B0-----:R-:W4:Y:S01]  /*165e0*/  LDL.LU R12, [R1+0x220] ;  /* 0x00022000010c7983 */ /* 0x001f220000300800 */
[----:B------:R-:W4:Y:S02]  /*165f0*/  LDL.LU R13, [R1+0x224] ;  /* 0x00022400010d7983 */ /* 0x000f240000300800 */
[----:B------:R-:W2:Y:S02]  /*16600*/  LDL.LU R14, [R1+0x228] ;  /* 0x00022800010e7983 */ /* 0x000ea40000300800 */
[----:B------:R-:W2:Y:S01]  /*16610*/  LDL.LU R15, [R1+0x22c] ;  /* 0x00022c00010f7983 */ /* 0x000ea20000300800 */
[----:B---3--:R-:W-:Y:S01]  /*16620*/  HMMA.16816.F32 R20, R4, R26, R20 ;  /* 0x0000001a0414723c */ /* 0x008fe20000001814 */
[----:B--2---:R-:W-:Y:S01]  /*16630*/  STL.64 [R1+0x1968], R14 ;  /* 0x0019680e01007387 */ /* 0x004fe20000100a00 */
[----:B----4-:R0:W-:Y:S03]  /*16640*/  STL.64 [R1+0x1960], R12 ;  /* 0x0019600c01007387 */ /* 0x0101e60000100a00 */
[----:B0-----:R-:W2:Y:S01]  /*16650*/  LDL.LU R12, [R1+0x230] ;  /* 0x00023000010c7983 */ /* 0x001ea20000300800 */
[----:B------:R-:W2:Y:S02]  /*16660*/  LDL.LU R13, [R1+0x234] ;  /* 0x00023400010d7983 */ /* 0x000ea40000300800 */
[----:B------:R-:W2:Y:S02]  /*16670*/  LDL.LU R14, [R1+0x238] ;  /* 0x00023800010e7983 */ /* 0x000ea40000300800 */
[----:B------:R-:W2:Y:S01]  /*16680*/  LDL.LU R15, [R1+0x23c] ;  /* 0x00023c00010f7983 */ /* 0x000ea20000300800 */
[----:B------:R-:W3:Y:S01]  /*16690*/  LDL.LU R8, [R1+0x1f0] ;  /* 0x0001f00001087983 */ /* 0x000ee20000300800 */
[----:B------:R-:W3:Y:S02]  /*166a0*/  LDL.LU R9, [R1+0x1f4] ;  /* 0x0001f40001097983 */ /* 0x000ee40000300800 */
[----:B------:R-:W4:Y:S02]  /*166b0*/  LDL.LU R10, [R1+0x1f8] ;  /* 0x0001f800010a7983 */ /* 0x000f240000300800 */
[----:B------:R-:W4:Y:S02]  /*166c0*/  LDL.LU R11, [R1+0x1fc] ;  /* 0x0001fc00010b7983 */ /* 0x000f240000300800 */
[----:B----4-:R-:W-:Y:S01]  /*166d0*/  STL.64 [R1+0x1928], R10 ;  /* 0x0019280a01007387 */ /* 0x010fe20000100a00 */
[----:B---3--:R0:W-:Y:S03]  /*166e0*/  STL.64 [R1+0x1920], R8 ;  /* 0x0019200801007387 */ /* 0x0081e60000100a00 */
[----:B0-----:R-:W3:Y:S01]  /*166f0*/  LDL.LU R8, [R1+0x200] ;  /* 0x0002000001087983 */ /* 0x001ee20000300800 */
[----:B------:R-:W3:Y:S02]  /*16700*/  LDL.LU R9, [R1+0x204] ;  /* 0x0002040001097983 */ /* 0x000ee40000300800 */
[----:B------:R-:W3:Y:S02]  /*16710*/  LDL.LU R10, [R1+0x208] ;  /* 0x00020800010a7983 */ /* 0x000ee40000300800 */
[----:B------:R-:W3:Y:S01]  /*16720*/  LDL.LU R11, [R1+0x20c] ;  /* 0x00020c00010b7983 */ /* 0x000ee20000300800 */
[----:B------:R-:W-:Y:S01]  /*16730*/  STL [R1+0x18f4], R29 ;  /* 0x0018f41d01007387 */ /* 0x000fe20000100800 */
[----:B------:R0:W-:Y:S02]  /*16740*/  STL.64 [R1+0xc00], R20 ;  /* 0x000c001401007387 */ /* 0x0001e40000100a00 */
[----:B------:R1:W-:Y:S02]  /*16750*/  STL.64 [R1+0xc08], R22 ;  /* 0x000c081601007387 */ /* 0x0003e40000100a00 */
[----:B0-----:R-:W-:Y:S01]  /*16760*/  IMAD.MOV.U32 R20, RZ, RZ, R26 ;  /* 0x000000ffff147224 */ /* 0x001fe200078e001a */
[----:B-1----:R-:W4:Y:S01]  /*16770*/  LDL.LU.64 R22, [R1+0x19a0] ;  /* 0x0019a00001167983 */ /* 0x002f220000300a00 */
[----:B------:R-:W-:-:S02]  /*16780*/  IMAD.MOV.U32 R21, RZ, RZ, R27 ;  /* 0x000000ffff157224 */ /* 0x000fc400078e001b */
[----:B------:R-:W2:Y:S02]  /*16790*/  LDL.LU.64 R26, [R1+0x1998] ;  /* 0x00199800011a7983 */ /* 0x000ea40000300a00 */
[C---:B--2---:R-:W-:Y:S01]  /*167a0*/  HMMA.16816.F32 R16, R4.reuse, R26, R16 ;  /* 0x0000001a0410723c */ /* 0x044fe20000001810 */
[----:B----4-:R-:W-:Y:S01]  /*167b0*/  STL.64 [R1+0x1910], R22 ;  /* 0x0019101601007387 */ /* 0x010fe20000100a00 */
[----:B------:R0:W-:Y:S02]  /*167c0*/  STL.64 [R1+0x1908], R20 ;  /* 0x0019081401007387 */ /* 0x0001e40000100a00 */
[----:B------:R-:W-:Y:S02]  /*167d0*/  IMAD.MOV.U32 R2, RZ, RZ, R26 ;  /* 0x000000ffff027224 */ /* 0x000fe400078e001a */
[----:B------:R-:W-:Y:S01]  /*167e0*/  IMAD.MOV.U32 R3, RZ, RZ, R27 ;  /* 0x000000ffff037224 */ /* 0x000fe200078e001b */
[----:B0-----:R-:W2:Y:S01]  /*167f0*/  LDL.LU R20, [R1+0x1a0] ;  /* 0x0001a00001147983 */ /* 0x001ea20000300800 */
[----:B------:R-:W2:Y:S02]  /*16800*/  LDL.LU R21, [R1+0x1a4] ;  /* 0x0001a40001157983 */ /* 0x000ea40000300800 */
[----:B------:R-:W2:Y:S02]  /*16810*/  LDL.LU R22, [R1+0x1a8] ;  /* 0x0001a80001167983 */ /* 0x000ea40000300800 */
[----:B------:R-:W2:Y:S11]  /*16820*/  LDL.LU R23, [R1+0x1ac] ;  /* 0x0001ac0001177983 */ /* 0x000eb60000300800 */
[----:B------:R-:W-:Y:S01]  /*16830*/  STL.64 [R1+0xbf0], R16 ;  /* 0x000bf01001007387 */ /* 0x000fe20000100a00 */
[----:B------:R0:W-:Y:S03]  /*16840*/  STL.64 [R1+0xbf8], R18 ;  /* 0x000bf81201007387 */ /* 0x0001e60000100a00 */
[----:B0-----:R-:W4:Y:S01]  /*16850*/  LDL.LU.64 R18, [R1+0x1990] ;  /* 0x0019900001127983 */ /* 0x001f220000300a00 */
[----:B------:R-:W4:Y:S02]  /*16860*/  LDL.LU.64 R26, [R1+0x1988] ;  /* 0x00198800011a7983 */ /* 0x000f240000300a00 */
[----:B------:R-:W4:Y:S02]  /*16870*/  LDL.LU.64 R24, [R1+0x1980] ;  /* 0x0019800001187983 */ /* 0x000f240000300a00 */
[C---:B----4-:R-:W-:Y:S01]  /*16880*/  HMMA.16816.F32 R24, R4.reuse, R18, R24 ;  /* 0x000000120418723c */ /* 0x050fe20000001818 */
[----:B------:R-:W-:Y:S11]  /*16890*/  IMAD.MOV.U32 R0, RZ, RZ, R19 ;  /* 0x000000ffff007224 */ /* 0x000ff600078e0013 */
[----:B------:R-:W-:Y:S11]  /*168a0*/  @!UPT UIADD3 URZ, URZ, URZ, URZ ;  /* 0x0000003f3f3ff290 */ /* 0x000ff6000fffe03f */
[----:B------:R0:W-:Y:S01]  /*168b0*/  STL.64 [R1+0xbe0], R24 ;  /* 0x000be01801007387 */ /* 0x0001e20000100a00 */
[----:B------:R1:W-:Y:S02]  /*168c0*/  STL.64 [R1+0xbe8], R26 ;  /* 0x000be81a01007387 */ /* 0x0003e40000100a00 */
[----:B0-----:R-:W-:Y:S01]  /*168d0*/  IMAD.MOV.U32 R25, RZ, RZ, R18 ;  /* 0x000000ffff197224 */ /* 0x001fe200078e0012 */
[----:B-1----:R-:W4:Y:S01]  /*168e0*/  LDL.LU.64 R26, [R1+0x1978] ;  /* 0x00197800011a7983 */ /* 0x002f220000300a00 */
[----:B------:R-:W2:Y:S02]  /*168f0*/  LDL.LU.64 R18, [R1+0x1970] ;  /* 0x0019700001127983 */ /* 0x000ea40000300a00 */
[C---:B--2---:R-:W-:Y:S01]  /*16900*/  HMMA.16816.F32 R12, R4.reuse, R18, R12 ;  /* 0x00000012040c723c */ /* 0x044fe2000000180c */
[----:B------:R-:W-:Y:S02]  /*16910*/  IMAD.MOV.U32 R29, RZ, RZ, R18 ;  /* 0x000000ffff1d7224 */ /* 0x000fe400078e0012 */
[----:B------:R-:W-:Y:S11]  /*16920*/  IMAD.MOV.U32 R24, RZ, RZ, R19 ;  /* 0x000000ffff187224 */ /* 0x000ff600078e0013 */
[----:B------:R-:W-:Y:S09]  /*16930*/  @!UPT UIADD3 URZ, URZ, URZ, URZ ;  /* 0x0000003f3f3ff290 */ /* 0x000ff2000fffe03f */
[----:B------:R-:W-:Y:S01]  /*16940*/  STL.64 [R1+0xbd0], R12 ;  /* 0x000bd00c01007387 */ /* 0x000fe20000100a00 */
[----:B------:R0:W-:Y:S03]  /*16950*/  STL.64 [R1+0xbd8], R14 ;  /* 0x000bd80e01007387 */ /* 0x0001e60000100a00 */
[----:B0-----:R-:W2:Y:S01]  /*16960*/  LDL.LU.64 R14, [R1+0x1968] ;  /* 0x00196800010e7983 */ /* 0x001ea20000300a00 */
[----:B------:R-:W2:Y:S02]  /*16970*/  LDL.LU.64 R12, [R1+0x1960] ;  /* 0x00196000010c7983 */ /* 0x000ea40000300a00 */
[----:B------:R-:W2:Y:S02]  /*16980*/  LDL.LU.64 R18, [R1+0x1958] ;  /* 0x0019580001127983 */ /* 0x000ea40000300a00 */
[C---:B--2---:R-:W-:Y:S01]  /*16990*/  HMMA.16816.F32 R16, R4.reuse, R18, R12 ;  /* 0x000000120410723c */ /* 0x044fe2000000180c */
[----:B------:R-:W2:Y:S01]  /*169a0*/  LDL.LU.64 R14, [R1+0x1950] ;  /* 0x00195000010e7983 */ /* 0x000ea20000300a00 */
[----:B------:R-:W2:Y:S11]  /*169b0*/  LDL.LU.64 R12, [R1+0x1948] ;  /* 0x00194800010c7983 */ /* 0x000eb60000300a00 */
[----:B------:R-:W-:Y:S10]  /*169c0*/  @!UPT UIADD3 URZ, URZ, URZ, URZ ;  /* 0x0000003f3f3ff290 */ /* 0x000ff4000fffe03f */
[----:B------:R-:W-:Y:S01]  /*169d0*/  STL.64 [R1+0xbc0], R16 ;  /* 0x000bc01001007387 */ /* 0x000fe20000100a00 */
[----:B------:R0:W-:Y:S03]  /*169e0*/  STL.64 [R1+0xbc8], R18 ;  /* 0x000bc81201007387 */ /* 0x0001e60000100a00 */
[----:B0-----:R-:W2:Y:S02]  /*169f0*/  LDL.LU.64 R18, [R1+0x1940] ;  /* 0x0019400001127983 */ /* 0x001ea40000300a00 */
[C---:B--2---:R-:W-:Y:S11]  /*16a00*/  HMMA.16816.F32 R12, R4.reuse, R18, R12 ;  /* 0x00000012040c723c */ /* 0x044ff6000000180c */
[----:B------:R-:W-:Y:S11]  /*16a10*/  @!UPT UIADD3 URZ, URZ, URZ, URZ ;  /* 0x0000003f3f3ff290 */ /* 0x000ff6000fffe03f */
[----:B------:R-:W-:Y:S01]  /*16a20*/  @!UPT UIADD3 URZ, URZ, URZ, URZ ;  /* 0x0000003f3f3ff290 */ /* 0x000fe2000fffe03f */
[----:B------:R-:W-:Y:S01]  /*16a30*/  STL.64 [R1+0xbb0], R12 ;  /* 0x000bb00c01007387 */ /* 0x000fe20000100a00 */
[----:B------:R0:W-:Y:S03]  /*16a40*/  STL.64 [R1+0xbb8], R14 ;  /* 0x000bb80e01007387 */ /* 0x0001e60000100a00 */
[----:B0-----:R-:W3:Y:S01]  /*16a50*/  LDL.LU.64 R14, [R1+0x1938] ;  /* 0x00193800010e7983 */ /* 0x001ee20000300a00 */
[----:B------:R-:W2:Y:S02]  /*16a60*/  LDL.LU.64 R12, [R1+0x1930] ;  /* 0x00193000010c7983 */ /* 0x000ea40000300a00 */
[----:B------:R0:W-:Y:S02]  /*16a70*/  STL.64 [R1+0x1808], R18 ;  /* 0x0018081201007387 */ /* 0x0001e40000100a00 */
[----:B------:R-:W2:Y:S01]  /*16a80*/  LDL.LU R16, [R1+0x320] ;  /* 0x0003200001107983 */ /* 0x000ea20000300800 */
[----:B------:R-:W2:Y:S04]  /*16a90*/  LDL.LU R17, [R1+0x324] ;  /* 0x0003240001117983 */ /* 0x000ea80000300800 */
[----:B0-----:R-:W2:Y:S01]  /*16aa0*/  LDL.LU R18, [R1+0x328] ;  /* 0x0003280001127983 */ /* 0x001ea20000300800 */
[----:B------:R-:W2:Y:S01]  /*16ab0*/  LDL.LU R19, [R1+0x32c] ;  /* 0x00032c0001137983 */ /* 0x000ea20000300800 */
[C---:B---3--:R-:W-:Y:S11]  /*16ac0*/  HMMA.16816.F32 R8, R4.reuse, R14, R8 ;  /* 0x0000000e0408723c */ /* 0x048ff60000001808 */
[----:B------:R-:W-:Y:S11]  /*16ad0*/  @!UPT UIADD3 URZ, URZ, URZ, URZ ;  /* 0x0000003f3f3ff290 */ /* 0x000ff6000fffe03f */
[----:B------:R-:W-:Y:S01]  /*16ae0*/  @!UPT UIADD3 URZ, URZ, URZ, URZ ;  /* 0x0000003f3f3ff290 */ /* 0x000fe2000fffe03f */
[----:B------:R-:W-:Y:S01]  /*16af0*/  STL.64 [R1+0xba0], R8 ;  /* 0x000ba00801007387 */ /* 0x000fe20000100a00 */
[----:B------:R0:W-:Y:S03]  /*16b00*/  STL.64 [R1+0xba8], R10 ;  /* 0x000ba80a01007387 */ /* 0x0001e60000100a00 */
[----:B0-----:R-:W4:Y:S01]  /*16b10*/  LDL.LU.64 R10, [R1+0x1928] ;  /* 0x00192800010a7983 */ /* 0x001f220000300a00 */
[----:B------:R-:W4:Y:S02]  /*16b20*/  LDL.LU.64 R8, [R1+0x1920] ;  /* 0x0019200001087983 */ /* 0x000f240000300a00 */
[----:B------:R-:W-:Y:S01]  /*16b30*/  STL.64 [R1+0x17f0], R14 ;  /* 0x0017f00e01007387 */ /* 0x000fe20000100a00 */
[C---:B----4-:R-:W-:Y:S11]  /*16b40*/  HMMA.16816.F32 R8, R4.reuse, R26, R8 ;  /* 0x0000001a0408723c */ /* 0x050ff60000001808 */
[----:B------:R-:W-:Y:S11]  /*16b50*/  @!UPT UIADD3 URZ, URZ, URZ, URZ ;  /* 0x0000003f3f3ff290 */ /* 0x000ff6000fffe03f */
[----:B------:R-:W-:Y:S01]  /*16b60*/  @!UPT UIADD3 URZ, URZ, URZ, URZ ;  /* 0x0000003f3f3ff290 */ /* 0x000fe2000fffe03f */
[----:B------:R-:W-:Y:S01]  /*16b70*/  STL.64 [R1+0xb90], R8 ;  /* 0x000b900801007387 */ /* 0x000fe20000100a00 */
[----:B------:R0:W-:Y:S03]  /*16b80*/  STL.64 [R1+0xb98], R10 ;  /* 0x000b980a01007387 */ /* 0x0001e60000100a00 */
[----:B0-----:R-:W3:Y:S01]  /*16b90*/  LDL.LU.64 R10, [R1+0x1918] ;  /* 0x00191800010a7983 */ /* 0x001ee20000300a00 */
[----:B------:R-:W-:Y:S01]  /*16ba0*/  STL.64 [R1+0x17e8], R26 ;  /* 0x0017e81a01007387 */ /* 0x000fe20000100a00 */
[----:B---3--:R-:W-:Y:S02]  /*16bb0*/  HMMA.16816.F32 R4, R4, R10, R20 ;  /* 0x0000000a0404723c */ /* 0x008fe40000001814 */
[----:B------:R-:W3:Y:S01]  /*16bc0*/  LDL.LU.64 R22, [R1+0x1910] ;  /* 0x0019100001167983 */ /* 0x000ee20000300a00 */
[----:B------:R-:W4:Y:S02]  /*16bd0*/  LDL.LU.64 R20, [R1+0x1908] ;  /* 0x0019080001147983 */ /* 0x000f240000300a00 */
[----:B------:R-:W3:Y:S02]  /*16be0*/  LDL.LU.64 R10, [R1+0x1900] ;  /* 0x00190000010a7983 */ /* 0x000ee40000300a00 */
[----:B------:R-:W3:Y:S11]  /*16bf0*/  LDL.LU.64 R8, [R1+0x18f8] ;  /* 0x0018f80001087983 */ /* 0x000ef60000300a00 */
[----:B------:R-:W-:Y:S05]  /*16c00*/  @!UPT UIADD3 URZ, URZ, URZ, URZ ;  /* 0x0000003f3f3ff290 */ /* 0x000fea000fffe03f */
[----:B------:R0:W-:Y:S01]  /*16c10*/  STL.64 [R1+0xb80], R4 ;  /* 0x000b800401007387 */ /* 0x0001e20000100a00 */
[----:B------:R1:W-:Y:S03]  /*16c20*/  STL.64 [R1+0xb88], R6 ;  /* 0x000b880601007387 */ /* 0x0003e60000100a00 */
[----:B0-----:R-:W3:Y:S01]  /*16c30*/  LDL.LU R4, [R1+0x510] ;  /* 0x0005100001047983 */ /* 0x001ee20000300800 */
[----:B------:R-:W3:Y:S02]  /*16c40*/  LDL.LU R5, [R1+0x514] ;  /* 0x0005140001057983 */ /* 0x000ee40000300800 */
[----:B-1----:R-:W3:Y:S02]  /*16c50*/  LDL.LU R6, [R1+0x518] ;  /* 0x0005180001067983 */ /* 0x002ee40000300800 */
[----:B------:R-:W3:Y:S02]  /*16c60*/  LDL.LU R7, [R1+0x51c] ;  /* 0x00051c0001077983 */ /* 0x000ee40000300800 */
[----:B--2---:R-:W-:-:S02]  /*16c70*/  IMAD.MOV.U32 R14, RZ, RZ, R13 ;  /* 0x000000ffff0e7224 */ /* 0x004fc400078e000d */
[----:B------:R-:W-:-:S07]  /*16c80*/  IMAD.MOV.U32 R15, RZ, RZ, R12 ;  /* 0x000000ffff0f7224 */ /* 0x000fce00078e000c */
[C---:B---3--:R-:W-:Y:S08]  /*16c90*/  HMMA.16816.F32 R12, R8.reuse, R14, R4 ;  /* 0x0000000e080c723c */ /* 0x048ff00000001804 */
[----:B------:R-:W-:Y:S11]  /*16ca0*/  HMMA.16816.F32 R4, R8, R22, R16 ;  /* 0x000000160804723c */ /* 0x000ff60000001810 */
[----:B------:R-:W-:Y:S04]  /*16cb0*/  @!UPT UIADD3 URZ, URZ, URZ, URZ ;  /* 0x0000003f3f3ff290 */ /* 0x000fe8000fffe03f */
[----:B------:R0:W-:Y:S01]  /*16cc0*/  STL.64 [R1+0x3b0], R12 ;  /* 0x0003b00c01007387 */ /* 0x0001e20000100a00 */
[----:B------:R1:W-:Y:S03]  /*16cd0*/  STL.64 [R1+0x3b8], R14 ;  /* 0x0003b80e01007387 */ /* 0x0003e60000100a00 */
[----:B0-----:R-:W2:Y:S04]  /*16ce0*/  LDL.LU R12, [R1+0x190] ;  /* 0x00019000010c7983 */ /* 0x001ea80000300800 */
[----:B------:R-:W-:Y:S02]  /*16cf0*/  STL.64 [R1+0xae0], R4 ;  /* 0x000ae00401007387 */ /* 0x000fe40000100a00 */
[----:B------:R-:W-:Y:S02]  /*16d00*/  STL.64 [R1+0xae8], R6 ;  /* 0x000ae80601007387 */ /* 0x000fe40000100a00 */
[----:B------:R-:W2:Y:S01]  /*16d10*/  LDL.LU R13, [R1+0x194] ;  /* 0x00019400010d7983 */ /* 0x000ea20000300800 */
[----:B-1----:R-:W3:Y:S01]  /*16d20*/  LDL.LU R14, [R1+0x198] ;  /* 0x00019800010e7983 */ /* 0x002ee20000300800 */
[----:B------:R-:W3:Y:S02]  /*16d30*/  LDL.LU R15, [R1+0x19c] ;  /* 0x00019c00010f7983 */ /* 0x000ee40000300800 */
[----:B------:R-:W2:Y:S02]  /*16d40*/  LDL.LU R16, [R1+0x1d0] ;  /* 0x0001d00001107983 */ /* 0x000ea40000300800 */
[----:B------:R-:W2:Y:S01]  /*16d50*/  LDL.LU R17, [R1+0x1d4] ;  /* 0x0001d40001117983 */ /* 0x000ea20000300800 */
[----:B------:R-:W2:Y:S01]  /*16d60*/  LDL.LU R18, [R1+0x1d8] ;  /* 0x0001d80001127983 */ /* 0x000ea20000300800 */
[----:B------:R-:W2:Y:S03]  /*16d70*/  LDL.LU R19, [R1+0x1dc] ;  /* 0x0001dc0001137983 */ /* 0x000ea60000300800 */
[----:B--2---:R0:W-:Y:S01]  /*16d80*/  STL.64 [R1+0x1818], R18 ;  /* 0x0018181201007387 */ /* 0x0041e20000100a00 */
[----:B------:R-:W-:Y:S02]  /*16d90*/  STL.64 [R1+0x1810], R16 ;  /* 0x0018101001007387 */ /* 0x000fe40000100a00 */
[----:B0-----:R-:W-:-:S02]  /*16da0*/  IMAD.MOV.U32 R18, RZ, RZ, R29 ;  /* 0x000000ffff127224 */ /* 0x001fc400078e001d */
[----:B------:R-:W-:Y:S01]  /*16db0*/  IMAD.MOV.U32 R19, RZ, RZ, R24 ;  /* 0x000000ffff137224 */ /* 0x000fe200078e0018 */
[----:B------:R-:W2:Y:S01]  /*16dc0*/  LDL.LU R29, [R1+0x18f4] ;  /* 0x0018f400011d7983 */ /* 0x000ea20000300800 */
[----:B------:R-:W2:Y:S03]  /*16dd0*/  LDL.LU R24, [R1+0x18f0] ;  /* 0x0018f00001187983 */ /* 0x000ea60000300800 */
[----:B------:R0:W-:Y:S02]  /*16de0*/  STL.64 [R1+0x1828], R18 ;  /* 0x0018281201007387 */ /* 0x0001e40000100a00 */
[----:B0-----:R-:W-:Y:S02]  /*16df0*/  IMAD.MOV.U32 R18, RZ, RZ, R25 ;  /* 0x000000ffff127224 */ /* 0x001fe400078e0019 */
[----:B------:R-:W-:Y:S01]  /*16e00*/  IMAD.MOV.U32 R19, RZ, RZ, R0 ;  /* 0x000000ffff137224 */ /* 0x000fe200078e0000 */
[----:B------:R-:W2:Y:S01]  /*16e10*/  LDL.LU R25, [R1+0x18ec] ;  /* 0x0018ec0001197983 */ /* 0x000ea20000300800 */
[----:B------:R-:W2:Y:S03]  /*16e20*/  LDL.LU R0, [R1+0x18e8] ;  /* 0x0018e80001007983 */ /* 0x000ea60000300800 */
[----:B------:R-:W-:Y:S01]  /*16e30*/  STL.64 [R1+0x1840], R18 ;  /* 0x0018401201007387 */ /* 0x000fe20000100a00 */
[----:B---3--:R0:W-:Y:S02]  /*16e40*/  STL.64 [R1+0x1800], R14 ;  /* 0x0018000e01007387 */ /* 0x0081e40000100a00 */
[----:B------:R1:W-:Y:S01]  /*16e50*/  STL.64 [R1+0x17f8], R12 ;  /* 0x0017f80c01007387 */ /* 0x0003e20000100a00 */
[----:B0-----:R-:W3:Y:S01]  /*16e60*/  LDL.64 R14, [R1+0x68] ;  /* 0x00006800010e7983 */ /* 0x001ee20000100a00 */
[----:B------:R-:W-:-:S02]  /*16e70*/  IMAD.MOV.U32 R18, RZ, RZ, R2 ;  /* 0x000000ffff127224 */ /* 0x000fc400078e0002 */
[----:B------:R-:W-:Y:S01]  /*16e80*/  IMAD.MOV.U32 R19, RZ, RZ, R3 ;  /* 0x000000ffff137224 */ /* 0x000fe200078e0003 */
[----:B---3--:R0:W-:Y:S01]  /*16e90*/  STL.64 [R1+0x1820], R14 ;  /* 0x0018200e01007387 */ /* 0x0081e20000100a00 */
[----:B-1----:R-:W3:Y:S02]  /*16ea0*/  LDL.LU R12, [R1+0x1e0] ;  /* 0x0001e000010c7983 */ /* 0x002ee40000300800 */
[----:B------:R-:W3:Y:S01]  /*16eb0*/  LDL.LU R13, [R1+0x1e4] ;  /* 0x0001e400010d7983 */ /* 0x000ee20000300800 */
[----:B0-----:R-:W2:Y:S01]  /*16ec0*/  LDL.LU R14, [R1+0x1e8] ;  /* 0x0001e800010e7983 */ /* 0x001ea20000300800 */
[----:B------:R-:W2:Y:S02]  /*16ed0*/  LDL.LU R15, [R1+0x1ec] ;  /* 0x0001ec00010f7983 */ /* 0x000ea40000300800 */
[----:B------:R-:W3:Y:S02]  /*16ee0*/  LDL.LU R2, [R1+0x18e4] ;  /* 0x0018e40001027983 */ /* 0x000ee40000300800 */
[----:B------:R-:W4:Y:S01]  /*16ef0*/  LDL.LU R3, [R1+0x18e0] ;  /* 0x0018e00001037983 */ /* 0x000f220000300800 */
[----:B------:R-:W-:Y:S04]  /*16f00*/  STL.64 [R1+0x1858], R18 ;  /* 0x0018581201007387 */ /* 0x000fe80000100a00 */
[----:B--2---:R-:W-:Y:S01]  /*16f10*/  STL.64 [R1+0x1838], R14 ;  /* 0x0018380e01007387 */ /* 0x004fe20000100a00 */
[----:B---3--:R0:W-:Y:S03]  /*16f20*/  STL.64 [R1+0x1830], R12 ;  /* 0x0018300c01007387 */ /* 0x0081e60000100a00 */
[----:B0-----:R-:W2:Y:S01]  /*16f30*/  LDL.LU R12, [R1+0x2a0] ;  /* 0x0002a000010c7983 */ /* 0x001ea20000300800 */
[----:B------:R-:W2:Y:S02]  /*16f40*/  LDL.LU R13, [R1+0x2a4] ;  /* 0x0002a400010d7983 */ /* 0x000ea40000300800 */
[----:B------:R-:W3:Y:S02]  /*16f50*/  LDL.LU R14, [R1+0x2a8] ;  /* 0x0002a800010e7983 */ /* 0x000ee40000300800 */
[----:B------:R-:W3:Y:S02]  /*16f60*/  LDL.LU R15, [R1+0x2ac] ;  /* 0x0002ac00010f7983 */ /* 0x000ee40000300800 */
[----:B----4-:R-:W-:-:S02]  /*16f70*/  IMAD.MOV.U32 R18, RZ, RZ, R20 ;  /* 0x000000ffff127224 */ /* 0x010fc400078e0014 */
[----:B------:R-:W-:Y:S01]  /*16f80*/  IMAD.MOV.U32 R19, RZ, RZ, R21 ;  /* 0x000000ffff137224 */ /* 0x000fe200078e0015 */
[----:B------:R-:W4:Y:S01]  /*16f90*/  LDL.LU R20, [R1+0x18dc] ;  /* 0x0018dc0001147983 */ /* 0x000f220000300800 */
[----:B------:R-:W4:Y:S03]  /*16fa0*/  LDL.LU R21, [R1+0x18d8] ;  /* 0x0018d80001157983 */ /* 0x000f260000300800 */
[----:B------:R0:W-:Y:S02]  /*16fb0*/  STL.64 [R1+0x1870], R18 ;  /* 0x0018701201007387 */ /* 0x0001e40000100a00 */
[----:B0-----:R-:W-:Y:S02]  /*16fc0*/  IMAD.MOV.U32 R18, RZ, RZ, R29 ;  /* 0x000000ffff127224 */ /* 0x001fe400078e001d */
[----:B------:R-:W-:-:S05]  /*16fd0*/  IMAD.MOV.U32 R19, RZ, RZ, R28 ;  /* 0x000000ffff137224 */ /* 0x000fca00078e001c */
[----:B------:R0:W-:Y:S02]  /*16fe0*/  STL.64 [R1+0x1888], R18 ;  /* 0x0018881201007387 */ /* 0x0001e40000100a00 */
[----:B0-----:R-:W-:Y:S02]  /*16ff0*/  IMAD.MOV.U32 R18, RZ, RZ, R25 ;  /* 0x000000ffff127224 */ /* 0x001fe400078e0019 */
[----:B------:R-:W-:-:S05]  /*17000*/  IMAD.MOV.U32 R19, RZ, RZ, R24 ;  /* 0x000000ffff137224 */ /* 0x000fca00078e0018 */
[----:B------:R-:W-:Y:S04]  /*17010*/  STL.64 [R1+0x18a0], R18 ;  /* 0x0018a01201007387 */ /* 0x000fe80000100a00 */
[----:B---3--:R-:W-:Y:S01]  /*17020*/  STL.64 [R1+0x1850], R14 ;  /* 0x0018500e01007387 */ /* 0x008fe20000100a00 */
[----:B--2---:R0:W-:Y:S03]  /*17030*/  STL.64 [R1+0x1848], R12 ;  /* 0x0018480c01007387 */ /* 0x0041e60000100a00 */
[----:B0-----:R-:W2:Y:S01]  /*17040*/  LDL.LU R12, [R1+0x2b0] ;  /* 0x0002b000010c7983 */ /* 0x001ea20000300800 */
[----:B------:R-:W2:Y:S02]  /*17050*/  LDL.LU R13, [R1+0x2b4] ;  /* 0x0002b400010d7983 */ /* 0x000ea40000300800 */
[----:B------:R-:W3:Y:S02]  /*17060*/  LDL.LU R14, [R1+0x2b8] ;  /* 0x0002b800010e7983 */ /* 0x000ee40000300800 */
[----:B------:R-:W3:Y:S01]  /*17070*/  LDL.LU R15, [R1+0x2bc] ;  /* 0x0002bc00010f7983 */ /* 0x000ee20000300800 */
[----:B------:R-:W2:Y:S04]  /*17080*/  LDL.64 R18, [R1+0xd8] ;  /* 0x0000d80001127983 */ /* 0x000ea80000100a00 */
[----:B--2---:R-:W-:Y:S01]  /*17090*/  STL.64 [R1+0x18b8], R18 ;  /* 0x0018b81201007387 */ /* 0x004fe20000100a00 */
[----:B---3--:R-:W-:Y:S02]  /*170a0*/  STL.64 [R1+0x1868], R14 ;  /* 0x0018680e01007387 */ /* 0x008fe40000100a00 */
[----:B------:R0:W-:Y:S02]  /*170b0*/  STL.64 [R1+0x1860], R12 ;  /* 0x0018600c01007387 */ /* 0x0001e40000100a00 */
[----:B0-----:R-:W2:Y:S01]  /*170c0*/  LDL.LU R12, [R1+0x2c0] ;  /* 0x0002c000010c7983 */ /* 0x001ea20000300800 */
[----:B------:R-:W2:Y:S02]  /*170d0*/  LDL.LU R13, [R1+0x2c4] ;  /* 0x0002c400010d7983 */ /* 0x000ea40000300800 */
[----:B------:R-:W3:Y:S02]  /*170e0*/  LDL.LU R14, [R1+0x2c8] ;  /* 0x0002c800010e7983 */ /* 0x000ee40000300800 */
[----:B------:R-:W3:Y:S02]  /*170f0*/  LDL.LU R15, [R1+0x2cc] ;  /* 0x0002cc00010f7983 */ /* 0x000ee40000300800 */
[----:B------:R-:W-:-:S02]  /*17100*/  IMAD.MOV.U32 R18, RZ, RZ, R2 ;  /* 0x000000ffff127224 */ /* 0x000fc400078e0002 */
[----:B------:R-:W-:-:S05]  /*17110*/  IMAD.MOV.U32 R19, RZ, RZ, R0 ;  /* 0x000000ffff137224 */ /* 0x000fca00078e0000 */
[----:B------:R0:W-:Y:S01]  /*17120*/  STL.64 [R1+0x18d0], R18 ;  /* 0x0018d01201007387 */ /* 0x0001e20000100a00 */
[----:B------:R-:W4:Y:S02]  /*17130*/  LDL.LU R16, [R1+0x310] ;  /* 0x0003100001107983 */ /* 0x000f240000300800 */
[----:B------:R-:W4:Y:S01]  /*17140*/  LDL.LU R17, [R1+0x314] ;  /* 0x0003140001117983 */ /* 0x000f220000300800 */
[----:B0-----:R-:W4:Y:S01]  /*17150*/  LDL.LU R18, [R1+0x318] ;  /* 0x0003180001127983 */ /* 0x001f220000300800 */
[----:B------:R-:W4:Y:S03]  /*17160*/  LDL.LU R19, [R1+0x31c] ;  /* 0x00031c0001137983 */ /* 0x000f260000300800 */
[----:B---3--:R-:W-:Y:S01]  /*17170*/  STL.64 [R1+0x1880], R14 ;  /* 0x0018800e01007387 */ /* 0x008fe20000100a00 */
[----:B--2---:R0:W-:Y:S03]  /*17180*/  STL.64 [R1+0x1878], R12 ;  /* 0x0018780c01007387 */ /* 0x0041e60000100a00 */
[----:B0-----:R-:W2:Y:S01]  /*17190*/  LDL.LU R12, [R1+0x2d0] ;  /* 0x0002d000010c7983 */ /* 0x001ea20000300800 */
[----:B------:R-:W2:Y:S02]  /*171a0*/  LDL.LU R13, [R1+0x2d4] ;  /* 0x0002d400010d7983 */ /* 0x000ea40000300800 */
[----:B------:R-:W3:Y:S02]  /*171b0*/  LDL.LU R14, [R1+0x2d8] ;  /* 0x0002d800010e7983 */ /* 0x000ee40000300800 */
[----:B------:R-:W3:Y:S02]  /*171c0*/  LDL.LU R15, [R1+0x2dc] ;  /* 0x0002dc00010f7983 */ /* 0x000ee40000300800 */
        /* <DEDUP_REMOVED lines=12> */
[----:B----4-:R-:W-:-:S02]  /*17290*/  IMAD.MOV.U32 R6, RZ, RZ, R20 ;  /* 0x000000ffff067224 */ /* 0x010fc400078e0014 */
[----:B------:R-:W-:-:S07]  /*172a0*/  IMAD.MOV.U32 R7, RZ, RZ, R3 ;  /* 0x000000ffff077224 */ /* 0x000fce00078e0003 */
[C---:B------:R-:W-:Y:S01]  /*172b0*/  HMMA.16816.F32 R4, R8.reuse, R6, R16 ;  /* 0x000000060804723c */ /* 0x040fe20000001810 */
[----:B---3--:R-:W-:Y:S01]  /*172c0*/  STL.64 [R1+0x18c8], R14 ;  /* 0x0018c80e01007387 */ /* 0x008fe20000100a00 */
[----:B--2---:R0:W-:Y:S03]  /*172d0*/  STL.64 [R1+0x18c0], R12 ;  /* 0x0018c00c01007387 */ /* 0x0041e60000100a00 */
[----:B0-----:R-:W2:Y:S01]  /*172e0*/  LDL.LU R12, [R1+0x300] ;  /* 0x00030000010c7983 */ /* 0x001ea20000300800 */
[----:B------:R-:W2:Y:S02]  /*172f0*/  LDL.LU R13, [R1+0x304] ;  /* 0x00030400010d7983 */ /* 0x000ea40000300800 */
[----:B------:R-:W2:Y:S02]  /*17300*/  LDL.LU R14, [R1+0x308] ;  /* 0x00030800010e7983 */ /* 0x000ea40000300800 */
[----:B------:R-:W2:Y:S01]  /*17310*/  LDL.LU R15, [R1+0x30c] ;  /* 0x00030c00010f7983 */ /* 0x000ea20000300800 */
[----:B------:R-:W3:Y:S01]  /*17320*/  LDL.LU R24, [R1+0x180] ;  /* 0x0001800001187983 */ /* 0x000ee20000300800 */
[----:B------:R-:W3:Y:S02]  /*17330*/  LDL.LU R25, [R1+0x184] ;  /* 0x0001840001197983 */ /* 0x000ee40000300800 */
[----:B------:R-:W3:Y:S02]  /*17340*/  LDL.LU R26, [R1+0x188] ;  /* 0x00018800011a7983 */ /* 0x000ee40000300800 */
[----:B------:R-:W3:Y:S01]  /*17350*/  LDL.LU R27, [R1+0x18c] ;  /* 0x00018c00011b7983 */ /* 0x000ee20000300800 */
[----:B------:R-:W-:Y:S01]  /*17360*/  STL.64 [R1+0x17c8], R22 ;  /* 0x0017c81601007387 */ /* 0x000fe20000100a00 */
[----:B------:R-:W2:Y:S05]  /*17370*/  LDL.LU.64 R18, [R1+0x18d0] ;  /* 0x0018d00001127983 */ /* 0x000eaa0000300a00 */
[----:B------:R-:W-:Y:S02]  /*17380*/  STL.64 [R1+0xb30], R4 ;  /* 0x000b300401007387 */ /* 0x000fe40000100a00 */
[----:B------:R0:W-:Y:S02]  /*17390*/  STL.64 [R1+0xb38], R6 ;  /* 0x000b380601007387 */ /* 0x0001e40000100a00 */
[----:B0-----:R-:W4:Y:S01]  /*173a0*/  LDL.64 R6, [R1+0x28] ;  /* 0x0000280001067983 */ /* 0x001f220000100a00 */
[C---:B--2---:R-:W-:Y:S03]  /*173b0*/  HMMA.16816.F32 R16, R8.reuse, R18, R12 ;  /* 0x000000120810723c */ /* 0x044fe6000000180c */
[----:B----4-:R0:W-:Y:S01]  /*173c0*/  STL.64 [R1+0x17e0], R6 ;  /* 0x0017e00601007387 */ /* 0x0101e20000100a00 */
[----:B------:R-:W2:Y:S02]  /*173d0*/  LDL.LU R4, [R1+0x170] ;  /* 0x0001700001047983 */ /* 0x000ea40000300800 */
[----:B------:R-:W2:Y:S01]  /*173e0*/  LDL.LU R5, [R1+0x174] ;  /* 0x0001740001057983 */ /* 0x000ea20000300800 */
[----:B0-----:R-:W2:Y:S01]  /*173f0*/  LDL.LU R6, [R1+0x178] ;  /* 0x0001780001067983 */ /* 0x001ea20000300800 */
[----:B------:R-:W2:Y:S02]  /*17400*/  LDL.LU R7, [R1+0x17c] ;  /* 0x00017c0001077983 */ /* 0x000ea40000300800 */
[----:B------:R-:W4:Y:S02]  /*17410*/  LDL.LU.64 R14, [R1+0x18c8] ;  /* 0x0018c800010e7983 */ /* 0x000f240000300a00 */
[----:B------:R-:W4:Y:S11]  /*17420*/  LDL.LU.64 R12, [R1+0x18c0] ;  /* 0x0018c000010c7983 */ /* 0x000f360000300a00 */
[----:B------:R-:W-:Y:S01]  /*17430*/  STL.64 [R1+0xb70], R16 ;  /* 0x000b701001007387 */ /* 0x000fe20000100a00 */
[----:B------:R0:W-:Y:S03]  /*17440*/  STL.64 [R1+0xb78], R18 ;  /* 0x000b781201007387 */ /* 0x0001e60000100a00 */
[----:B0-----:R-:W4:Y:S02]  /*17450*/  LDL.LU.64 R18, [R1+0x18b8] ;  /* 0x0018b80001127983 */ /* 0x001f240000300a00 */
        /* <DEDUP_REMOVED lines=8> */
[----:B------:R-:W4:Y:S02]  /*174e0*/  LDL.LU.64 R18, [R1+0x18a0] ;  /* 0x0018a00001127983 */ /* 0x000f240000300a00 */
[C---:B----4-:R-:W-:Y:S01]  /*174f0*/  HMMA.16816.F32 R16, R8.reuse, R18, R12 ;  /* 0x000000120810723c */ /* 0x050fe2000000180c */
[----:B------:R-:W4:Y:S01]  /*17500*/  LDL.LU.64 R14, [R1+0x1898] ;  /* 0x00189800010e7983 */ /* 0x000f220000300a00 */
[----:B------:R-:W4:Y:S11]  /*17510*/  LDL.LU.64 R12, [R1+0x1890] ;  /* 0x00189000010c7983 */ /* 0x000f360000300a00 */
[----:B------:R-:W-:Y:S10]  /*17520*/  @!UPT UIADD3 URZ, URZ, URZ, URZ ;  /* 0x0000003f3f3ff290 */ /* 0x000ff4000fffe03f */
[----:B------:R-:W-:Y:S01]  /*17530*/  STL.64 [R1+0x9f0], R16 ;  /* 0x0009f01001007387 */ /* 0x000fe20000100a00 */
[----:B------:R0:W-:Y:S03]  /*17540*/  STL.64 [R1+0x9f8], R18 ;  /* 0x0009f81201007387 */ /* 0x0001e60000100a00 */
[----:B0-----:R-:W4:Y:S02]  /*17550*/  LDL.LU.64 R18, [R1+0x1888] ;  /* 0x0018880001127983 */ /* 0x001f240000300a00 */
[C---:B----4-:R-:W-:Y:S02]  /*17560*/  HMMA.16816.F32 R16, R8.reuse, R18, R12 ;  /* 0x000000120810723c */ /* 0x050fe4000000180c */
[----:B------:R-:W4:Y:S01]  /*17570*/  LDL.LU.64 R14, [R1+0x1880] ;  /* 0x00188000010e7983 */ /* 0x000f220000300a00 */
[----:B------:R-:W4:Y:S11]  /*17580*/  LDL.LU.64 R12, [R1+0x1878] ;  /* 0x00187800010c7983 */ /* 0x000f360000300a00 */
[----:B------:R-:W-:Y:S09]  /*17590*/  @!UPT UIADD3 URZ, URZ, URZ, URZ ;  /* 0x0000003f3f3ff290 */ /* 0x000ff2000fffe03f */
[----:B------:R-:W-:Y:S01]  /*175a0*/  STL.64 [R1+0xa30], R16 ;  /* 0x000a301001007387 */ /* 0x000fe20000100a00 */
[----:B------:R0:W-:Y:S03]  /*175b0*/  STL.64 [R1+0xa38], R18 ;  /* 0x000a381201007387 */ /* 0x0001e60000100a00 */
[----:B0-----:R-:W4:Y:S01]  /*175c0*/  LDL.LU.64 R18, [R1+0x1870] ;  /* 0x0018700001127983 */ /* 0x001f220000300a00 */
[----:B------:R-:W2:Y:S01]  /*175d0*/  LDL.64 R22, [R1+0x118] ;  /* 0x0001180001167983 */ /* 0x000ea20000100a00 */
[C---:B----4-:R-:W-:Y:S02]  /*175e0*/  HMMA.16816.F32 R16, R8.reuse, R18, R12 ;  /* 0x000000120810723c */ /* 0x050fe4000000180c */
[----:B--2---:R-:W-:Y:S01]  /*175f0*/  STL.64 [R1+0x17d8], R22 ;  /* 0x0017d81601007387 */ /* 0x004fe20000100a00 */
[----:B------:R0:W-:Y:S02]  /*17600*/  STL [R1+0x17d0], R21 ;  /* 0x0017d01501007387 */ /* 0x0001e40000100800 */
[----:B------:R-:W2:Y:S01]  /*17610*/  LDL.LU R20, [R1+0x130] ;  /* 0x0001300001147983 */ /* 0x000ea20000300800 */
[----:B0-----:R-:W2:Y:S01]  /*17620*/  LDL.LU R21, [R1+0x134] ;  /* 0x0001340001157983 */ /* 0x001ea20000300800 */
[----:B------:R-:W2:Y:S02]  /*17630*/  LDL.LU R22, [R1+0x138] ;  /* 0x0001380001167983 */ /* 0x000ea40000300800 */
[----:B------:R-:W2:Y:S02]  /*17640*/  LDL.LU R23, [R1+0x13c] ;  /* 0x00013c0001177983 */ /* 0x000ea40000300800 */
[----:B------:R-:W4:Y:S01]  /*17650*/  LDL.LU.64 R14, [R1+0x1868] ;  /* 0x00186800010e7983 */ /* 0x000f220000300a00 */
[----:B------:R-:W4:Y:S11]  /*17660*/  LDL.LU.64 R12, [R1+0x1860] ;  /* 0x00186000010c7983 */ /* 0x000f360000300a00 */
        /* <DEDUP_REMOVED lines=18> */
[----:B------:R-:W4:Y:S11]  /*17790*/  LDL.LU.64 R14, [R1+0x1820] ;  /* 0x00182000010e7983 */ /* 0x000f360000300a00 */
[----:B------:R-:W-:Y:S10]  /*177a0*/  @!UPT UIADD3 URZ, URZ, URZ, URZ ;  /* 0x0000003f3f3ff290 */ /* 0x000ff4000fffe03f */
[----:B------:R-:W-:Y:S01]  /*177b0*/  STL.64 [R1+0xa70], R16 ;  /* 0x000a701001007387 */ /* 0x000fe20000100a00 */
[----:B------:R0:W-:Y:S03]  /*177c0*/  STL.64 [R1+0xa78], R18 ;  /* 0x000a781201007387 */ /* 0x0001e60000100a00 */
[----:B0-----:R-:W2:Y:S01]  /*177d0*/  LDL.LU.64 R18, [R1+0x1818] ;  /* 0x0018180001127983 */ /* 0x001ea20000300a00 */
[----:B------:R-:W2:Y:S02]  /*177e0*/  LDL.LU.64 R16, [R1+0x1810] ;  /* 0x0018100001107983 */ /* 0x000ea40000300a00 */
[----:B----4-:R-:W-:Y:S01]  /*177f0*/  IMAD.MOV.U32 R3, RZ, RZ, R15 ;  /* 0x000000ffff037224 */ /* 0x010fe200078e000f */
[C---:B--2---:R-:W-:Y:S11]  /*17800*/  HMMA.16816.F32 R16, R8.reuse, R14, R16 ;  /* 0x0000000e0810723c */ /* 0x044ff60000001810 */
[----:B------:R-:W-:Y:S11]  /*17810*/  @!UPT UIADD3 URZ, URZ, URZ, URZ ;  /* 0x0000003f3f3ff290 */ /* 0x000ff6000fffe03f */
[----:B------:R-:W-:Y:S01]  /*17820*/  @!UPT UIADD3 URZ, URZ, URZ, URZ ;  /* 0x0000003f3f3ff290 */ /* 0x000fe2000fffe03f */
[----:B------:R0:W-:Y:S01]  /*17830*/  STL.64 [R1+0xa80], R16 ;  /* 0x000a801001007387 */ /* 0x0001e20000100a00 */
[----:B------:R1:W-:Y:S02]  /*17840*/  STL.64 [R1+0xa88], R18 ;  /* 0x000a881201007387 */ /* 0x0003e40000100a00 */
[----:B0-----:R-:W-:Y:S01]  /*17850*/  IMAD.MOV.U32 R16, RZ, RZ, R14 ;  /* 0x000000ffff107224 */ /* 0x001fe200078e000e */
[----:B-1----:R-:W2:Y:S01]  /*17860*/  LDL.LU.64 R18, [R1+0x1808] ;  /* 0x0018080001127983 */ /* 0x002ea20000300a00 */
[----:B------:R-:W2:Y:S02]  /*17870*/  LDL.LU.64 R14, [R1+0x1800] ;  /* 0x00180000010e7983 */ /* 0x000ea40000300a00 */
[----:B------:R-:W2:Y:S02]  /*17880*/  LDL.LU.64 R12, [R1+0x17f8] ;  /* 0x0017f800010c7983 */ /* 0x000ea40000300a00 */
[C---:B--2---:R-:W-:Y:S11]  /*17890*/  HMMA.16816.F32 R12, R8.reuse, R18, R12 ;  /* 0x00000012080c723c */ /* 0x044ff6000000180c */
[----:B------:R-:W-:Y:S11]  /*178a0*/  @!UPT UIADD3 URZ, URZ, URZ, URZ ;  /* 0x0000003f3f3ff290 */ /* 0x000ff6000fffe03f */
[----:B------:R-:W-:Y:S01]  /*178b0*/  @!UPT UIADD3 URZ, URZ, URZ, URZ ;  /* 0x0000003f3f3ff290 */ /* 0x000fe2000fffe03f */
[----:B------:R-:W-:Y:S01]  /*178c0*/  STL.64 [R1+0xb60], R12 ;  /* 0x000b600c01007387 */ /* 0x000fe20000100a00 */
[----:B------:R0:W-:Y:S03]  /*178d0*/  STL.64 [R1+0xb68], R14 ;  /* 0x000b680e01007387 */ /* 0x0001e60000100a00 */
[----:B0-----:R-:W3:Y:S01]  /*178e0*/  LDL.LU.64 R14, [R1+0x17f0] ;  /* 0x0017f000010e7983 */ /* 0x001ee20000300a00 */
[----:B------:R0:W-:Y:S03]  /*178f0*/  STL.64 [R1+0x1768], R18 ;  /* 0x0017681201007387 */ /* 0x0001e60000100a00 */
[----:B0-----:R-:W2:Y:S01]  /*17900*/  LDL.64 R18, [R1+0xf8] ;  /* 0x0000f80001127983 */ /* 0x001ea20000100a00 */
[C---:B---3--:R-:W-:Y:S11]  /*17910*/  HMMA.16816.F32 R24, R8.reuse, R14, R24 ;  /* 0x0000000e0818723c */ /* 0x048ff60000001818 */
[----:B------:R-:W-:Y:S11]  /*17920*/  @!UPT UIADD3 URZ, URZ, URZ, URZ ;  /* 0x0000003f3f3ff290 */ /* 0x000ff6000fffe03f */
[----:B------:R-:W-:Y:S01]  /*17930*/  @!UPT UIADD3 URZ, URZ, URZ, URZ ;  /* 0x0000003f3f3ff290 */ /* 0x000fe2000fffe03f */
[----:B------:R-:W-:Y:S01]  /*17940*/  STL.64 [R1+0xb50], R24 ;  /* 0x000b501801007387 */ /* 0x000fe20000100a00 */
[----:B------:R0:W-:Y:S03]  /*17950*/  STL.64 [R1+0xb58], R26 ;  /* 0x000b581a01007387 */ /* 0x0001e60000100a00 */
[----:B0-----:R-:W3:Y:S01]  /*17960*/  LDL.LU.64 R26, [R1+0x17e8] ;  /* 0x0017e800011a7983 */ /* 0x001ee20000300a00 */
[----:B------:R0:W-:Y:S02]  /*17970*/  STL [R1+0x171c], R14 ;  /* 0x00171c0e01007387 */ /* 0x0001e40000100800 */
[----:B------:R1:W-:Y:S02]  /*17980*/  STL [R1+0x1718], R15 ;  /* 0x0017180f01007387 */ /* 0x0003e40000100800 */
[----:B------:R-:W2:Y:S01]  /*17990*/  LDL.LU R12, [R1+0x500] ;  /* 0x00050000010c7983 */ /* 0x000ea20000300800 */
[----:B------:R-:W2:Y:S04]  /*179a0*/  LDL.LU R13, [R1+0x504] ;  /* 0x00050400010d7983 */ /* 0x000ea80000300800 */
[----:B0-----:R-:W2:Y:S01]  /*179b0*/  LDL.LU R14, [R1+0x508] ;  /* 0x00050800010e7983 */ /* 0x001ea20000300800 */
[----:B-1----:R-:W2:Y:S01]  /*179c0*/  LDL.LU R15, [R1+0x50c] ;  /* 0x00050c00010f7983 */ /* 0x002ea20000300800 */
[C---:B---3--:R-:W-:Y:S11]  /*179d0*/  HMMA.16816.F32 R4, R8.reuse, R26, R4 ;  /* 0x0000001a0804723c */ /* 0x048ff60000001804 */
[----:B------:R-:W-:Y:S11]  /*179e0*/  @!UPT UIADD3 URZ, URZ, URZ, URZ ;  /* 0x0000003f3f3ff290 */ /* 0x000ff6000fffe03f */
[----:B------:R-:W-:Y:S01]  /*179f0*/  @!UPT UIADD3 URZ, URZ, URZ, URZ ;  /* 0x0000003f3f3ff290 */ /* 0x000fe2000fffe03f */
[----:B------:R-:W-:Y:S01]  /*17a00*/  STL.64 [R1+0xb40], R4 ;  /* 0x000b400401007387 */ /* 0x000fe20000100a00 */
[----:B------:R0:W-:Y:S03]  /*17a10*/  STL.64 [R1+0xb48], R6 ;  /* 0x000b480601007387 */ /* 0x0001e60000100a00 */
[----:B0-----:R-:W3:Y:S01]  /*17a20*/  LDL.LU.64 R6, [R1+0x17e0] ;  /* 0x0017e00001067983 */ /* 0x001ee20000300a00 */
[----:B------:R0:W-:Y:S02]  /*17a30*/  STL.64 [R1+0x1700], R26 ;  /* 0x0017001a01007387 */ /* 0x0001e40000100a00 */
[----:B------:R-:W4:Y:S02]  /*17a40*/  LDL.LU R24, [R1+0x570] ;  /* 0x0005700001187983 */ /* 0x000f240000300800 */
[----:B------:R-:W4:Y:S01]  /*17a50*/  LDL.LU R25, [R1+0x574] ;  /* 0x0005740001197983 */ /* 0x000f220000300800 */
[----:B0-----:R-:W4:Y:S01]  /*17a60*/  LDL.LU R26, [R1+0x578] ;  /* 0x00057800011a7983 */ /* 0x001f220000300800 */
[----:B------:R-:W4:Y:S01]  /*17a70*/  LDL.LU R27, [R1+0x57c] ;  /* 0x00057c00011b7983 */ /* 0x000f220000300800 */
[----:B---3--:R-:W-:Y:S02]  /*17a80*/  HMMA.16816.F32 R8, R8, R6, R20 ;  /* 0x000000060808723c */ /* 0x008fe40000001814 */
[----:B------:R-:W3:Y:S01]  /*17a90*/  LDL.LU.64 R22, [R1+0x17d8] ;  /* 0x0017d80001167983 */ /* 0x000ee20000300a00 */
[----:B------:R-:W2:Y:S11]  /*17aa0*/  LDL.LU R21, [R1+0x17d0] ;  /* 0x0017d00001157983 */ /* 0x000eb60000300800 */
[----:B------:R-:W-:Y:S09]  /*17ab0*/  @!UPT UIADD3 URZ, URZ, URZ, URZ ;  /* 0x0000003f3f3ff290 */ /* 0x000ff2000fffe03f */
[----:B------:R-:W-:Y:S01]  /*17ac0*/  STL.64 [R1+0xb20], R8 ;  /* 0x000b200801007387 */ /* 0x000fe20000100a00 */
[----:B------:R-:W-:Y:S03]  /*17ad0*/  STL.64 [R1+0xb28], R10 ;  /* 0x000b280a01007387 */ /* 0x000fe60000100a00 */
[----:B--2---:R-:W0:Y:S04]  /*17ae0*/  LDSM.16.MT88.4 R8, [R21+0x2180] ;  /* 0x002180001508783b */ /* 0x004e280000004200 */
[----:B0-----:R-:W-:Y:S01]  /*17af0*/  STL.64 [R1+0x16e8], R10 ;  /* 0x0016e80a01007387 */ /* 0x001fe20000100a00 */
[----:B------:R0:W-:Y:S03]  /*17b00*/  STL.64 [R1+0x16e0], R8 ;  /* 0x0016e00801007387 */ /* 0x0001e60000100a00 */
[----:B0-----:R-:W3:Y:S01]  /*17b10*/  LDL.LU R8, [R1+0x6d0] ;  /* 0x0006d00001087983 */ /* 0x001ee20000300800 */
[----:B------:R-:W3:Y:S02]  /*17b20*/  LDL.LU R9, [R1+0x6d4] ;  /* 0x0006d40001097983 */ /* 0x000ee40000300800 */
[----:B------:R-:W3:Y:S02]  /*17b30*/  LDL.LU R10, [R1+0x6d8] ;  /* 0x0006d800010a7983 */ /* 0x000ee40000300800 */
[----:B------:R-:W3:Y:S02]  /*17b40*/  LDL.LU R11, [R1+0x6dc] ;  /* 0x0006dc00010b7983 */ /* 0x000ee40000300800 */
[----:B------:R-:W-:-:S02]  /*17b50*/  IMAD.MOV.U32 R2, RZ, RZ, R6 ;  /* 0x000000ffff027224 */ /* 0x000fc400078e0006 */
[----:B------:R-:W-:Y:S02]  /*17b60*/  IMAD.MOV.U32 R0, RZ, RZ, R7 ;  /* 0x000000ffff007224 */ /* 0x000fe400078e0007 */
[----:B------:R-:W3:Y:S02]  /*17b70*/  LDSM.16.MT88.4 R4, [R21+0x2100] ;  /* 0x002100001504783b */ /* 0x000ee40000004200 */
[C---:B---3--:R-:W-:Y:S11]  /*17b80*/  HMMA.16816.F32 R8, R4.reuse, R22, R8 ;  /* 0x000000160408723c */ /* 0x048ff60000001808 */
[----:B------:R-:W-:Y:S11]  /*17b90*/  @!UPT UIADD3 URZ, URZ, URZ, URZ ;  /* 0x0000003f3f3ff290 */ /* 0x000ff6000fffe03f */
[----:B------:R-:W-:Y:S01]  /*17ba0*/  @!UPT UIADD3 URZ, URZ, URZ, URZ ;  /* 0x0000003f3f3ff290 */ /* 0x000fe2000fffe03f */
[----:B------:R0:W-:Y:S01]  /*17bb0*/  STL.64 [R1+0x390], R8 ;  /* 0x0003900801007387 */ /* 0x0001e20000100a00 */
[----:B------:R1:W-:Y:S02]  /*17bc0*/  STL.64 [R1+0x398], R10 ;  /* 0x0003980a01007387 */ /* 0x0003e40000100a00 */
[----:B0-----:R-:W-:Y:S02]  /*17bd0*/  IMAD.MOV.U32 R9, RZ, RZ, R22 ;  /* 0x000000ffff097224 */ /* 0x001fe400078e0016 */
[----:B------:R-:W-:Y:S02]  /*17be0*/  IMAD.MOV.U32 R8, RZ, RZ, R23 ;  /* 0x000000ffff087224 */ /* 0x000fe400078e0017 */
[----:B------:R-:W4:Y:S01]  /*17bf0*/  LDL.LU.64 R22, [R1+0x17c8] ;  /* 0x0017c80001167983 */ /* 0x000f220000300a00 */
[----:B------:R-:W2:Y:S01]  /*17c00*/  LDL.LU R20, [R1] ;  /* 0x0000000001147983 */ /* 0x000ea20000300800 */
[C---:B----4-:R-:W-:Y:S11]  /*17c10*/  HMMA.16816.F32 R24, R4.reuse, R22, R24 ;  /* 0x000000160418723c */ /* 0x050ff60000001818 */
[----:B------:R-:W-:Y:S11]  /*17c20*/  @!UPT UIADD3 URZ, URZ, URZ, URZ ;  /* 0x0000003f3f3ff290 */ /* 0x000ff6000fffe03f */
[----:B------:R-:W-:Y:S01]  /*17c30*/  @!UPT UIADD3 URZ, URZ, URZ, URZ ;  /* 0x0000003f3f3ff290 */ /* 0x000fe2000fffe03f */
[----:B------:R-:W-:Y:S01]  /*17c40*/  STL.64 [R1+0x3a0], R24 ;  /* 0x0003a01801007387 */ /* 0x000fe20000100a00 */
[----:B------:R-:W-:Y:S02]  /*17c50*/  STL.64 [R1+0x3a8], R26 ;  /* 0x0003a81a01007387 */ /* 0x000fe40000100a00 */
[----:B------:R-:W2:Y:S02]  /*17c60*/  LDL.LU R21, [R1+0x4] ;  /* 0x0000040001157983 */ /* 0x000ea40000300800 */
[----:B------:R-:W3:Y:S01]  /*17c70*/  LDL.LU R22, [R1+0x8] ;  /* 0x0000080001167983 */ /* 0x000ee20000300800 */
[----:B------:R-:W3:Y:S01]  /*17c80*/  LDL.LU R23, [R1+0xc] ;  /* 0x00000c0001177983 */ /* 0x000ee20000300800 */
[----:B------:R-:W-:Y:S01]  /*17c90*/  HMMA.16816.F32 R12, R4, R18, R12 ;  /* 0x00000012040c723c */ /* 0x000fe2000000180c */
[----:B-1----:R-:W-:Y:S02]  /*17ca0*/  IMAD.MOV.U32 R11, RZ, RZ, R18 ;  /* 0x000000ffff0b7224 */ /* 0x002fe400078e0012 */
[----:B------:R-:W-:Y:S01]  /*17cb0*/  IMAD.MOV.U32 R10, RZ, RZ, R19 ;  /* 0x000000ffff0a7224 */ /* 0x000fe200078e0013 */
[----:B---3--:R0:W-:Y:S01]  /*17cc0*/  STL.64 [R1+0x15d8], R22 ;  /* 0x0015d81601007387 */ /* 0x0081e20000100a00 */
[----:B--2---:R-:W-:Y:S02]  /*17cd0*/  STL.64 [R1+0x15d0], R20 ;  /* 0x0015d01401007387 */ /* 0x004fe40000100a00 */
[----:B0-----:R-:W-:-:S02]  /*17ce0*/  IMAD.MOV.U32 R22, RZ, RZ, R16 ;  /* 0x000000ffff167224 */ /* 0x001fc400078e0010 */
[----:B------:R-:W-:-:S05]  /*17cf0*/  IMAD.MOV.U32 R23, RZ, RZ, R3 ;  /* 0x000000ffff177224 */ /* 0x000fca00078e0003 */
[----:B------:R-:W-:Y:S01]  /*17d00*/  STL.64 [R1+0x17a0], R22 ;  /* 0x0017a01601007387 */ /* 0x000fe20000100a00 */
[----:B------:R-:W2:Y:S08]  /*17d10*/  LDL R3, [R1+0x1078] ;  /* 0x0010780001037983 */ /* 0x000eb00000100800 */
[----:B------:R-:W-:Y:S02]  /*17d20*/  STL.64 [R1+0x500], R12 ;  /* 0x0005000c01007387 */ /* 0x000fe40000100a00 */
[----:B------:R-:W-:Y:S01]  /*17d30*/  STL.64 [R1+0x508], R14 ;  /* 0x0005080e01007387 */ /* 0x000fe20000100a00 */
[----:B------:R-:W-:Y:S01]  /*17d40*/  STL.64 [R1+0x1710], R10 ;  /* 0x0017100a01007387 */ /* 0x000fe20000100a00 */
[----:B------:R0:W-:Y:S03]  /*17d50*/  STL.64 [R1+0x1708], R8 ;  /* 0x0017080801007387 */ /* 0x0001e60000100a00 */
[----:B0-----:R-:W3:Y:S01]  /*17d60*/  LDL.LU R8, [R1+0x160] ;  /* 0x0001600001087983 */ /* 0x001ee20000300800 */
[----:B------:R-:W3:Y:S02]  /*17d70*/  LDL.LU R9, [R1+0x164] ;  /* 0x0001640001097983 */ /* 0x000ee40000300800 */
[----:B------:R-:W4:Y:S02]  /*17d80*/  LDL.LU R10, [R1+0x168] ;  /* 0x00016800010a7983 */ /* 0x000f240000300800 */
[----:B------:R-:W4:Y:S02]  /*17d90*/  LDL.LU R11, [R1+0x16c] ;  /* 0x00016c00010b7983 */ /* 0x000f240000300800 */
[----:B----4-:R-:W-:Y:S01]  /*17da0*/  STL.64 [R1+0x1728], R10 ;  /* 0x0017280a01007387 */ /* 0x010fe20000100a00 */
[----:B---3--:R0:W-:Y:S03]  /*17db0*/  STL.64 [R1+0x1720], R8 ;  /* 0x0017200801007387 */ /* 0x0081e60000100a00 */
[----:B0-----:R-:W3:Y:S01]  /*17dc0*/  LDL.LU R8, [R1+0x3e0] ;  /* 0x0003e00001087983 */ /* 0x001ee20000300800 */
[----:B------:R-:W3:Y:S02]  /*17dd0*/  LDL.LU R9, [R1+0x3e4] ;  /* 0x0003e40001097983 */ /* 0x000ee40000300800 */
[----:B------:R-:W4:Y:S02]  /*17de0*/  LDL.LU R10, [R1+0x3e8] ;  /* 0x0003e800010a7983 */ /* 0x000f240000300800 */
[----:B------:R-:W4:Y:S01]  /*17df0*/  LDL.LU R11, [R1+0x3ec] ;  /* 0x0003ec00010b7983 */ /* 0x000f220000300800 */
[----:B------:R-:W2:Y:S01]  /*17e00*/  LDL.LU R16, [R1+0x4a0] ;  /* 0x0004a00001107983 */ /* 0x000ea20000300800 */
[----:B------:R-:W2:Y:S02]  /*17e10*/  LDL.LU R17, [R1+0x4a4] ;  /* 0x0004a40001117983 */ /* 0x000ea40000300800 */
[----:B------:R-:W2:Y:S02]  /*17e20*/  LDL.LU R18, [R1+0x4a8] ;  /* 0x0004a80001127983 */ /* 0x000ea40000300800 */
[----:B------:R-:W2:Y:S01]  /*17e30*/  LDL.LU R19, [R1+0x4ac] ;  /* 0x0004ac0001137983 */ /* 0x000ea20000300800 */
        /* <DEDUP_REMOVED lines=8> */
[----:B------:R-:W3:Y:S01]  /*17ec0*/  LDL.LU R12, [R1+0x4f0] ;  /* 0x0004f000010c7983 */ /* 0x000ee20000300800 */
[----:B------:R-:W3:Y:S02]  /*17ed0*/  LDL.LU R13, [R1+0x4f4] ;  /* 0x0004f400010d7983 */ /* 0x000ee40000300800 */
[----:B------:R-:W3:Y:S02]  /*17ee0*/  LDL.LU R14, [R1+0x4f8] ;  /* 0x0004f800010e7983 */ /* 0x000ee40000300800 */
[----:B------:R-:W3:Y:S01]  /*17ef0*/  LDL.LU R15, [R1+0x4fc] ;  /* 0x0004fc00010f7983 */ /* 0x000ee20000300800 */
[----:B--2---:R0:W-:Y:S01]  /*17f00*/  STL.64 [R1+0x17b0], R22 ;  /* 0x0017b01601007387 */ /* 0x0041e20000100a00 */
[----:B------:R-:W-:Y:S02]  /*17f10*/  STL.64 [R1+0x17a8], R20 ;  /* 0x0017a81401007387 */ /* 0x000fe40000100a00 */
[----:B0-----:R-:W-:-:S02]  /*17f20*/  IMAD.MOV.U32 R22, RZ, RZ, R29 ;  /* 0x000000ffff167224 */ /* 0x001fc400078e001d */
[----:B------:R-:W-:-:S05]  /*17f30*/  IMAD.MOV.U32 R23, RZ, RZ, R28 ;  /* 0x000000ffff177224 */ /* 0x000fca00078e001c */
[----:B------:R0:W-:Y:S04]  /*17f40*/  STL.64 [R1+0x17c0], R22 ;  /* 0x0017c01601007387 */ /* 0x0001e80000100a00 */
[----:B0-----:R-:W2:Y:S01]  /*17f50*/  LDL.64 R22, [R1+0xe8] ;  /* 0x0000e80001167983 */ /* 0x001ea20000100a00 */
[----:B------:R0:W-:Y:S02]  /*17f60*/  STL.64 [R1+0x1798], R26 ;  /* 0x0017981a01007387 */ /* 0x0001e40000100a00 */
[----:B------:R1:W-:Y:S01]  /*17f70*/  STL.64 [R1+0x1790], R24 ;  /* 0x0017901801007387 */ /* 0x0003e20000100a00 */
[----:B0-----:R-:W2:Y:S04]  /*17f80*/  LDL.64 R26, [R1+0xc8] ;  /* 0x0000c800011a7983 */ /* 0x001ea80000100a00 */
[----:B--2---:R0:W-:Y:S01]  /*17f90*/  STL.64 [R1+0x17b8], R26 ;  /* 0x0017b81a01007387 */ /* 0x0041e20000100a00 */
[----:B-1----:R-:W2:Y:S02]  /*17fa0*/  LDL.LU R24, [R1+0x4e0] ;  /* 0x0004e00001187983 */ /* 0x002ea40000300800 */
[----:B------:R-:W2:Y:S01]  /*17fb0*/  LDL.LU R25, [R1+0x4e4] ;  /* 0x0004e40001197983 */ /* 0x000ea20000300800 */
[----:B0-----:R-:W2:Y:S01]  /*17fc0*/  LDL.LU R26, [R1+0x4e8] ;  /* 0x0004e800011a7983 */ /* 0x001ea20000300800 */
[----:B------:R-:W2:Y:S02]  /*17fd0*/  LDL.LU R27, [R1+0x4ec] ;  /* 0x0004ec00011b7983 */ /* 0x000ea40000300800 */
[----:B------:R0:W-:Y:S02]  /*17fe0*/  STL.64 [R1+0x1778], R18 ;  /* 0x0017781201007387 */ /* 0x0001e40000100a00 */
[----:B------:R-:W-:Y:S01]  /*17ff0*/  STL.64 [R1+0x1770], R16 ;  /* 0x0017701001007387 */ /* 0x000fe20000100a00 */
[----:B0-----:R-:W2:Y:S04]  /*18000*/  LDL.64 R18, [R1+0xa8] ;  /* 0x0000a80001127983 */ /* 0x001ea80000100a00 */
[----:B--2---:R0:W-:Y:S04]  /*18010*/  STL.64 [R1+0x1788], R18 ;  /* 0x0017881201007387 */ /* 0x0041e80000100a00 */
[----:B0-----:R-:W2:Y:S01]  /*18020*/  LDL.64 R18, [R1+0xb8] ;  /* 0x0000b80001127983 */ /* 0x001ea20000100a00 */
[----:B----4-:R0:W-:Y:S02]  /*18030*/  STL.64 [R1+0x1738], R10 ;  /* 0x0017380a01007387 */ /* 0x0101e40000100a00 */
[----:B---3--:R-:W-:Y:S01]  /*18040*/  STL.64 [R1+0x1730], R8 ;  /* 0x0017300801007387 */ /* 0x008fe20000100a00 */
[----:B0-----:R-:W3:Y:S04]  /*18050*/  LDL.64 R10, [R1+0x78] ;  /* 0x00007800010a7983 */ /* 0x001ee80000100a00 */
[----:B---3--:R0:W-:Y:S04]  /*18060*/  STL.64 [R1+0x1748], R10 ;  /* 0x0017480a01007387 */ /* 0x0081e80000100a00 */
[----:B0-----:R-:W3:Y:S01]  /*18070*/  LDL.64 R10, [R1+0x88] ;  /* 0x00008800010a7983 */ /* 0x001ee20000100a00 */
[----:B------:R-:W-:Y:S03]  /*18080*/  HMMA.16816.F32 R12, R4, R22, R12 ;  /* 0x00000016040c723c */ /* 0x000fe6000000180c */
[----:B---3--:R0:W-:Y:S04]  /*18090*/  STL.64 [R1+0x1760], R10 ;  /* 0x0017600a01007387 */ /* 0x0081e80000100a00 */
[----:B0-----:R-:W3:Y:S04]  /*180a0*/  LDL.64 R10, [R1+0x98] ;  /* 0x00009800010a7983 */ /* 0x001ee80000100a00 */
[----:B---3--:R0:W-:Y:S01]  /*180b0*/  STL.64 [R1+0x1780], R10 ;  /* 0x0017800a01007387 */ /* 0x0081e20000100a00 */
[----:B------:R-:W3:Y:S02]  /*180c0*/  LDL.LU R8, [R1+0x4b0] ;  /* 0x0004b00001087983 */ /* 0x000ee40000300800 */
[----:B------:R-:W3:Y:S01]  /*180d0*/  LDL.LU R9, [R1+0x4b4] ;  /* 0x0004b40001097983 */ /* 0x000ee20000300800 */
[----:B0-----:R-:W3:Y:S01]  /*180e0*/  LDL.LU R10, [R1+0x4b8] ;  /* 0x0004b800010a7983 */ /* 0x001ee20000300800 */
[----:B------:R-:W3:Y:S07]  /*180f0*/  LDL.LU R11, [R1+0x4bc] ;  /* 0x0004bc00010b7983 */ /* 0x000eee0000300800 */
[----:B------:R0:W-:Y:S02]  /*18100*/  STL.64 [R1+0x4f0], R12 ;  /* 0x0004f00c01007387 */ /* 0x0001e40000100a00 */
[----:B------:R-:W-:Y:S02]  /*18110*/  STL.64 [R1+0x4f8], R14 ;  /* 0x0004f80e01007387 */ /* 0x000fe40000100a00 */
[----:B0-----:R-:W-:-:S02]  /*18120*/  IMAD.MOV.U32 R13, RZ, RZ, R22 ;  /* 0x000000ffff0d7224 */ /* 0x001fc400078e0016 */
[----:B------:R-:W-:Y:S02]  /*18130*/  IMAD.MOV.U32 R12, RZ, RZ, R23 ;  /* 0x000000ffff0c7224 */ /* 0x000fe400078e0017 */
[----:B------:R-:W4:Y:S03]  /*18140*/  LDL.LU.64 R22, [R1+0x17c0] ;  /* 0x0017c00001167983 */ /* 0x000f260000300a00 */
[----:B------:R0:W-:Y:S02]  /*18150*/  STL.64 [R1+0x1740], R12 ;  /* 0x0017400c01007387 */ /* 0x0001e40000100a00 */
[----:B0-----:R-:W2:Y:S01]  /*18160*/  LDL.LU R12, [R1+0x3f0] ;  /* 0x0003f000010c7983 */ /* 0x001ea20000300800 */
[----:B------:R-:W2:Y:S02]  /*18170*/  LDL.LU R13, [R1+0x3f4] ;  /* 0x0003f400010d7983 */ /* 0x000ea40000300800 */
[----:B------:R-:W2:Y:S02]  /*18180*/  LDL.LU R14, [R1+0x3f8] ;  /* 0x0003f800010e7983 */ /* 0x000ea40000300800 */
[----:B------:R-:W2:Y:S01]  /*18190*/  LDL.LU R15, [R1+0x3fc] ;  /* 0x0003fc00010f7983 */ /* 0x000ea20000300800 */
[C---:B----4-:R-:W-:Y:S01]  /*181a0*/  HMMA.16816.F32 R20, R4.reuse, R22, R24 ;  /* 0x000000160414723c */ /* 0x050fe20000001818 */
[----:B--2---:R-:W-:Y:S01]  /*181b0*/  STL.64 [R1+0x1758], R14 ;  /* 0x0017580e01007387 */ /* 0x004fe20000100a00 */
[----:B------:R0:W-:Y:S03]  /*181c0*/  STL.64 [R1+0x1750], R12 ;  /* 0x0017500c01007387 */ /* 0x0001e60000100a00 */
[----:B0-----:R-:W2:Y:S01]  /*181d0*/  LDL.LU R12, [R1+0x490] ;  /* 0x00049000010c7983 */ /* 0x001ea20000300800 */
[----:B------:R-:W2:Y:S02]  /*181e0*/  LDL.LU R13, [R1+0x494] ;  /* 0x00049400010d7983 */ /* 0x000ea40000300800 */
[----:B------:R-:W2:Y:S02]  /*181f0*/  LDL.LU R14, [R1+0x498] ;  /* 0x00049800010e7983 */ /* 0x000ea40000300800 */
[----:B------:R-:W2:Y:S01]  /*18200*/  LDL.LU R15, [R1+0x49c] ;  /* 0x00049c00010f7983 */ /* 0x000ea20000300800 */
[----:B------:R-:W4:Y:S11]  /*18210*/  LDL.LU.64 R26, [R1+0x17b8] ;  /* 0x0017b800011a7983 */ /* 0x000f360000300a00 */
[----:B------:R-:W-:Y:S01]  /*18220*/  @!UPT UIADD3 URZ, URZ, URZ, URZ ;  /* 0x0000003f3f3ff290 */ /* 0x000fe2000fffe03f */
[----:B------:R-:W-:Y:S02]  /*18230*/  STL.64 [R1+0x4e0], R20 ;  /* 0x0004e01401007387 */ /* 0x000fe40000100a00 */
[----:B------:R0:W-:Y:S02]  /*18240*/  STL.64 [R1+0x4e8], R22 ;  /* 0x0004e81601007387 */ /* 0x0001e40000100a00 */
[----:B0-----:R-:W4:Y:S01]  /*18250*/  LDL.LU.64 R22, [R1+0x17b0] ;  /* 0x0017b00001167983 */ /* 0x001f220000300a00 */
[----:B------:R-:W4:Y:S02]  /*18260*/  LDL.LU.64 R20, [R1+0x17a8] ;  /* 0x0017a80001147983 */ /* 0x000f240000300a00 */
[C---:B----4-:R-:W-:Y:S11]  /*18270*/  HMMA.16816.F32 R20, R4.reuse, R26, R20 ;  /* 0x0000001a0414723c */ /* 0x050ff60000001814 */
[----:B------:R-:W-:Y:S11]  /*18280*/  @!UPT UIADD3 URZ, URZ, URZ, URZ ;  /* 0x0000003f3f3ff290 */ /* 0x000ff6000fffe03f */
[----:B------:R-:W-:Y:S01]  /*18290*/  @!UPT UIADD3 URZ, URZ, URZ, URZ ;  /* 0x0000003f3f3ff290 */ /* 0x000fe2000fffe03f */
[----:B------:R0:W-:Y:S01]  /*182a0*/  STL.64 [R1+0x4d0], R20 ;  /* 0x0004d01401007387 */ /* 0x0001e20000100a00 */
[----:B------:R1:W-:Y:S02]  /*182b0*/  STL.64 [R1+0x4d8], R22 ;  /* 0x0004d81601007387 */ /* 0x0003e40000100a00 */
[----:B0-----:R-:W-:Y:S01]  /*182c0*/  IMAD.MOV.U32 R21, RZ, RZ, R26 ;  /* 0x000000ffff157224 */ /* 0x001fe200078e001a */
[----:B-1----:R-:W4:Y:S01]  /*182d0*/  LDL.LU.64 R22, [R1+0x17a0] ;  /* 0x0017a00001167983 */ /* 0x002f220000300a00 */
[----:B------:R-:W-:Y:S02]  /*182e0*/  IMAD.MOV.U32 R20, RZ, RZ, R27 ;  /* 0x000000ffff147224 */ /* 0x000fe400078e001b */
[----:B------:R-:W2:Y:S02]  /*182f0*/  LDL.LU.64 R26, [R1+0x1798] ;  /* 0x00179800011a7983 */ /* 0x000ea40000300a00 */
[----:B------:R-:W2:Y:S02]  /*18300*/  LDL.LU.64 R24, [R1+0x1790] ;  /* 0x0017900001187983 */ /* 0x000ea40000300a00 */
[C---:B--2---:R-:W-:Y:S11]  /*18310*/  HMMA.16816.F32 R24, R4.reuse, R18, R24 ;  /* 0x000000120418723c */ /* 0x044ff60000001818 */
[----:B------:R-:W-:Y:S11]  /*18320*/  @!UPT UIADD3 URZ, URZ, URZ, URZ ;  /* 0x0000003f3f3ff290 */ /* 0x000ff6000fffe03f */
[----:B------:R-:W-:Y:S01]  /*18330*/  @!UPT UIADD3 URZ, URZ, URZ, URZ ;  /* 0x0000003f3f3ff290 */ /* 0x000fe2000fffe03f */
[----:B------:R0:W-:Y:S01]  /*18340*/  STL.64 [R1+0x4c0], R24 ;  /* 0x0004c01801007387 */ /* 0x0001e20000100a00 */
[----:B------:R1:W-:Y:S02]  /*18350*/  STL.64 [R1+0x4c8], R26 ;  /* 0x0004c81a01007387 */ /* 0x0003e40000100a00 */
[----:B0-----:R-:W-:Y:S02]  /*18360*/  IMAD.MOV.U32 R25, RZ, RZ, R18 ;  /* 0x000000ffff197224 */ /* 0x001fe400078e0012 */
[----:B------:R-:W-:Y:S02]  /*18370*/  IMAD.MOV.U32 R24, RZ, RZ, R19 ;  /* 0x000000ffff187224 */ /* 0x000fe400078e0013 */
[----:B------:R-:W3:Y:S02]  /*18380*/  LDL.LU.64 R18, [R1+0x1788] ;  /* 0x0017880001127983 */ /* 0x000ee40000300a00 */
[----:B---3--:R-:W-:Y:S01]  /*18390*/  HMMA.16816.F32 R8, R4, R18, R8 ;  /* 0x000000120408723c */ /* 0x008fe20000001808 */
[----:B-1----:R-:W-:-:S02]  /*183a0*/  IMAD.MOV.U32 R27, RZ, RZ, R18 ;  /* 0x000000ffff1b7224 */ /* 0x002fc400078e0012 */
[----:B------:R-:W-:Y:S11]  /*183b0*/  IMAD.MOV.U32 R26, RZ, RZ, R19 ;  /* 0x000000ffff1a7224 */ /* 0x000ff600078e0013 */
[----:B------:R-:W-:Y:S09]  /*183c0*/  @!UPT UIADD3 URZ, URZ, URZ, URZ ;  /* 0x0000003f3f3ff290 */ /* 0x000ff2000fffe03f */
[----:B------:R-:W-:Y:S01]  /*183d0*/  STL.64 [R1+0x4b0], R8 ;  /* 0x0004b00801007387 */ /* 0x000fe20000100a00 */
[----:B------:R0:W-:Y:S03]  /*183e0*/  STL.64 [R1+0x4b8], R10 ;  /* 0x0004b80a01007387 */ /* 0x0001e60000100a00 */
[----:B0-----:R-:W2:Y:S01]  /*183f0*/  LDL.LU.64 R10, [R1+0x1780] ;  /* 0x00178000010a7983 */ /* 0x001ea20000300a00 */
[----:B------:R-:W2:Y:S02]  /*18400*/  LDL.LU.64 R18, [R1+0x1778] ;  /* 0x0017780001127983 */ /* 0x000ea40000300a00 */
[----:B------:R-:W2:Y:S02]  /*18410*/  LDL.LU.64 R16, [R1+0x1770] ;  /* 0x0017700001107983 */ /* 0x000ea40000300a00 */
[C---:B--2---:R-:W-:Y:S11]  /*18420*/  HMMA.16816.F32 R16, R4.reuse, R10, R16 ;  /* 0x0000000a0410723c */ /* 0x044ff60000001810 */
[----:B------:R-:W-:Y:S11]  /*18430*/  @!UPT UIADD3 URZ, URZ, URZ, URZ ;  /* 0x0000003f3f3ff290 */ /* 0x000ff6000fffe03f */
[----:B------:R-:W-:Y:S01]  /*18440*/  @!UPT UIADD3 URZ, URZ, URZ, URZ ;  /* 0x0000003f3f3ff290 */ /* 0x000fe2000fffe03f */
[----:B------:R0:W-:Y:S01]  /*18450*/  STL.64 [R1+0x4a0], R16 ;  /* 0x0004a01001007387 */ /* 0x0001e20000100a00 */
[----:B------:R1:W-:Y:S02]  /*18460*/  STL.64 [R1+0x4a8], R18 ;  /* 0x0004a81201007387 */ /* 0x0003e40000100a00 */
[----:B0-----:R-:W-:Y:S01]  /*18470*/  IMAD.MOV.U32 R17, RZ, RZ, R10 ;  /* 0x000000ffff117224 */ /* 0x001fe200078e000a */
[----:B-1----:R-:W2:Y:S01]  /*18480*/  LDL.LU.64 R18, [R1+0x1768] ;  /* 0x0017680001127983 */ /* 0x002ea20000300a00 */
[----:B------:R-:W-:Y:S02]  /*18490*/  IMAD.MOV.U32 R16, RZ, RZ, R11 ;  /* 0x000000ffff107224 */ /* 0x000fe400078e000b */
[----:B------:R-:W3:Y:S02]  /*184a0*/  LDL.LU.64 R10, [R1+0x1760] ;  /* 0x00176000010a7983 */ /* 0x000ee40000300a00 */
[----:B---3--:R-:W-:Y:S01]  /*184b0*/  HMMA.16816.F32 R12, R4, R10, R12 ;  /* 0x0000000a040c723c */ /* 0x008fe2000000180c */
[----:B------:R-:W-:-:S02]  /*184c0*/  IMAD.MOV.U32 R29, RZ, RZ, R10 ;  /* 0x000000ffff1d7224 */ /* 0x000fc400078e000a */
[----:B------:R-:W-:Y:S11]  /*184d0*/  IMAD.MOV.U32 R28, RZ, RZ, R11 ;  /* 0x000000ffff1c7224 */ /* 0x000ff600078e000b */
[----:B------:R-:W-:Y:S09]  /*184e0*/  @!UPT UIADD3 URZ, URZ, URZ, URZ ;  /* 0x0000003f3f3ff290 */ /* 0x000ff2000fffe03f */
[----:B------:R-:W-:Y:S01]  /*184f0*/  STL.64 [R1+0x970], R12 ;  /* 0x0009700c01007387 */ /* 0x000fe20000100a00 */
[----:B------:R0:W-:Y:S03]  /*18500*/  STL.64 [R1+0x978], R14 ;  /* 0x0009780e01007387 */ /* 0x0001e60000100a00 */
[----:B0-----:R-:W3:Y:S01]  /*18510*/  LDL.LU.64 R14, [R1+0x1758] ;  /* 0x00175800010e7983 */ /* 0x001ee20000300a00 */
[----:B------:R-:W3:Y:S02]  /*18520*/  LDL.LU.64 R12, [R1+0x1750] ;  /* 0x00175000010c7983 */ /* 0x000ee40000300a00 */
[----:B------:R-:W3:Y:S02]  /*18530*/  LDL.LU.64 R10, [R1+0x1748] ;  /* 0x00174800010a7983 */ /* 0x000ee40000300a00 */
[C---:B---3--:R-:W-:Y:S11]  /*18540*/  HMMA.16816.F32 R12, R4.reuse, R10, R12 ;  /* 0x0000000a040c723c */ /* 0x048ff6000000180c */
[----:B------:R-:W-:Y:S11]  /*18550*/  @!UPT UIADD3 URZ, URZ, URZ, URZ ;  /* 0x0000003f3f3ff290 */ /* 0x000ff6000fffe03f */
[----:B------:R-:W-:Y:S01]  /*18560*/  @!UPT UIADD3 URZ, URZ, URZ, URZ ;  /* 0x0000003f3f3ff290 */ /* 0x000fe2000fffe03f */
[----:B------:R0:W-:Y:S01]  /*18570*/  STL.64 [R1+0x9c0], R12 ;  /* 0x0009c00c01007387 */ /* 0x0001e20000100a00 */
[----:B------:R1:W-:Y:S03]  /*18580*/  STL.64 [R1+0x9c8], R14 ;  /* 0x0009c80e01007387 */ /* 0x0003e60000100a00 */
[----:B0-----:R-:W3:Y:S01]  /*18590*/  LDL.LU.64 R12, [R1+0x1740] ;  /* 0x00174000010c7983 */ /* 0x001ee20000300a00 */
[----:B-1----:R-:W-:Y:S02]  /*185a0*/  IMAD.MOV.U32 R14, RZ, RZ, R10 ;  /* 0x000000ffff0e7224 */ /* 0x002fe400078e000a */
[----:B------:R-:W-:Y:S02]  /*185b0*/  IMAD.MOV.U32 R15, RZ, RZ, R11 ;  /* 0x000000ffff0f7224 */ /* 0x000fe400078e000b */
[----:B------:R-:W4:Y:S01]  /*185c0*/  LDL.LU.64 R10, [R1+0x1738] ;  /* 0x00173800010a7983 */ /* 0x000f220000300a00 */
[----:B------:R-:W4:Y:S02]  /*185d0*/  LDL.LU.64 R8, [R1+0x1730] ;  /* 0x0017300001087983 */ /* 0x000f240000300a00 */
[----:B----4-:R-:W-:Y:S11]  /*185e0*/  HMMA.16816.F32 R8, R4, R22, R8 ;  /* 0x000000160408723c */ /* 0x010ff60000001808 */
[----:B------:R-:W-:Y:S11]  /*185f0*/  @!UPT UIADD3 URZ, URZ, URZ, URZ ;  /* 0x0000003f3f3ff290 */ /* 0x000ff6000fffe03f */
[----:B------:R-:W-:Y:S01]  /*18600*/  @!UPT UIADD3 URZ, URZ, URZ, URZ ;  /* 0x0000003f3f3ff290 */ /* 0x000fe2000fffe03f */
[----:B------:R-:W-:Y:S01]  /*18610*/  STL.64 [R1+0xa20], R8 ;  /* 0x000a200801007387 */ /* 0x000fe20000100a00 */
[----:B------:R0:W-:Y:S03]  /*18620*/  STL.64 [R1+0xa28], R10 ;  /* 0x000a280a01007387 */ /* 0x0001e60000100a00 */
[----:B0-----:R-:W2:Y:S01]  /*18630*/  LDL.LU.64 R10, [R1+0x1728] ;  /* 0x00172800010a7983 */ /* 0x001ea20000300a00 */
[----:B------:R-:W2:Y:S02]  /*18640*/  LDL.LU.64 R8, [R1+0x1720] ;  /* 0x0017200001087983 */ /* 0x000ea40000300a00 */
[----:B------:R0:W-:Y:S02]  /*18650*/  STL.64 [R1+0x15e8], R22 ;  /* 0x0015e81601007387 */ /* 0x0001e40000100a00 */
[----:B0-----:R-:W-:Y:S02]  /*18660*/  IMAD.MOV.U32 R22, RZ, RZ, R14 ;  /* 0x000000ffff167224 */ /* 0x001fe400078e000e */
[----:B------:R-:W-:Y:S01]  /*18670*/  IMAD.MOV.U32 R23, RZ, RZ, R15 ;  /* 0x000000ffff177224 */ /* 0x000fe200078e000f */
[----:B------:R-:W4:Y:S01]  /*18680*/  LDL.LU R14, [R1+0x171c] ;  /* 0x00171c00010e7983 */ /* 0x000f220000300800 */
[----:B------:R-:W4:Y:S03]  /*18690*/  LDL.LU R15, [R1+0x1718] ;  /* 0x00171800010f7983 */ /* 0x000f260000300800 */
[----:B------:R0:W-:Y:S02]  /*186a0*/  STL.64 [R1+0x1600], R22 ;  /* 0x0016001601007387 */ /* 0x0001e40000100a00 */
[----:B0-----:R-:W-:-:S02]  /*186b0*/  IMAD.MOV.U32 R22, RZ, RZ, R29 ;  /* 0x000000ffff167224 */ /* 0x001fc400078e001d */
[----:B------:R-:W-:-:S05]  /*186c0*/  IMAD.MOV.U32 R23, RZ, RZ, R28 ;  /* 0x000000ffff177224 */ /* 0x000fca00078e001c */
[----:B------:R0:W-:Y:S02]  /*186d0*/  STL.64 [R1+0x1618], R22 ;  /* 0x0016181601007387 */ /* 0x0001e40000100a00 */
[----:B0-----:R-:W-:Y:S02]  /*186e0*/  IMAD.MOV.U32 R22, RZ, RZ, R17 ;  /* 0x000000ffff167224 */ /* 0x001fe400078e0011 */
[----:B------:R-:W-:Y:S01]  /*186f0*/  IMAD.MOV.U32 R23, RZ, RZ, R16 ;  /* 0x000000ffff177224 */ /* 0x000fe200078e0010 */
[----:B--2---:R-:W-:Y:S11]  /*18700*/  HMMA.16816.F32 R8, R4, R18, R8 ;  /* 0x000000120408723c */ /* 0x004ff60000001808 */
[----:B------:R-:W-:Y:S11]  /*18710*/  @!UPT UIADD3 URZ, URZ, URZ, URZ ;  /* 0x0000003f3f3ff290 */ /* 0x000ff6000fffe03f */
[----:B------:R-:W-:Y:S01]  /*18720*/  @!UPT UIADD3 URZ, URZ, URZ, URZ ;  /* 0x0000003f3f3ff290 */ /* 0x000fe2000fffe03f */
[----:B------:R-:W-:Y:S01]  /*18730*/  STL.64 [R1+0xb10], R8 ;  /* 0x000b100801007387 */ /* 0x000fe20000100a00 */
[----:B------:R0:W-:Y:S03]  /*18740*/  STL.64 [R1+0xb18], R10 ;  /* 0x000b180a01007387 */ /* 0x0001e60000100a00 */
[----:B0-----:R-:W2:Y:S01]  /*18750*/  LDL.LU.64 R10, [R1+0x1710] ;  /* 0x00171000010a7983 */ /* 0x001ea20000300a00 */
[----:B------:R-:W2:Y:S02]  /*18760*/  LDL.LU.64 R8, [R1+0x1708] ;  /* 0x0017080001087983 */ /* 0x000ea40000300a00 */
[----:B------:R-:W-:Y:S02]  /*18770*/  STL.64 [R1+0x1630], R22 ;  /* 0x0016301601007387 */ /* 0x000fe40000100a00 */
[----:B------:R0:W-:Y:S01]  /*18780*/  STL.64 [R1+0x15e0], R18 ;  /* 0x0015e01201007387 */ /* 0x0001e20000100a00 */
[----:B------:R-:W2:Y:S01]  /*18790*/  LDL.LU R16, [R1+0x3c0] ;  /* 0x0003c00001107983 */ /* 0x000ea20000300800 */
[----:B------:R-:W2:Y:S03]  /*187a0*/  LDL.LU R17, [R1+0x3c4] ;  /* 0x0003c40001117983 */ /* 0x000ea60000300800 */
[----:B0-----:R-:W2:Y:S01]  /*187b0*/  LDL.LU R18, [R1+0x3c8] ;  /* 0x0003c80001127983 */ /* 0x001ea20000300800 */
[----:B------:R-:W2:Y:S02]  /*187c0*/  LDL.LU R19, [R1+0x3cc] ;  /* 0x0003cc0001137983 */ /* 0x000ea40000300800 */
[----:B------:R-:W-:-:S02]  /*187d0*/  IMAD.MOV.U32 R22, RZ, RZ, R27 ;  /* 0x000000ffff167224 */ /* 0x000fc400078e001b */
[----:B------:R-:W-:-:S05]  /*187e0*/  IMAD.MOV.U32 R23, RZ, RZ, R26 ;  /* 0x000000ffff177224 */ /* 0x000fca00078e001a */
[----:B------:R-:W-:Y:S04]  /*187f0*/  STL.64 [R1+0x1648], R22 ;  /* 0x0016481601007387 */ /* 0x000fe80000100a00 */
[----:B--2---:R-:W-:Y:S01]  /*18800*/  STL.64 [R1+0x15f8], R18 ;  /* 0x0015f81201007387 */ /* 0x004fe20000100a00 */
[----:B------:R0:W-:Y:S03]  /*18810*/  STL.64 [R1+0x15f0], R16 ;  /* 0x0015f01001007387 */ /* 0x0001e60000100a00 */
[----:B0-----:R-:W2:Y:S01]  /*18820*/  LDL.LU R16, [R1+0x3d0] ;  /* 0x0003d00001107983 */ /* 0x001ea20000300800 */
[----:B------:R-:W2:Y:S02]  /*18830*/  LDL.LU R17, [R1+0x3d4] ;  /* 0x0003d40001117983 */ /* 0x000ea40000300800 */
[----:B------:R-:W2:Y:S02]  /*18840*/  LDL.LU R18, [R1+0x3d8] ;  /* 0x0003d80001127983 */ /* 0x000ea40000300800 */
[----:B------:R-:W2:Y:S02]  /*18850*/  LDL.LU R19, [R1+0x3dc] ;  /* 0x0003dc0001137983 */ /* 0x000ea40000300800 */
[----:B------:R-:W-:-:S02]  /*18860*/  IMAD.MOV.U32 R22, RZ, RZ, R25 ;  /* 0x000000ffff167224 */ /* 0x000fc400078e0019 */
[----:B------:R-:W-:-:S05]  /*18870*/  IMAD.MOV.U32 R23, RZ, RZ, R24 ;  /* 0x000000ffff177224 */ /* 0x000fca00078e0018 */
[----:B------:R0:W-:Y:S02]  /*18880*/  STL.64 [R1+0x1660], R22 ;  /* 0x0016601601007387 */ /* 0x0001e40000100a00 */
[----:B0-----:R-:W-:Y:S02]  /*18890*/  IMAD.MOV.U32 R22, RZ, RZ, R21 ;  /* 0x000000ffff167224 */ /* 0x001fe400078e0015 */
[----:B------:R-:W-:Y:S01]  /*188a0*/  IMAD.MOV.U32 R23, RZ, RZ, R20 ;  /* 0x000000ffff177224 */ /* 0x000fe200078e0014 */
[----:B--2---:R-:W-:Y:S01]  /*188b0*/  STL.64 [R1+0x1610], R18 ;  /* 0x0016101201007387 */ /* 0x004fe20000100a00 */
[----:B------:R0:W-:Y:S03]  /*188c0*/  STL.64 [R1+0x1608], R16 ;  /* 0x0016081001007387 */ /* 0x0001e60000100a00 */
[----:B0-----:R-:W2:Y:S01]  /*188d0*/  LDL.LU R16, [R1+0x410] ;  /* 0x0004100001107983 */ /* 0x001ea20000300800 */
[----:B------:R-:W2:Y:S02]  /*188e0*/  LDL.LU R17, [R1+0x414] ;  /* 0x0004140001117983 */ /* 0x000ea40000300800 */
[----:B------:R-:W2:Y:S02]  /*188f0*/  LDL.LU R18, [R1+0x418] ;  /* 0x0004180001127983 */ /* 0x000ea40000300800 */
[----:B------:R-:W2:Y:S01]  /*18900*/  LDL.LU R19, [R1+0x41c] ;  /* 0x00041c0001137983 */ /* 0x000ea20000300800 */
[----:B------:R0:W-:Y:S04]  /*18910*/  STL.64 [R1+0x1678], R22 ;  /* 0x0016781601007387 */ /* 0x0001e80000100a00 */
[----:B0-----:R-:W2:Y:S04]  /*18920*/  LDL.64 R22, [R1+0xd8] ;  /* 0x0000d80001167983 */ /* 0x001ea80000100a00 */
[----:B--2---:R-:W-:Y:S01]  /*18930*/  STL.64 [R1+0x1680], R22 ;  /* 0x0016801601007387 */ /* 0x004fe20000100a00 */
[----:B------:R-:W-:Y:S02]  /*18940*/  STL.64 [R1+0x1628], R18 ;  /* 0x0016281201007387 */ /* 0x000fe40000100a00 */
[----:B------:R0:W-:Y:S02]  /*18950*/  STL.64 [R1+0x1620], R16 ;  /* 0x0016201001007387 */ /* 0x0001e40000100a00 */
[----:B0-----:R-:W2:Y:S01]  /*18960*/  LDL.LU R16, [R1+0x420] ;  /* 0x0004200001107983 */ /* 0x001ea20000300800 */
[----:B------:R-:W2:Y:S02]  /*18970*/  LDL.LU R17, [R1+0x424] ;  /* 0x0004240001117983 */ /* 0x000ea40000300800 */
[----:B------:R-:W2:Y:S02]  /*18980*/  LDL.LU R18, [R1+0x428] ;  /* 0x0004280001127983 */ /* 0x000ea40000300800 */
[----:B------:R-:W2:Y:S02]  /*18990*/  LDL.LU R19, [R1+0x42c] ;  /* 0x00042c0001137983 */ /* 0x000ea40000300800 */
[----:B---3--:R-:W-:-:S02]  /*189a0*/  IMAD.MOV.U32 R22, RZ, RZ, R13 ;  /* 0x000000ffff167224 */ /* 0x008fc400078e000d */
[----:B------:R-:W-:-:S05]  /*189b0*/  IMAD.MOV.U32 R23, RZ, RZ, R12 ;  /* 0x000000ffff177224 */ /* 0x000fca00078e000c */
[----:B------:R0:W-:Y:S02]  /*189c0*/  STL.64 [R1+0x1698], R22 ;  /* 0x0016981601007387 */ /* 0x0001e40000100a00 */
[----:B0-----:R-:W-:Y:S02]  /*189d0*/  IMAD.MOV.U32 R22, RZ, RZ, R11 ;  /* 0x000000ffff167224 */ /* 0x001fe400078e000b */
[----:B------:R-:W-:-:S05]  /*189e0*/  IMAD.MOV.U32 R23, RZ, RZ, R10 ;  /* 0x000000ffff177224 */ /* 0x000fca00078e000a */
[----:B------:R-:W-:Y:S04]  /*189f0*/  STL.64 [R1+0x16b0], R22 ;  /* 0x0016b01601007387 */ /* 0x000fe80000100a00 */
[----:B--2---:R-:W-:Y:S01]  /*18a00*/  STL.64 [R1+0x1640], R18 ;  /* 0x0016401201007387 */ /* 0x004fe20000100a00 */
[----:B------:R0:W-:Y:S03]  /*18a10*/  STL.64 [R1+0x1638], R16 ;  /* 0x0016381001007387 */ /* 0x0001e60000100a00 */
[----:B0-----:R-:W2:Y:S01]  /*18a20*/  LDL.LU R16, [R1+0x430] ;  /* 0x0004300001107983 */ /* 0x001ea20000300800 */
[----:B------:R-:W2:Y:S02]  /*18a30*/  LDL.LU R17, [R1+0x434] ;  /* 0x0004340001117983 */ /* 0x000ea40000300800 */
[----:B------:R-:W3:Y:S02]  /*18a40*/  LDL.LU R18, [R1+0x438] ;  /* 0x0004380001127983 */ /* 0x000ee40000300800 */
[----:B------:R-:W3:Y:S01]  /*18a50*/  LDL.LU R19, [R1+0x43c] ;  /* 0x00043c0001137983 */ /* 0x000ee20000300800 */
[----:B------:R-:W2:Y:S01]  /*18a60*/  LDL.64 R22, [R1+0x108] ;  /* 0x0001080001167983 */ /* 0x000ea20000100a00 */
[----:B------:R-:W-:-:S02]  /*18a70*/  IMAD.MOV.U32 R10, RZ, RZ, R2 ;  /* 0x000000ffff0a7224 */ /* 0x000fc400078e0002 */
[----:B------:R-:W-:Y:S01]  /*18a80*/  IMAD.MOV.U32 R11, RZ, RZ, R0 ;  /* 0x000000ffff0b7224 */ /* 0x000fe200078e0000 */
        /* <DEDUP_REMOVED lines=10> */
[----:B------:R1:W-:Y:S02]  /*18b30*/  STL.64 [R1+0x16f8], R10 ;  /* 0x0016f80a01007387 */ /* 0x0003e40000100a00 */
[----:B------:R-:W4:Y:S02]  /*18b40*/  LDL.LU R20, [R1+0x10] ;  /* 0x0000100001147983 */ /* 0x000f240000300800 */
[----:B------:R-:W4:Y:S01]  /*18b50*/  LDL.LU R21, [R1+0x14] ;  /* 0x0000140001157983 */ /* 0x000f220000300800 */
[----:B0-----:R-:W4:Y:S01]  /*18b60*/  LDL.LU R22, [R1+0x18] ;  /* 0x0000180001167983 */ /* 0x001f220000300800 */
[----:B------:R-:W4:Y:S02]  /*18b70*/  LDL.LU R23, [R1+0x1c] ;  /* 0x00001c0001177983 */ /* 0x000f240000300800 */
[----:B------:R-:W4:Y:S02]  /*18b80*/  LDL.LU R8, [R1+0x140] ;  /* 0x0001400001087983 */ /* 0x000f240000300800 */
[----:B------:R-:W4:Y:S01]  /*18b90*/  LDL.LU R9, [R1+0x144] ;  /* 0x0001440001097983 */ /* 0x000f220000300800 */
[----:B-1----:R-:W4:Y:S01]  /*18ba0*/  LDL.LU R10, [R1+0x148] ;  /* 0x00014800010a7983 */ /* 0x002f220000300800 */
[----:B------:R-:W4:Y:S02]  /*18bb0*/  LDL.LU R11, [R1+0x14c] ;  /* 0x00014c00010b7983 */ /* 0x000f240000300800 */
[----:B------:R-:W4:Y:S02]  /*18bc0*/  LDL.LU R24, [R1+0x150] ;  /* 0x0001500001187983 */ /* 0x000f240000300800 */
[----:B------:R-:W4:Y:S01]  /*18bd0*/  LDL.LU R25, [R1+0x154] ;  /* 0x0001540001197983 */ /* 0x000f220000300800 */
[----:B------:R-:W4:Y:S01]  /*18be0*/  LDL.LU R26, [R1+0x158] ;  /* 0x00015800011a7983 */ /* 0x000f220000300800 */
        /* <DEDUP_REMOVED lines=18> */
[----:B------:R-:W3:Y:S01]  /*18d10*/  LDL.LU R19, [R1+0x48c] ;  /* 0x00048c0001137983 */ /* 0x000ee20000300800 */
[C---:B----4-:R-:W-:Y:S01]  /*18d20*/  HMMA.16816.F32 R24, R4.reuse, R14, R24 ;  /* 0x0000000e0418723c */ /* 0x050fe20000001818 */
        /* <DEDUP_REMOVED lines=10> */
[----:B------:R-:W2:Y:S02]  /*18dd0*/  LDL.LU R18, [R1+0x6a8] ;  /* 0x0006a80001127983 */ /* 0x000ea40000300800 */
[----:B------:R-:W2:Y:S02]  /*18de0*/  LDL.LU R19, [R1+0x6ac] ;  /* 0x0006ac0001137983 */ /* 0x000ea40000300800 */
[----:B------:R-:W-:Y:S01]  /*18df0*/  STL.64 [R1+0xb00], R24 ;  /* 0x000b001801007387 */ /* 0x000fe20000100a00 */
[----:B------:R0:W-:Y:S03]  /*18e00*/  STL.64 [R1+0xb08], R26 ;  /* 0x000b081a01007387 */ /* 0x0001e60000100a00 */
[----:B0-----:R-:W3:Y:S02]  /*18e10*/  LDL.LU.64 R26, [R1+0x1700] ;  /* 0x00170000011a7983 */ /* 0x001ee40000300a00 */
[C---:B---3--:R-:W-:Y:S11]  /*18e20*/  HMMA.16816.F32 R8, R4.reuse, R26, R8 ;  /* 0x0000001a0408723c */ /* 0x048ff60000001808 */
[----:B------:R-:W-:Y:S11]  /*18e30*/  @!UPT UIADD3 URZ, URZ, URZ, URZ ;  /* 0x0000003f3f3ff290 */ /* 0x000ff6000fffe03f */
[----:B------:R-:W-:Y:S01]  /*18e40*/  @!UPT UIADD3 URZ, URZ, URZ, URZ ;  /* 0x0000003f3f3ff290 */ /* 0x000fe2000fffe03f */
[----:B------:R-:W-:Y:S01]  /*18e50*/  STL.64 [R1+0xaf0], R8 ;  /* 0x000af00801007387 */ /* 0x000fe20000100a00 */
[----:B------:R0:W-:Y:S03]  /*18e60*/  STL.64 [R1+0xaf8], R10 ;  /* 0x000af80a01007387 */ /* 0x0001e60000100a00 */
[----:B0-----:R-:W3:Y:S02]  /*18e70*/  LDL.LU.64 R10, [R1+0x16f8] ;  /* 0x0016f800010a7983 */ /* 0x001ee40000300a00 */
[----:B---3--:R-:W-:Y:S02]  /*18e80*/  HMMA.16816.F32 R4, R4, R10, R20 ;  /* 0x0000000a0404723c */ /* 0x008fe40000001814 */
[----:B------:R-:W2:Y:S01]  /*18e90*/  LDL.LU.64 R22, [R1+0x16f0] ;  /* 0x0016f00001167983 */ /* 0x000ea20000300a00 */
[----:B------:R-:W2:Y:S02]  /*18ea0*/  LDL.LU.64 R10, [R1+0x16e8] ;  /* 0x0016e800010a7983 */ /* 0x000ea40000300a00 */
[----:B------:R-:W2:Y:S11]  /*18eb0*/  LDL.LU.64 R8, [R1+0x16e0] ;  /* 0x0016e00001087983 */ /* 0x000eb60000300a00 */
[----:B------:R-:W-:Y:S07]  /*18ec0*/  @!UPT UIADD3 URZ, URZ, URZ, URZ ;  /* 0x0000003f3f3ff290 */ /* 0x000fee000fffe03f */
[----:B------:R0:W-:Y:S01]  /*18ed0*/  STL.64 [R1+0xad0], R4 ;  /* 0x000ad00401007387 */ /* 0x0001e20000100a00 */
[----:B------:R1:W-:Y:S03]  /*18ee0*/  STL.64 [R1+0xad8], R6 ;  /* 0x000ad80601007387 */ /* 0x0003e60000100a00 */
[----:B0-----:R-:W3:Y:S01]  /*18ef0*/  LDL.LU R4, [R1+0x460] ;  /* 0x0004600001047983 */ /* 0x001ee20000300800 */
[----:B------:R-:W3:Y:S02]  /*18f00*/  LDL.LU R5, [R1+0x464] ;  /* 0x0004640001057983 */ /* 0x000ee40000300800 */
[----:B-1----:R-:W3:Y:S02]  /*18f10*/  LDL.LU R6, [R1+0x468] ;  /* 0x0004680001067983 */ /* 0x002ee40000300800 */
[----:B------:R-:W3:Y:S01]  /*18f20*/  LDL.LU R7, [R1+0x46c] ;  /* 0x00046c0001077983 */ /* 0x000ee20000300800 */
[C---:B--2---:R-:W-:Y:S01]  /*18f30*/  HMMA.16816.F32 R20, R8.reuse, R22, R16 ;  /* 0x000000160814723c */ /* 0x044fe20000001810 */
[----:B------:R-:W2:Y:S01]  /*18f40*/  LDL.LU.64 R18, [R1+0x16d8] ;  /* 0x0016d80001127983 */ /* 0x000ea20000300a00 */
[----:B------:R-:W2:Y:S11]  /*18f50*/  LDL.LU.64 R16, [R1+0x16d0] ;  /* 0x0016d00001107983 */ /* 0x000eb60000300a00 */
[----:B------:R-:W-:Y:S10]  /*18f60*/  @!UPT UIADD3 URZ, URZ, URZ, URZ ;  /* 0x0000003f3f3ff290 */ /* 0x000ff4000fffe03f */
[----:B------:R-:W-:Y:S01]  /*18f70*/  STL.64 [R1+0x320], R20 ;  /* 0x0003201401007387 */ /* 0x000fe20000100a00 */
[----:B------:R0:W-:Y:S03]  /*18f80*/  STL.64 [R1+0x328], R22 ;  /* 0x0003281601007387 */ /* 0x0001e60000100a00 */
[----:B0-----:R-:W2:Y:S02]  /*18f90*/  LDL.LU.64 R22, [R1+0x16c8] ;  /* 0x0016c80001167983 */ /* 0x001ea40000300a00 */
        /* <DEDUP_REMOVED lines=16> */
[C---:B--2---:R-:W-:Y:S02]  /*190a0*/  HMMA.16816.F32 R20, R8.reuse, R22, R16 ;  /* 0x000000160814723c */ /* 0x044fe40000001810 */
[----:B------:R-:W2:Y:S01]  /*190b0*/  LDL.LU.64 R18, [R1+0x1690] ;  /* 0x0016900001127983 */ /* 0x000ea20000300a00 */
[----:B------:R-:W2:Y:S11]  /*190c0*/  LDL.LU.64 R16, [R1+0x1688] ;  /* 0x0016880001107983 */ /* 0x000eb60000300a00 */
[----:B------:R-:W-:Y:S09]  /*190d0*/  @!UPT UIADD3 URZ, URZ, URZ, URZ ;  /* 0x0000003f3f3ff290 */ /* 0x000ff2000fffe03f */
[----:B------:R-:W-:Y:S01]  /*190e0*/  STL.64 [R1+0x470], R20 ;  /* 0x0004701401007387 */ /* 0x000fe20000100a00 */
[----:B------:R0:W-:Y:S03]  /*190f0*/  STL.64 [R1+0x478], R22 ;  /* 0x0004781601007387 */ /* 0x0001e60000100a00 */
[----:B0-----:R-:W3:Y:S02]  /*19100*/  LDL.LU.64 R22, [R1+0x1680] ;  /* 0x0016800001167983 */ /* 0x001ee40000300a00 */
[C---:B---3--:R-:W-:Y:S11]  /*19110*/  HMMA.16816.F32 R4, R8.reuse, R22, R4 ;  /* 0x000000160804723c */ /* 0x048ff60000001804 */
[----:B------:R-:W-:Y:S11]  /*19120*/  @!UPT UIADD3 URZ, URZ, URZ, URZ ;  /* 0x0000003f3f3ff290 */ /* 0x000ff6000fffe03f */
[----:B------:R-:W-:Y:S01]  /*19130*/  @!UPT UIADD3 URZ, URZ, URZ, URZ ;  /* 0x0000003f3f3ff290 */ /* 0x000fe2000fffe03f */
[----:B------:R0:W-:Y:S01]  /*19140*/  STL.64 [R1+0x460], R4 ;  /* 0x0004600401007387 */ /* 0x0001e20000100a00 */
[----:B------:R-:W-:Y:S02]  /*19150*/  STL.64 [R1+0x468], R6 ;  /* 0x0004680601007387 */ /* 0x000fe40000100a00 */
[----:B0-----:R-:W-:Y:S02]  /*19160*/  IMAD.MOV.U32 R5, RZ, RZ, R22 ;  /* 0x000000ffff057224 */ /* 0x001fe400078e0016 */
[----:B------:R-:W-:Y:S02]  /*19170*/  IMAD.MOV.U32 R4, RZ, RZ, R23 ;  /* 0x000000ffff047224 */ /* 0x000fe400078e0017 */
[----:B------:R-:W2:Y:S02]  /*19180*/  LDL.LU.64 R22, [R1+0x1678] ;  /* 0x0016780001167983 */ /* 0x000ea40000300a00 */
[C---:B--2---:R-:W-:Y:S02]  /*19190*/  HMMA.16816.F32 R20, R8.reuse, R22, R16 ;  /* 0x000000160814723c */ /* 0x044fe40000001810 */
[----:B------:R-:W2:Y:S01]  /*191a0*/  LDL.LU.64 R18, [R1+0x1670] ;  /* 0x0016700001127983 */ /* 0x000ea20000300a00 */
[----:B------:R-:W2:Y:S11]  /*191b0*/  LDL.LU.64 R16, [R1+0x1668] ;  /* 0x0016680001107983 */ /* 0x000eb60000300a00 */
[----:B------:R-:W-:Y:S09]  /*191c0*/  @!UPT UIADD3 URZ, URZ, URZ, URZ ;  /* 0x0000003f3f3ff290 */ /* 0x000ff2000fffe03f */
        /* <DEDUP_REMOVED lines=39> */
[----:B------:R-:W2:Y:S11]  /*19440*/  LDL.LU.64 R18, [R1+0x15e0] ;  /* 0x0015e00001127983 */ /* 0x000eb60000300a00 */
[----:B------:R-:W-:Y:S10]  /*19450*/  @!UPT UIADD3 URZ, URZ, URZ, URZ ;  /* 0x0000003f3f3ff290 */ /* 0x000ff4000fffe03f */
[----:B------:R-:W-:Y:S01]  /*19460*/  STL.64 [R1+0x960], R20 ;  /* 0x0009601401007387 */ /* 0x000fe20000100a00 */
[----:B------:R0:W-:Y:S03]  /*19470*/  STL.64 [R1+0x968], R22 ;  /* 0x0009681601007387 */ /* 0x0001e60000100a00 */
[----:B0-----:R-:W2:Y:S01]  /*19480*/  LDL.LU.64 R22, [R1+0x15d8] ;  /* 0x0015d80001167983 */ /* 0x001ea20000300a00 */
[----:B------:R-:W2:Y:S02]  /*19490*/  LDL.LU.64 R20, [R1+0x15d0] ;  /* 0x0015d00001147983 */ /* 0x000ea40000300a00 */
[C---:B--2---:R-:W-:Y:S01]  /*194a0*/  HMMA.16816.F32 R16, R8.reuse, R18, R20 ;  /* 0x000000120810723c */ /* 0x044fe20000001814 */
[----:B------:R-:W2:Y:S01]  /*194b0*/  LDL.LU.64 R22, [R1+0x15c8] ;  /* 0x0015c80001167983 */ /* 0x000ea20000300a00 */
[----:B------:R-:W2:Y:S11]  /*194c0*/  LDL.LU.64 R20, [R1+0x15c0] ;  /* 0x0015c00001147983 */ /* 0x000eb60000300a00 */
[----:B------:R-:W-:Y:S10]  /*194d0*/  @!UPT UIADD3 URZ, URZ, URZ, URZ ;  /* 0x0000003f3f3ff290 */ /* 0x000ff4000fffe03f */
[----:B------:R-:W-:Y:S01]  /*194e0*/  STL.64 [R1+0xac0], R16 ;  /* 0x000ac01001007387 */ /* 0x000fe20000100a00 */
[----:B------:R0:W-:Y:S03]  /*194f0*/  STL.64 [R1+0xac8], R18 ;  /* 0x000ac81201007387 */ /* 0x0001e60000100a00 */
[----:B0-----:R-:W3:Y:S01]  /*19500*/  LDL.LU.64 R18, [R1+0x15b8] ;  /* 0x0015b80001127983 */ /* 0x001ee20000300a00 */
[----:B------:R-:W3:Y:S02]  /*19510*/  LDL.LU.64 R16, [R1+0x15b0] ;  /* 0x0015b00001107983 */ /* 0x000ee40000300a00 */
[C---:B---3--:R-:W-:Y:S01]  /*19520*/  HMMA.16816.F32 R16, R8.reuse, R14, R16 ;  /* 0x0000000e0810723c */ /* 0x048fe20000001810 */
[----:B------:R-:W3:Y:S01]  /*19530*/  LDL.LU.64 R14, [R1+0x15a8] ;  /* 0x0015a800010e7983 */ /* 0x000ee20000300a00 */
[----:B------:R-:W3:Y:S11]  /*19540*/  LDL.LU.64 R12, [R1+0x15a0] ;  /* 0x0015a000010c7983 */ /* 0x000ef60000300a00 */
[----:B------:R-:W-:Y:S10]  /*19550*/  @!UPT UIADD3 URZ, URZ, URZ, URZ ;  /* 0x0000003f3f3ff290 */ /* 0x000ff4000fffe03f */
[----:B------:R-:W-:Y:S01]  /*19560*/  STL.64 [R1+0xab0], R16 ;  /* 0x000ab01001007387 */ /* 0x000fe20000100a00 */
[----:B------:R3:W-:Y:S02]  /*19570*/  STL.64 [R1+0xab8], R18 ;  /* 0x000ab81201007387 */ /* 0x0007e40000100a00 */
[----:B---3--:R-:W-:Y:S07]  /*19580*/  HMMA.16816.F32 R16, R8, R26, R12 ;  /* 0x0000001a0810723c */ /* 0x008fee000000180c */
[----:B------:R-:W-:-:S02]  /*19590*/  IMAD.MOV.U32 R14, RZ, RZ, R5 ;  /* 0x000000ffff0e7224 */ /* 0x000fc400078e0005 */
[----:B------:R-:W-:Y:S11]  /*195a0*/  IMAD.MOV.U32 R15, RZ, RZ, R4 ;  /* 0x000000ffff0f7224 */ /* 0x000ff600078e0004 */
[----:B------:R-:W-:Y:S03]  /*195b0*/  @!UPT UIADD3 URZ, URZ, URZ, URZ ;  /* 0x0000003f3f3ff290 */ /* 0x000fe6000fffe03f */
[----:B------:R-:W-:Y:S01]  /*195c0*/  STL.64 [R1+0xaa0], R16 ;  /* 0x000aa01001007387 */ /* 0x000fe20000100a00 */
[----:B------:R-:W-:Y:S02]  /*195d0*/  STL.64 [R1+0xaa8], R18 ;  /* 0x000aa81201007387 */ /* 0x000fe40000100a00 */
[----:B------:R-:W2:Y:S02]  /*195e0*/  LDL.LU.64 R6, [R1+0x28] ;  /* 0x0000280001067983 */ /* 0x000ea40000300a00 */
[----:B------:R0:W-:Y:S02]  /*195f0*/  STL.64 [R1+0x1560], R14 ;  /* 0x0015600e01007387 */ /* 0x0001e40000100a00 */
[----:B0-----:R-:W3:Y:S04]  /*19600*/  LDL.64 R14, [R1+0xe8] ;  /* 0x0000e800010e7983 */ /* 0x001ee80000100a00 */
[----:B---3--:R0:W-:Y:S04]  /*19610*/  STL.64 [R1+0x1578], R14 ;  /* 0x0015780e01007387 */ /* 0x0081e80000100a00 */
[----:B0-----:R-:W3:Y:S04]  /*19620*/  LDL.64 R14, [R1+0xf8] ;  /* 0x0000f800010e7983 */ /* 0x001ee80000100a00 */
[----:B---3--:R0:W-:Y:S02]  /*19630*/  STL.64 [R1+0x1580], R14 ;  /* 0x0015800e01007387 */ /* 0x0081e40000100a00 */
[----:B0-----:R-:W-:-:S02]  /*19640*/  IMAD.MOV.U32 R14, RZ, RZ, R2 ;  /* 0x000000ffff0e7224 */ /* 0x001fc400078e0002 */
[----:B------:R-:W-:-:S05]  /*19650*/  IMAD.MOV.U32 R15, RZ, RZ, R0 ;  /* 0x000000ffff0f7224 */ /* 0x000fca00078e0000 */
[----:B------:R0:W-:Y:S01]  /*19660*/  STL.64 [R1+0x1598], R14 ;  /* 0x0015980e01007387 */ /* 0x0001e20000100a00 */
[----:B------:R-:W3:Y:S03]  /*19670*/  LDL.64 R18, [R1+0xb8] ;  /* 0x0000b80001127983 */ /* 0x000ee60000100a00 */
[----:B0-----:R-:W4:Y:S04]  /*19680*/  LDL.64 R14, [R1+0x118] ;  /* 0x00011800010e7983 */ /* 0x001f280000100a00 */
[----:B---3--:R0:W-:Y:S01]  /*19690*/  STL.64 [R1+0x1558], R18 ;  /* 0x0015581201007387 */ /* 0x0081e20000100a00 */
[----:B------:R-:W3:Y:S02]  /*196a0*/  LDL.LU R16, [R1+0x680] ;  /* 0x0006800001107983 */ /* 0x000ee40000300800 */
[----:B------:R-:W3:Y:S01]  /*196b0*/  LDL.LU R17, [R1+0x684] ;  /* 0x0006840001117983 */ /* 0x000ee20000300800 */
[----:B0-----:R-:W2:Y:S01]  /*196c0*/  LDL.LU R18, [R1+0x688] ;  /* 0x0006880001127983 */ /* 0x001ea20000300800 */
[----:B------:R-:W2:Y:S03]  /*196d0*/  LDL.LU R19, [R1+0x68c] ;  /* 0x00068c0001137983 */ /* 0x000ea60000300800 */
[----:B--2---:R-:W-:Y:S01]  /*196e0*/  STL.64 [R1+0x1570], R18 ;  /* 0x0015701201007387 */ /* 0x004fe20000100a00 */
[----:B---3--:R0:W-:Y:S03]  /*196f0*/  STL.64 [R1+0x1568], R16 ;  /* 0x0015681001007387 */ /* 0x0081e60000100a00 */
[----:B0-----:R-:W2:Y:S01]  /*19700*/  LDL.LU R16, [R1+0x690] ;  /* 0x0006900001107983 */ /* 0x001ea20000300800 */
[----:B------:R-:W2:Y:S02]  /*19710*/  LDL.LU R17, [R1+0x694] ;  /* 0x0006940001117983 */ /* 0x000ea40000300800 */
[----:B------:R-:W3:Y:S02]  /*19720*/  LDL.LU R18, [R1+0x698] ;  /* 0x0006980001127983 */ /* 0x000ee40000300800 */
[----:B------:R-:W3:Y:S01]  /*19730*/  LDL.LU R19, [R1+0x69c] ;  /* 0x00069c0001137983 */ /* 0x000ee20000300800 */
[----:B------:R-:W-:Y:S01]  /*19740*/  HMMA.16816.F32 R8, R8, R6, R20 ;  /* 0x000000060808723c */ /* 0x000fe20000001814 */
[----:B------:R-:W-:-:S02]  /*19750*/  IMAD.MOV.U32 R2, RZ, RZ, R6 ;  /* 0x000000ffff027224 */ /* 0x000fc400078e0006 */
[----:B------:R-:W-:Y:S02]  /*19760*/  IMAD.MOV.U32 R0, RZ, RZ, R7 ;  /* 0x000000ffff007224 */ /* 0x000fe400078e0007 */
[----:B------:R-:W-:Y:S04]  /*19770*/  LDSM.16.MT88.4 R4, [R3+0x2000] ;  /* 0x002000000304783b */ /* 0x000fe80000004200 */
[----:B---3--:R-:W-:Y:S01]  /*19780*/  STL.64 [R1+0x1590], R18 ;  /* 0x0015901201007387 */ /* 0x008fe20000100a00 */
[----:B--2---:R0:W-:Y:S03]  /*19790*/  STL.64 [R1+0x1588], R16 ;  /* 0x0015881001007387 */ /* 0x0041e60000100a00 */
[----:B0-----:R-:W2:Y:S01]  /*197a0*/  LDL.LU R16, [R1+0x780] ;  /* 0x0007800001107983 */ /* 0x001ea20000300800 */
[----:B------:R-:W2:Y:S02]  /*197b0*/  LDL.LU R17, [R1+0x784] ;  /* 0x0007840001117983 */ /* 0x000ea40000300800 */
[----:B------:R-:W2:Y:S02]  /*197c0*/  LDL.LU R18, [R1+0x788] ;  /* 0x0007880001127983 */ /* 0x000ea40000300800 */
[----:B------:R-:W2:Y:S01]  /*197d0*/  LDL.LU R19, [R1+0x78c] ;  /* 0x00078c0001137983 */ /* 0x000ea20000300800 */
[----:B------:R0:W-:Y:S01]  /*197e0*/  STL [R1+0x14e4], R26 ;  /* 0x0014e41a01007387 */ /* 0x0001e20000100800 */
[----:B------:R1:W-:Y:S02]  /*197f0*/  STL [R1+0x14e0], R27 ;  /* 0x0014e01b01007387 */ /* 0x0003e40000100800 */
[----:B------:R-:W4:Y:S02]  /*19800*/  LDL.LU R24, [R1+0x7b0] ;  /* 0x0007b00001187983 */ /* 0x000f240000300800 */
[----:B------:R-:W4:Y:S01]  /*19810*/  LDL.LU R25, [R1+0x7b4] ;  /* 0x0007b40001197983 */ /* 0x000f220000300800 */
[----:B0-----:R-:W4:Y:S01]  /*19820*/  LDL.LU R26, [R1+0x7b8] ;  /* 0x0007b800011a7983 */ /* 0x001f220000300800 */
[----:B-1----:R-:W4:Y:S02]  /*19830*/  LDL.LU R27, [R1+0x7bc] ;  /* 0x0007bc00011b7983 */ /* 0x002f240000300800 */
[----:B------:R-:W-:Y:S02]  /*19840*/  STL.64 [R1+0xa90], R8 ;  /* 0x000a900801007387 */ /* 0x000fe40000100a00 */
[----:B------:R-:W-:Y:S02]  /*19850*/  STL.64 [R1+0xa98], R10 ;  /* 0x000a980a01007387 */ /* 0x000fe40000100a00 */
[----:B------:R-:W0:Y:S04]  /*19860*/  LDSM.16.MT88.4 R8, [R3+0x2080] ;  /* 0x002080000308783b */ /* 0x000e280000004200 */
[----:B------:R-:W3:Y:S04]  /*19870*/  LDL.64 R22, [R1+0xc8] ;  /* 0x0000c80001167983 */ /* 0x000ee80000100a00 */
[----:B0-----:R-:W-:Y:S01]  /*19880*/  STL [R1+0x14c4], R11 ;  /* 0x0014c40b01007387 */ /* 0x001fe20000100800 */
[----:B------:R-:W-:Y:S01]  /*19890*/  STL [R1+0x14c0], R3 ;  /* 0x0014c00301007387 */ /* 0x000fe20000100800 */
[C---:B----4-:R-:W-:Y:S11]  /*198a0*/  HMMA.16816.F32 R24, R4.reuse, R14, R24 ;  /* 0x0000000e0418723c */ /* 0x050ff60000001818 */
[----:B------:R-:W-:Y:S11]  /*198b0*/  @!UPT UIADD3 URZ, URZ, URZ, URZ ;  /* 0x0000003f3f3ff290 */ /* 0x000ff6000fffe03f */
[----:B------:R-:W-:Y:S01]  /*198c0*/  @!UPT UIADD3 URZ, URZ, URZ, URZ ;  /* 0x0000003f3f3ff290 */ /* 0x000fe2000fffe03f */
[----:B------:R-:W-:Y:S01]  /*198d0*/  STL.64 [R1+0x2f0], R24 ;  /* 0x0002f01801007387 */ /* 0x000fe20000100a00 */
[----:B------:R0:W-:Y:S02]  /*198e0*/  STL.64 [R1+0x2f8], R26 ;  /* 0x0002f81a01007387 */ /* 0x0001e40000100a00 */
[----:B0-----:R-:W-:Y:S02]  /*198f0*/  IMAD.MOV.U32 R26, RZ, RZ, R14 ;  /* 0x000000ffff1a7224 */ /* 0x001fe400078e000e */
[----:B------:R-:W-:Y:S02]  /*19900*/  IMAD.MOV.U32 R27, RZ, RZ, R15 ;  /* 0x000000ffff1b7224 */ /* 0x000fe400078e000f */
[----:B------:R-:W2:Y:S03]  /*19910*/  LDL.LU.64 R14, [R1+0x1598] ;  /* 0x00159800010e7983 */ /* 0x000ea60000300a00 */
[----:B------:R-:W-:Y:S02]  /*19920*/  STL [R1+0x14ec], R27 ;  /* 0x0014ec1b01007387 */ /* 0x000fe40000100800 */
[----:B------:R0:W-:Y:S02]  /*19930*/  STL [R1+0x14e8], R26 ;  /* 0x0014e81a01007387 */ /* 0x0001e40000100800 */
[----:B------:R-:W4:Y:S01]  /*19940*/  LDL.LU R24, [R1+0x6f0] ;  /* 0x0006f00001187983 */ /* 0x000f220000300800 */
[----:B------:R-:W4:Y:S04]  /*19950*/  LDL.LU R25, [R1+0x6f4] ;  /* 0x0006f40001197983 */ /* 0x000f280000300800 */
[----:B0-----:R-:W4:Y:S01]  /*19960*/  LDL.LU R26, [R1+0x6f8] ;  /* 0x0006f800011a7983 */ /* 0x001f220000300800 */
[----:B------:R-:W4:Y:S01]  /*19970*/  LDL.LU R27, [R1+0x6fc] ;  /* 0x0006fc00011b7983 */ /* 0x000f220000300800 */
[C---:B--2---:R-:W-:Y:S02]  /*19980*/  HMMA.16816.F32 R12, R4.reuse, R14, R16 ;  /* 0x0000000e040c723c */ /* 0x044fe40000001810 */
[----:B------:R-:W2:Y:S01]  /*19990*/  LDL.LU.64 R18, [R1+0x1590] ;  /* 0x0015900001127983 */ /* 0x000ea20000300a00 */
[----:B------:R-:W2:Y:S11]  /*199a0*/  LDL.LU.64 R16, [R1+0x1588] ;  /* 0x0015880001107983 */ /* 0x000eb60000300a00 */
[----:B------:R-:W-:Y:S09]  /*199b0*/  @!UPT UIADD3 URZ, URZ, URZ, URZ ;  /* 0x0000003f3f3ff290 */ /* 0x000ff2000fffe03f */
[----:B------:R-:W-:Y:S01]  /*199c0*/  STL.64 [R1+0x300], R12 ;  /* 0x0003000c01007387 */ /* 0x000fe20000100a00 */
[----:B------:R0:W-:Y:S03]  /*199d0*/  STL.64 [R1+0x308], R14 ;  /* 0x0003080e01007387 */ /* 0x0001e60000100a00 */
[----:B0-----:R-:W4:Y:S02]  /*199e0*/  LDL.LU.64 R14, [R1+0x1580] ;  /* 0x00158000010e7983 */ /* 0x001f240000300a00 */
        /* <DEDUP_REMOVED lines=8> */
[----:B------:R0:W-:Y:S02]  /*19a70*/  STL.64 [R1+0x14f0], R26 ;  /* 0x0014f01a01007387 */ /* 0x0001e40000100a00 */
[----:B------:R-:W4:Y:S02]  /*19a80*/  LDL.LU R24, [R1+0x660] ;  /* 0x0006600001187983 */ /* 0x000f240000300800 */
[----:B------:R-:W4:Y:S01]  /*19a90*/  LDL.LU R25, [R1+0x664] ;  /* 0x0006640001197983 */ /* 0x000f220000300800 */
[----:B0-----:R-:W4:Y:S01]  /*19aa0*/  LDL.LU R26, [R1+0x668] ;  /* 0x00066800011a7983 */ /* 0x001f220000300800 */
[----:B------:R-:W4:Y:S01]  /*19ab0*/  LDL.LU R27, [R1+0x66c] ;  /* 0x00066c00011b7983 */ /* 0x000f220000300800 */
[----:B--2---:R-:W-:Y:S01]  /*19ac0*/  HMMA.16816.F32 R16, R4, R14, R16 ;  /* 0x0000000e0410723c */ /* 0x004fe20000001810 */
[----:B------:R-:W-:-:S02]  /*19ad0*/  IMAD.MOV.U32 R29, RZ, RZ, R14 ;  /* 0x000000ffff1d7224 */ /* 0x000fc400078e000e */
[----:B------:R-:W-:Y:S11]  /*19ae0*/  IMAD.MOV.U32 R28, RZ, RZ, R15 ;  /* 0x000000ffff1c7224 */ /* 0x000ff600078e000f */
[----:B------:R-:W-:Y:S09]  /*19af0*/  @!UPT UIADD3 URZ, URZ, URZ, URZ ;  /* 0x0000003f3f3ff290 */ /* 0x000ff2000fffe03f */
[----:B------:R-:W-:Y:S01]  /*19b00*/  STL.64 [R1+0x370], R16 ;  /* 0x0003701001007387 */ /* 0x000fe20000100a00 */
[----:B------:R0:W-:Y:S03]  /*19b10*/  STL.64 [R1+0x378], R18 ;  /* 0x0003781201007387 */ /* 0x0001e60000100a00 */
[----:B0-----:R-:W2:Y:S01]  /*19b20*/  LDL.LU.64 R18, [R1+0x1570] ;  /* 0x0015700001127983 */ /* 0x001ea20000300a00 */
[----:B------:R-:W2:Y:S02]  /*19b30*/  LDL.LU.64 R16, [R1+0x1568] ;  /* 0x0015680001107983 */ /* 0x000ea40000300a00 */
[----:B------:R-:W2:Y:S02]  /*19b40*/  LDL.LU.64 R14, [R1+0x1560] ;  /* 0x00156000010e7983 */ /* 0x000ea40000300a00 */
[----:B------:R-:W-:Y:S01]  /*19b50*/  STL [R1+0x14fc], R28 ;  /* 0x0014fc1c01007387 */ /* 0x000fe20000100800 */
[----:B------:R-:W-:Y:S01]  /*19b60*/  STL [R1+0x14f8], R29 ;  /* 0x0014f81d01007387 */ /* 0x000fe20000100800 */
[C---:B--2---:R-:W-:Y:S11]  /*19b70*/  HMMA.16816.F32 R16, R4.reuse, R14, R16 ;  /* 0x0000000e0410723c */ /* 0x044ff60000001810 */
[----:B------:R-:W-:Y:S11]  /*19b80*/  @!UPT UIADD3 URZ, URZ, URZ, URZ ;  /* 0x0000003f3f3ff290 */ /* 0x000ff6000fffe03f */
[----:B------:R-:W-:Y:S02]  /*19b90*/  @!UPT UIADD3 URZ, URZ, URZ, URZ ;  /* 0x0000003f3f3ff290 */ /* 0x000fe4000fffe03f */
[----:B------:R-:W-:Y:S02]  /*19ba0*/  IMAD.MOV.U32 R14, RZ, RZ, R16 ;  /* 0x000000ffff0e7224 */ /* 0x000fe400078e0010 */
[----:B------:R-:W-:Y:S01]  /*19bb0*/  IMAD.MOV.U32 R15, RZ, RZ, R17 ;  /* 0x000000ffff0f7224 */ /* 0x000fe200078e0011 */
[----:B------:R-:W-:Y:S01]  /*19bc0*/  STL.64 [R1+0x340], R16 ;  /* 0x0003401001007387 */ /* 0x000fe20000100a00 */
[----:B------:R0:W-:Y:S03]  /*19bd0*/  STL.64 [R1+0x348], R18 ;  /* 0x0003481201007387 */ /* 0x0001e60000100a00 */
[----:B0-----:R-:W4:Y:S01]  /*19be0*/  LDL.LU.64 R18, [R1+0x1558] ;  /* 0x0015580001127983 */ /* 0x001f220000300a00 */
[----:B------:R0:W-:Y:S02]  /*19bf0*/  STL [R1+0x1188], R14 ;  /* 0x0011880e01007387 */ /* 0x0001e40000100800 */
[----:B------:R1:W-:Y:S02]  /*19c00*/  STL [R1+0x1184], R15 ;  /* 0x0011840f01007387 */ /* 0x0003e40000100800 */
[----:B------:R-:W3:Y:S01]  /*19c10*/  LDL.LU R12, [R1+0x670] ;  /* 0x00067000010c7983 */ /* 0x000ee20000300800 */
[----:B------:R-:W3:Y:S04]  /*19c20*/  LDL.LU R13, [R1+0x674] ;  /* 0x00067400010d7983 */ /* 0x000ee80000300800 */
[----:B0-----:R-:W3:Y:S01]  /*19c30*/  LDL.LU R14, [R1+0x678] ;  /* 0x00067800010e7983 */ /* 0x001ee20000300800 */
[----:B-1----:R-:W3:Y:S02]  /*19c40*/  LDL.LU R15, [R1+0x67c] ;  /* 0x00067c00010f7983 */ /* 0x002ee40000300800 */
[C---:B---3--:R-:W-:Y:S11]  /*19c50*/  HMMA.16816.F32 R12, R4.reuse, R22, R12 ;  /* 0x00000016040c723c */ /* 0x048ff6000000180c */
[----:B------:R-:W-:Y:S11]  /*19c60*/  @!UPT UIADD3 URZ, URZ, URZ, URZ ;  /* 0x0000003f3f3ff290 */ /* 0x000ff6000fffe03f */
[----:B------:R-:W-:Y:S01]  /*19c70*/  @!UPT UIADD3 URZ, URZ, URZ, URZ ;  /* 0x0000003f3f3ff290 */ /* 0x000fe2000fffe03f */
[----:B------:R-:W-:Y:S01]  /*19c80*/  STL.64 [R1+0x350], R12 ;  /* 0x0003500c01007387 */ /* 0x000fe20000100a00 */
[----:B------:R-:W-:Y:S02]  /*19c90*/  IMAD.MOV.U32 R21, RZ, RZ, R13 ;  /* 0x000000ffff157224 */ /* 0x000fe400078e000d */
[----:B------:R4:W-:Y:S02]  /*19ca0*/  STL.64 [R1+0x358], R14 ;  /* 0x0003580e01007387 */ /* 0x0009e40000100a00 */
[----:B------:R-:W-:Y:S02]  /*19cb0*/  IMAD.MOV.U32 R20, RZ, RZ, R12 ;  /* 0x000000ffff147224 */ /* 0x000fe400078e000c */
[----:B----4-:R-:W-:Y:S11]  /*19cc0*/  HMMA.16816.F32 R12, R4, R18, R24 ;  /* 0x00000012040c723c */ /* 0x010ff60000001818 */
[----:B------:R-:W-:Y:S11]  /*19cd0*/  @!UPT UIADD3 URZ, URZ, URZ, URZ ;  /* 0x0000003f3f3ff290 */ /* 0x000ff6000fffe03f */
[----:B------:R-:W-:Y:S01]  /*19ce0*/  @!UPT UIADD3 URZ, URZ, URZ, URZ ;  /* 0x0000003f3f3ff290 */ /* 0x000fe2000fffe03f */
[----:B------:R-:W-:Y:S01]  /*19cf0*/  STL.64 [R1+0x3e0], R12 ;  /* 0x0003e00c01007387 */ /* 0x000fe20000100a00 */
[----:B------:R-:W-:Y:S02]  /*19d00*/  STL.64 [R1+0x3e8], R14 ;  /* 0x0003e80e01007387 */ /* 0x000fe40000100a00 */
[----:B------:R-:W2:Y:S02]  /*19d10*/  LDL.LU R24, [R1+0x5a0] ;  /* 0x0005a00001187983 */ /* 0x000ea40000300800 */
[----:B------:R-:W2:Y:S01]  /*19d20*/  LDL.LU R25, [R1+0x5a4] ;  /* 0x0005a40001197983 */ /* 0x000ea20000300800 */
[----:B------:R-:W3:Y:S01]  /*19d30*/  LDL.LU R26, [R1+0x5a8] ;  /* 0x0005a800011a7983 */ /* 0x000ee20000300800 */
[----:B------:R-:W3:Y:S03]  /*19d40*/  LDL.LU R27, [R1+0x5ac] ;  /* 0x0005ac00011b7983 */ /* 0x000ee60000300800 */
[----:B---3--:R0:W-:Y:S01]  /*19d50*/  STL.64 [R1+0x1508], R26 ;  /* 0x0015081a01007387 */ /* 0x0081e20000100a00 */
[----:B--2---:R-:W-:Y:S03]  /*19d60*/  STL.64 [R1+0x1500], R24 ;  /* 0x0015001801007387 */ /* 0x004fe60000100a00 */
[----:B0-----:R-:W2:Y:S01]  /*19d70*/  LDL.64 R26, [R1+0x78] ;  /* 0x00007800011a7983 */ /* 0x001ea20000100a00 */
[----:B------:R-:W-:-:S02]  /*19d80*/  IMAD.MOV.U32 R11, RZ, RZ, R18 ;  /* 0x000000ffff0b7224 */ /* 0x000fc400078e0012 */
[----:B------:R-:W-:Y:S01]  /*19d90*/  IMAD.MOV.U32 R3, RZ, RZ, R19 ;  /* 0x000000ffff037224 */ /* 0x000fe200078e0013 */
[----:B--2---:R0:W-:Y:S04]  /*19da0*/  STL.64 [R1+0x1520], R26 ;  /* 0x0015201a01007387 */ /* 0x0041e80000100a00 */
[----:B0-----:R-:W2:Y:S04]  /*19db0*/  LDL R26, [R1+0x88] ;  /* 0x00008800011a7983 */ /* 0x001ea80000100800 */
[----:B------:R-:W2:Y:S01]  /*19dc0*/  LDL R27, [R1+0x8c] ;  /* 0x00008c00011b7983 */ /* 0x000ea20000100800 */
[----:B------:R-:W3:Y:S02]  /*19dd0*/  LDL.LU R16, [R1+0x640] ;  /* 0x0006400001107983 */ /* 0x000ee40000300800 */
[----:B------:R-:W3:Y:S02]  /*19de0*/  LDL.LU R17, [R1+0x644] ;  /* 0x0006440001117983 */ /* 0x000ee40000300800 */
[----:B------:R-:W4:Y:S01]  /*19df0*/  LDL.LU R18, [R1+0x648] ;  /* 0x0006480001127983 */ /* 0x000f220000300800 */
[----:B------:R-:W4:Y:S04]  /*19e00*/  LDL.LU R19, [R1+0x64c] ;  /* 0x00064c0001137983 */ /* 0x000f280000300800 */
[----:B----4-:R0:W-:Y:S01]  /*19e10*/  STL.64 [R1+0x1548], R18 ;  /* 0x0015481201007387 */ /* 0x0101e20000100a00 */
[----:B---3--:R-:W-:Y:S03]  /*19e20*/  STL.64 [R1+0x1540], R16 ;  /* 0x0015401001007387 */ /* 0x008fe60000100a00 */
[----:B0-----:R-:W3:Y:S01]  /*19e30*/  LDL.64 R18, [R1+0xa8] ;  /* 0x0000a80001127983 */ /* 0x001ee20000100a00 */
[----:B--2---:R0:W-:Y:S03]  /*19e40*/  STL.64 [R1+0x1538], R26 ;  /* 0x0015381a01007387 */ /* 0x0041e60000100a00 */
[----:B0-----:R-:W2:Y:S01]  /*19e50*/  LDL.64 R26, [R1+0x98] ;  /* 0x00009800011a7983 */ /* 0x001ea20000100a00 */
[----:B------:R-:W-:-:S02]  /*19e60*/  IMAD.MOV.U32 R28, RZ, RZ, R22 ;  /* 0x000000ffff1c7224 */ /* 0x000fc400078e0016 */
[----:B------:R-:W-:Y:S02]  /*19e70*/  IMAD.MOV.U32 R29, RZ, RZ, R23 ;  /* 0x000000ffff1d7224 */ /* 0x000fe400078e0017 */
[----:B------:R-:W-:Y:S02]  /*19e80*/  IMAD.MOV.U32 R23, RZ, RZ, R13 ;  /* 0x000000ffff177224 */ /* 0x000fe400078e000d */
[----:B------:R-:W-:Y:S01]  /*19e90*/  IMAD.MOV.U32 R22, RZ, RZ, R12 ;  /* 0x000000ffff167224 */ /* 0x000fe200078e000c */
[----:B--2---:R0:W-:Y:S01]  /*19ea0*/  STL.64 [R1+0x1550], R26 ;  /* 0x0015501a01007387 */ /* 0x0041e20000100a00 */
[----:B------:R-:W3:Y:S02]  /*19eb0*/  LDL.LU R24, [R1+0x650] ;  /* 0x0006500001187983 */ /* 0x000ee40000300800 */
[----:B------:R-:W3:Y:S01]  /*19ec0*/  LDL.LU R25, [R1+0x654] ;  /* 0x0006540001197983 */ /* 0x000ee20000300800 */
[----:B0-----:R-:W3:Y:S01]  /*19ed0*/  LDL.LU R26, [R1+0x658] ;  /* 0x00065800011a7983 */ /* 0x001ee20000300800 */
[----:B------:R-:W3:Y:S02]  /*19ee0*/  LDL.LU R27, [R1+0x65c] ;  /* 0x00065c00011b7983 */ /* 0x000ee40000300800 */
[----:B------:R-:W-:Y:S02]  /*19ef0*/  STL.64 [R1+0x14d0], R10 ;  /* 0x0014d00a01007387 */ /* 0x000fe40000100a00 */
[----:B------:R-:W-:Y:S01]  /*19f00*/  STL.64 [R1+0x14c8], R8 ;  /* 0x0014c80801007387 */ /* 0x000fe20000100a00 */
[----:B------:R-:W-:Y:S01]  /*19f10*/  STL.64 [R1+0x10a8], R22 ;  /* 0x0010a81601007387 */ /* 0x000fe20000100a00 */
[----:B------:R-:W-:Y:S02]  /*19f20*/  STL.64 [R1+0x10a0], R20 ;  /* 0x0010a01401007387 */ /* 0x000fe40000100a00 */
[----:B------:R-:W2:Y:S02]  /*19f30*/  LDL.LU R12, [R1+0x530] ;  /* 0x00053000010c7983 */ /* 0x000ea40000300800 */
[----:B------:R-:W2:Y:S01]  /*19f40*/  LDL.LU R13, [R1+0x534] ;  /* 0x00053400010d7983 */ /* 0x000ea20000300800 */
[----:B------:R-:W4:Y:S01]  /*19f50*/  LDL.LU R14, [R1+0x538] ;  /* 0x00053800010e7983 */ /* 0x000f220000300800 */
[----:B------:R-:W4:Y:S03]  /*19f60*/  LDL.LU R15, [R1+0x53c] ;  /* 0x00053c00010f7983 */ /* 0x000f260000300800 */
[----:B----4-:R-:W-:Y:S01]  /*19f70*/  STL.64 [R1+0x1518], R14 ;  /* 0x0015180e01007387 */ /* 0x010fe20000100a00 */
[----:B--2---:R0:W-:Y:S03]  /*19f80*/  STL.64 [R1+0x1510], R12 ;  /* 0x0015100c01007387 */ /* 0x0041e60000100a00 */
[----:B0-----:R-:W2:Y:S01]  /*19f90*/  LDL.LU R12, [R1+0x5b0] ;  /* 0x0005b000010c7983 */ /* 0x001ea20000300800 */
[----:B------:R-:W2:Y:S02]  /*19fa0*/  LDL.LU R13, [R1+0x5b4] ;  /* 0x0005b400010d7983 */ /* 0x000ea40000300800 */
[----:B------:R-:W4:Y:S02]  /*19fb0*/  LDL.LU R14, [R1+0x5b8] ;  /* 0x0005b800010e7983 */ /* 0x000f240000300800 */
[----:B------:R-:W4:Y:S01]  /*19fc0*/  LDL.LU R15, [R1+0x5bc] ;  /* 0x0005bc00010f7983 */ /* 0x000f220000300800 */
[----:B---3--:R-:W-:Y:S01]  /*19fd0*/  HMMA.16816.F32 R24, R4, R18, R24 ;  /* 0x000000120418723c */ /* 0x008fe20000001818 */
[----:B------:R-:W-:-:S02]  /*19fe0*/  IMAD.MOV.U32 R22, RZ, RZ, R2 ;  /* 0x000000ffff167224 */ /* 0x000fc400078e0002 */
[----:B------:R-:W-:Y:S02]  /*19ff0*/  IMAD.MOV.U32 R23, RZ, RZ, R0 ;  /* 0x000000ffff177224 */ /* 0x000fe400078e0000 */
[----:B------:R-:W-:Y:S02]  /*1a000*/  IMAD.MOV.U32 R2, RZ, RZ, R18 ;  /* 0x000000ffff027224 */ /* 0x000fe400078e0012 */
[----:B------:R-:W-:Y:S01]  /*1a010*/  IMAD.MOV.U32 R0, RZ, RZ, R19 ;  /* 0x000000ffff007224 */ /* 0x000fe200078e0013 */
[----:B----4-:R-:W-:Y:S01]  /*1a020*/  STL.64 [R1+0x1530], R14 ;  /* 0x0015300e01007387 */ /* 0x010fe20000100a00 */
[----:B--2---:R0:W-:Y:S03]  /*1a030*/  STL.64 [R1+0x1528], R12 ;  /* 0x0015280c01007387 */ /* 0x0041e60000100a00 */
[----:B0-----:R-:W2:Y:S01]  /*1a040*/  LDL.LU R12, [R1+0x630] ;  /* 0x00063000010c7983 */ /* 0x001ea20000300800 */
[----:B------:R-:W2:Y:S02]  /*1a050*/  LDL.LU R13, [R1+0x634] ;  /* 0x00063400010d7983 */ /* 0x000ea40000300800 */
[----:B------:R-:W2:Y:S02]  /*1a060*/  LDL.LU R14, [R1+0x638] ;  /* 0x00063800010e7983 */ /* 0x000ea40000300800 */
[----:B------:R-:W2:Y:S01]  /*1a070*/  LDL.LU R15, [R1+0x63c] ;  /* 0x00063c00010f7983 */ /* 0x000ea20000300800 */
[----:B------:R-:W3:Y:S01]  /*1a080*/  LDL.64 R10, [R1+0x48] ;  /* 0x00004800010a7983 */ /* 0x000ee20000100a00 */
[----:B------:R0:W-:Y:S03]  /*1a090*/  STL.64 [R1+0x14d8], R22 ;  /* 0x0014d81601007387 */ /* 0x0001e60000100a00 */
[----:B0-----:R-:W4:Y:S01]  /*1a0a0*/  LDL.64 R22, [R1+0x58] ;  /* 0x0000580001167983 */ /* 0x001f220000100a00 */
[----:B------:R-:W-:Y:S02]  /*1a0b0*/  STL.64 [R1+0x410], R24 ;  /* 0x0004101801007387 */ /* 0x000fe40000100a00 */
[----:B------:R0:W-:Y:S02]  /*1a0c0*/  STL.64 [R1+0x418], R26 ;  /* 0x0004181a01007387 */ /* 0x0001e40000100a00 */
[----:B0-----:R-:W2:Y:S01]  /*1a0d0*/  LDL.LU.64 R26, [R1+0x1550] ;  /* 0x00155000011a7983 */ /* 0x001ea20000300a00 */
[----:B------:R-:W2:Y:S02]  /*1a0e0*/  LDL.LU.64 R18, [R1+0x1548] ;  /* 0x0015480001127983 */ /* 0x000ea40000300a00 */
[----:B------:R-:W2:Y:S02]  /*1a0f0*/  LDL.LU.64 R16, [R1+0x1540] ;  /* 0x0015400001107983 */ /* 0x000ea40000300a00 */
[C---:B--2---:R-:W-:Y:S11]  /*1a100*/  HMMA.16816.F32 R16, R4.reuse, R26, R16 ;  /* 0x0000001a0410723c */ /* 0x044ff60000001810 */
        /* <DEDUP_REMOVED lines=14> */
[----:B--2---:R-:W-:Y:S01]  /*1a1f0*/  HMMA.16816.F32 R12, R4, R26, R12 ;  /* 0x0000001a040c723c */ /* 0x004fe2000000180c */
[----:B------:R-:W-:Y:S02]  /*1a200*/  IMAD.MOV.U32 R19, RZ, RZ, R26 ;  /* 0x000000ffff137224 */ /* 0x000fe400078e001a */
[----:B------:R-:W-:Y:S11]  /*1a210*/  IMAD.MOV.U32 R18, RZ, RZ, R27 ;  /* 0x000000ffff127224 */ /* 0x000ff600078e001b */
[----:B------:R-:W-:Y:S09]  /*1a220*/  @!UPT UIADD3 URZ, URZ, URZ, URZ ;  /* 0x0000003f3f3ff290 */ /* 0x000ff2000fffe03f */
[----:B------:R-:W-:Y:S01]  /*1a230*/  STL.64 [R1+0x5b0], R12 ;  /* 0x0005b00c01007387 */ /* 0x000fe20000100a00 */
[----:B------:R0:W-:Y:S03]  /*1a240*/  STL.64 [R1+0x5b8], R14 ;  /* 0x0005b80e01007387 */ /* 0x0001e60000100a00 */
[----:B0-----:R-:W3:Y:S01]  /*1a250*/  LDL.LU.64 R14, [R1+0x1518] ;  /* 0x00151800010e7983 */ /* 0x001ee20000300a00 */
[----:B------:R-:W3:Y:S02]  /*1a260*/  LDL.LU.64 R12, [R1+0x1510] ;  /* 0x00151000010c7983 */ /* 0x000ee40000300a00 */
[----:B------:R-:W2:Y:S02]  /*1a270*/  LDL.LU.64 R26, [R1+0x1508] ;  /* 0x00150800011a7983 */ /* 0x000ea40000300a00 */
[----:B------:R-:W2:Y:S01]  /*1a280*/  LDL.LU.64 R24, [R1+0x1500] ;  /* 0x0015000001187983 */ /* 0x000ea20000300a00 */
[----:B------:R0:W-:Y:S01]  /*1a290*/  STL.64 [R1+0x1438], R18 ;  /* 0x0014381201007387 */ /* 0x0001e20000100a00 */
[----:B------:R-:W-:Y:S02]  /*1a2a0*/  STL.64 [R1+0x1430], R16 ;  /* 0x0014301001007387 */ /* 0x000fe40000100a00 */
[----:B0-----:R-:W-:-:S02]  /*1a2b0*/  IMAD.MOV.U32 R18, RZ, RZ, R28 ;  /* 0x000000ffff127224 */ /* 0x001fc400078e001c */
[----:B------:R-:W-:Y:S01]  /*1a2c0*/  IMAD.MOV.U32 R19, RZ, RZ, R29 ;  /* 0x000000ffff137224 */ /* 0x000fe200078e001d */
[----:B------:R-:W2:Y:S01]  /*1a2d0*/  LDL.LU R28, [R1+0x14fc] ;  /* 0x0014fc00011c7983 */ /* 0x000ea20000300800 */
[----:B------:R-:W2:Y:S03]  /*1a2e0*/  LDL.LU R29, [R1+0x14f8] ;  /* 0x0014f800011d7983 */ /* 0x000ea60000300800 */
[----:B------:R0:W-:Y:S04]  /*1a2f0*/  STL.64 [R1+0x1448], R18 ;  /* 0x0014481201007387 */ /* 0x0001e80000100a00 */
[----:B0-----:R-:W2:Y:S04]  /*1a300*/  LDL R18, [R1+0xd8] ;  /* 0x0000d80001127983 */ /* 0x001ea80000100800 */
[----:B------:R-:W2:Y:S04]  /*1a310*/  LDL R19, [R1+0xdc] ;  /* 0x0000dc0001137983 */ /* 0x000ea80000100800 */
[----:B--2---:R0:W-:Y:S04]  /*1a320*/  STL.64 [R1+0x1460], R18 ;  /* 0x0014601201007387 */ /* 0x0041e80000100a00 */
[----:B0-----:R-:W2:Y:S02]  /*1a330*/  LDL.64 R18, [R1+0x68] ;  /* 0x0000680001127983 */ /* 0x001ea40000100a00 */
[C---:B--2---:R-:W-:Y:S11]  /*1a340*/  HMMA.16816.F32 R24, R4.reuse, R18, R24 ;  /* 0x000000120418723c */ /* 0x044ff60000001818 */
[----:B------:R-:W-:Y:S11]  /*1a350*/  @!UPT UIADD3 URZ, URZ, URZ, URZ ;  /* 0x0000003f3f3ff290 */ /* 0x000ff6000fffe03f */
[----:B------:R-:W-:Y:S01]  /*1a360*/  @!UPT UIADD3 URZ, URZ, URZ, URZ ;  /* 0x0000003f3f3ff290 */ /* 0x000fe2000fffe03f */
[----:B------:R0:W-:Y:S01]  /*1a370*/  STL.64 [R1+0x5a0], R24 ;  /* 0x0005a01801007387 */ /* 0x0001e20000100a00 */
[----:B------:R1:W-:Y:S02]  /*1a380*/  STL.64 [R1+0x5a8], R26 ;  /* 0x0005a81a01007387 */ /* 0x0003e40000100a00 */
[----:B0-----:R-:W-:Y:S02]  /*1a390*/  IMAD.MOV.U32 R25, RZ, RZ, R18 ;  /* 0x000000ffff197224 */ /* 0x001fe400078e0012 */
[----:B------:R-:W-:Y:S02]  /*1a3a0*/  IMAD.MOV.U32 R24, RZ, RZ, R19 ;  /* 0x000000ffff187224 */ /* 0x000fe400078e0013 */
[----:B------:R-:W-:Y:S02]  /*1a3b0*/  IMAD.MOV.U32 R18, RZ, RZ, R29 ;  /* 0x000000ffff127224 */ /* 0x000fe400078e001d */
[----:B------:R-:W-:Y:S01]  /*1a3c0*/  IMAD.MOV.U32 R19, RZ, RZ, R28 ;  /* 0x000000ffff137224 */ /* 0x000fe200078e001c */
[----:B-1----:R-:W2:Y:S04]  /*1a3d0*/  LDL.LU.64 R26, [R1+0x14f0] ;  /* 0x0014f000011a7983 */ /* 0x002ea80000300a00 */
[----:B------:R0:W-:Y:S01]  /*1a3e0*/  STL.64 [R1+0x1478], R18 ;  /* 0x0014781201007387 */ /* 0x0001e20000100a00 */
[----:B------:R-:W4:Y:S02]  /*1a3f0*/  LDL.LU R16, [R1+0x540] ;  /* 0x0005400001107983 */ /* 0x000f240000300800 */
[----:B------:R-:W4:Y:S01]  /*1a400*/  LDL.LU R17, [R1+0x544] ;  /* 0x0005440001117983 */ /* 0x000f220000300800 */
[----:B0-----:R-:W4:Y:S01]  /*1a410*/  LDL.LU R18, [R1+0x548] ;  /* 0x0005480001127983 */ /* 0x001f220000300800 */
[----:B------:R-:W4:Y:S02]  /*1a420*/  LDL.LU R19, [R1+0x54c] ;  /* 0x00054c0001137983 */ /* 0x000f240000300800 */
[C---:B----4-:R-:W-:Y:S11]  /*1a430*/  HMMA.16816.F32 R16, R4.reuse, R22, R16 ;  /* 0x000000160410723c */ /* 0x050ff60000001810 */
[----:B------:R-:W-:Y:S11]  /*1a440*/  @!UPT UIADD3 URZ, URZ, URZ, URZ ;  /* 0x0000003f3f3ff290 */ /* 0x000ff6000fffe03f */
[----:B------:R-:W-:Y:S01]  /*1a450*/  @!UPT UIADD3 URZ, URZ, URZ, URZ ;  /* 0x0000003f3f3ff290 */ /* 0x000fe2000fffe03f */
[----:B------:R-:W-:Y:S01]  /*1a460*/  STL.64 [R1+0x950], R16 ;  /* 0x0009501001007387 */ /* 0x000fe20000100a00 */
[----:B------:R2:W-:Y:S02]  /*1a470*/  STL.64 [R1+0x958], R18 ;  /* 0x0009581201007387 */ /* 0x0005e40000100a00 */
[----:B--2---:R-:W-:Y:S02]  /*1a480*/  IMAD.MOV.U32 R18, RZ, RZ, R27 ;  /* 0x000000ffff127224 */ /* 0x004fe400078e001b */
[----:B------:R-:W-:Y:S01]  /*1a490*/  IMAD.MOV.U32 R19, RZ, RZ, R26 ;  /* 0x000000ffff137224 */ /* 0x000fe200078e001a */
[----:B------:R-:W2:Y:S01]  /*1a4a0*/  LDL.LU R27, [R1+0x14ec] ;  /* 0x0014ec00011b7983 */ /* 0x000ea20000300800 */
[----:B------:R-:W4:Y:S03]  /*1a4b0*/  LDL.LU R26, [R1+0x14e8] ;  /* 0x0014e800011a7983 */ /* 0x000f260000300800 */
[----:B------:R3:W-:Y:S02]  /*1a4c0*/  STL.64 [R1+0x1490], R18 ;  /* 0x0014901201007387 */ /* 0x0007e40000100a00 */
[----:B---3--:R-:W-:Y:S11]  /*1a4d0*/  HMMA.16816.F32 R16, R4, R10, R12 ;  /* 0x0000000a0410723c */ /* 0x008ff6000000180c */
[----:B------:R-:W-:Y:S11]  /*1a4e0*/  @!UPT UIADD3 URZ, URZ, URZ, URZ ;  /* 0x0000003f3f3ff290 */ /* 0x000ff6000fffe03f */
[----:B------:R-:W-:Y:S01]  /*1a4f0*/  @!UPT UIADD3 URZ, URZ, URZ, URZ ;  /* 0x0000003f3f3ff290 */ /* 0x000fe2000fffe03f */
[----:B------:R-:W-:Y:S01]  /*1a500*/  STL.64 [R1+0x940], R16 ;  /* 0x0009401001007387 */ /* 0x000fe20000100a00 */
[----:B------:R0:W-:Y:S03]  /*1a510*/  STL.64 [R1+0x948], R18 ;  /* 0x0009481201007387 */ /* 0x0001e60000100a00 */
[----:B0-----:R-:W3:Y:S04]  /*1a520*/  LDL R18, [R1+0x108] ;  /* 0x0001080001127983 */ /* 0x001ee80000100800 */
[----:B------:R-:W3:Y:S01]  /*1a530*/  LDL R19, [R1+0x10c] ;  /* 0x00010c0001137983 */ /* 0x000ee20000100800 */
[----:B------:R-:W-:Y:S02]  /*1a540*/  IMAD.MOV.U32 R13, RZ, RZ, R10 ;  /* 0x000000ffff0d7224 */ /* 0x000fe400078e000a */
[----:B------:R-:W-:Y:S01]  /*1a550*/  IMAD.MOV.U32 R12, RZ, RZ, R11 ;  /* 0x000000ffff0c7224 */ /* 0x000fe200078e000b */
[----:B---3--:R-:W-:Y:S04]  /*1a560*/  STL.64 [R1+0x14a8], R18 ;  /* 0x0014a81201007387 */ /* 0x008fe80000100a00 */
[----:B------:R0:W-:Y:S02]  /*1a570*/  STL.64 [R1+0x1440], R12 ;  /* 0x0014400c01007387 */ /* 0x0001e40000100a00 */
[----:B0-----:R-:W3:Y:S01]  /*1a580*/  LDL.LU R12, [R1+0x600] ;  /* 0x00060000010c7983 */ /* 0x001ee20000300800 */
[----:B------:R-:W3:Y:S02]  /*1a590*/  LDL.LU R13, [R1+0x604] ;  /* 0x00060400010d7983 */ /* 0x000ee40000300800 */
[----:B------:R-:W3:Y:S02]  /*1a5a0*/  LDL.LU R14, [R1+0x608] ;  /* 0x00060800010e7983 */ /* 0x000ee40000300800 */
[----:B------:R-:W3:Y:S02]  /*1a5b0*/  LDL.LU R15, [R1+0x60c] ;  /* 0x00060c00010f7983 */ /* 0x000ee40000300800 */
[----:B----4-:R-:W-:-:S02]  /*1a5c0*/  IMAD.MOV.U32 R18, RZ, RZ, R26 ;  /* 0x000000ffff127224 */ /* 0x010fc400078e001a */
[----:B--2---:R-:W-:Y:S01]  /*1a5d0*/  IMAD.MOV.U32 R19, RZ, RZ, R27 ;  /* 0x000000ffff137224 */ /* 0x004fe200078e001b */
[----:B------:R-:W2:Y:S01]  /*1a5e0*/  LDL.LU R26, [R1+0x14e4] ;  /* 0x0014e400011a7983 */ /* 0x000ea20000300800 */
[----:B------:R-:W2:Y:S02]  /*1a5f0*/  LDL.LU R27, [R1+0x14e0] ;  /* 0x0014e000011b7983 */ /* 0x000ea40000300800 */
[----:B------:R-:W4:Y:S02]  /*1a600*/  LDL.LU R8, [R1+0x400] ;  /* 0x0004000001087983 */ /* 0x000f240000300800 */
[----:B------:R-:W4:Y:S01]  /*1a610*/  LDL.LU R9, [R1+0x404] ;  /* 0x0004040001097983 */ /* 0x000f220000300800 */
[----:B------:R-:W4:Y:S01]  /*1a620*/  LDL.LU R10, [R1+0x408] ;  /* 0x00040800010a7983 */ /* 0x000f220000300800 */
[----:B------:R-:W4:Y:S02]  /*1a630*/  LDL.LU R11, [R1+0x40c] ;  /* 0x00040c00010b7983 */ /* 0x000f240000300800 */
[----:B------:R-:W2:Y:S02]  /*1a640*/  LDL.LU R20, [R1+0x520] ;  /* 0x0005200001147983 */ /* 0x000ea40000300800 */
[----:B------:R-:W-:Y:S01]  /*1a650*/  IMAD.MOV.U32 R29, RZ, RZ, R22 ;  /* 0x000000ffff1d7224 */ /* 0x000fe200078e0016 */
[----:B------:R-:W2:Y:S01]  /*1a660*/  LDL.LU R21, [R1+0x524] ;  /* 0x0005240001157983 */ /* 0x000ea20000300800 */
[----:B------:R-:W-:-:S02]  /*1a670*/  IMAD.MOV.U32 R28, RZ, RZ, R23 ;  /* 0x000000ffff1c7224 */ /* 0x000fc400078e0017 */
[----:B------:R-:W2:Y:S02]  /*1a680*/  LDL.LU R22, [R1+0x528] ;  /* 0x0005280001167983 */ /* 0x000ea40000300800 */
[----:B------:R-:W2:Y:S01]  /*1a690*/  LDL.LU R23, [R1+0x52c] ;  /* 0x00052c0001177983 */ /* 0x000ea20000300800 */
[----:B---3--:R-:W-:Y:S01]  /*1a6a0*/  STL.64 [R1+0x1458], R14 ;  /* 0x0014580e01007387 */ /* 0x008fe20000100a00 */
[----:B------:R0:W-:Y:S03]  /*1a6b0*/  STL.64 [R1+0x1450], R12 ;  /* 0x0014500c01007387 */ /* 0x0001e60000100a00 */
[----:B0-----:R-:W3:Y:S01]  /*1a6c0*/  LDL.LU R12, [R1+0x610] ;  /* 0x00061000010c7983 */ /* 0x001ee20000300800 */
[----:B------:R-:W3:Y:S02]  /*1a6d0*/  LDL.LU R13, [R1+0x614] ;  /* 0x00061400010d7983 */ /* 0x000ee40000300800 */
[----:B------:R-:W2:Y:S02]  /*1a6e0*/  LDL.LU R14, [R1+0x618] ;  /* 0x00061800010e7983 */ /* 0x000ea40000300800 */
[----:B------:R-:W2:Y:S02]  /*1a6f0*/  LDL.LU R15, [R1+0x61c] ;  /* 0x00061c00010f7983 */ /* 0x000ea40000300800 */
[----:B--2---:R-:W-:Y:S01]  /*1a700*/  STL.64 [R1+0x1470], R14 ;  /* 0x0014700e01007387 */ /* 0x004fe20000100a00 */
[----:B---3--:R0:W-:Y:S03]  /*1a710*/  STL.64 [R1+0x1468], R12 ;  /* 0x0014680c01007387 */ /* 0x0081e60000100a00 */
        /* <DEDUP_REMOVED lines=10> */
[C---:B------:R-:W-:Y:S01]  /*1a7c0*/  HMMA.16816.F32 R20, R4.reuse, R26, R20 ;  /* 0x0000001a0414723c */ /* 0x040fe20000001814 */
        /* <DEDUP_REMOVED lines=14> */
[----:B0-----:R-:W4:Y:S01]  /*1a8b0*/  LDL.LU.64 R22, [R1+0x14d8] ;  /* 0x0014d80001167983 */ /* 0x001f220000300a00 */
[----:B------:R-:W-:Y:S01]  /*1a8c0*/  STL.64 [R1+0x13f8], R26 ;  /* 0x0013f81a01007387 */ /* 0x000fe20000100a00 */
[----:B----4-:R-:W-:Y:S02]  /*1a8d0*/  HMMA.16816.F32 R4, R4, R22, R8 ;  /* 0x000000160404723c */ /* 0x010fe40000001808 */
[----:B------:R-:W3:Y:S01]  /*1a8e0*/  LDL.LU.64 R10, [R1+0x14d0] ;  /* 0x0014d000010a7983 */ /* 0x000ee20000300a00 */
[----:B------:R-:W2:Y:S11]  /*1a8f0*/  LDL.LU.64 R8, [R1+0x14c8] ;  /* 0x0014c80001087983 */ /* 0x000eb60000300a00 */
[----:B------:R-:W-:Y:S09]  /*1a900*/  @!UPT UIADD3 URZ, URZ, URZ, URZ ;  /* 0x0000003f3f3ff290 */ /* 0x000ff2000fffe03f */
[----:B------:R-:W-:Y:S01]  /*1a910*/  STL.64 [R1+0x920], R4 ;  /* 0x0009200401007387 */ /* 0x000fe20000100a00 */
[----:B------:R3:W-:Y:S02]  /*1a920*/  STL.64 [R1+0x928], R6 ;  /* 0x0009280601007387 */ /* 0x0007e40000100a00 */
[----:B---3--:R-:W-:Y:S02]  /*1a930*/  IMAD.MOV.U32 R6, RZ, RZ, R11 ;  /* 0x000000ffff067224 */ /* 0x008fe400078e000b */
[----:B------:R-:W2:Y:S01]  /*1a940*/  LDL.LU R11, [R1+0x14c4] ;  /* 0x0014c400010b7983 */ /* 0x000ea20000300800 */
[----:B------:R-:W-:Y:S02]  /*1a950*/  IMAD.MOV.U32 R7, RZ, RZ, R3 ;  /* 0x000000ffff077224 */ /* 0x000fe400078e0003 */
[----:B------:R-:W3:Y:S02]  /*1a960*/  LDL.LU R3, [R1+0x14c0] ;  /* 0x0014c00001037983 */ /* 0x000ee40000300800 */
[----:B------:R0:W-:Y:S01]  /*1a970*/  STL.64 [R1+0x1380], R22 ;  /* 0x0013801601007387 */ /* 0x0001e20000100a00 */
[----:B------:R-:W4:Y:S01]  /*1a980*/  LDL.LU R20, [R1+0x5f0] ;  /* 0x0005f00001147983 */ /* 0x000f220000300800 */
[----:B------:R-:W4:Y:S03]  /*1a990*/  LDL.LU R21, [R1+0x5f4] ;  /* 0x0005f40001157983 */ /* 0x000f260000300800 */
        /* <DEDUP_REMOVED lines=36> */
[----:B0-----:R-:W2:Y:S01]  /*1abe0*/  LDL.LU.64 R18, [R1+0x1448] ;  /* 0x0014480001127983 */ /* 0x001ea20000300a00 */
[C---:B----4-:R-:W-:Y:S08]  /*1abf0*/  HMMA.16816.F32 R4, R8.reuse, R6, R20 ;  /* 0x000000060804723c */ /* 0x050ff00000001814 */
[----:B--2---:R-:W-:Y:S01]  /*1ac00*/  HMMA.16816.F32 R16, R8, R18, R12 ;  /* 0x000000120810723c */ /* 0x004fe2000000180c */
[----:B------:R-:W2:Y:S11]  /*1ac10*/  LDL.LU.64 R12, [R1+0x1440] ;  /* 0x00144000010c7983 */ /* 0x000eb60000300a00 */
[----:B------:R-:W-:Y:S11]  /*1ac20*/  @!UPT UIADD3 URZ, URZ, URZ, URZ ;  /* 0x0000003f3f3ff290 */ /* 0x000ff6000fffe03f */
[----:B------:R-:W-:Y:S01]  /*1ac30*/  STL.64 [R1+0x2d0], R16 ;  /* 0x0002d01001007387 */ /* 0x000fe20000100a00 */
[----:B------:R0:W-:Y:S03]  /*1ac40*/  STL.64 [R1+0x2d8], R18 ;  /* 0x0002d81201007387 */ /* 0x0001e60000100a00 */
[----:B0-----:R-:W4:Y:S01]  /*1ac50*/  LDL.LU.64 R18, [R1+0x1438] ;  /* 0x0014380001127983 */ /* 0x001f220000300a00 */
[----:B------:R-:W2:Y:S02]  /*1ac60*/  LDL.LU.64 R16, [R1+0x1430] ;  /* 0x0014300001107983 */ /* 0x000ea40000300a00 */
[----:B------:R-:W2:Y:S02]  /*1ac70*/  LDL.LU R20, [R1+0x270] ;  /* 0x0002700001147983 */ /* 0x000ea40000300800 */
[----:B------:R-:W-:Y:S01]  /*1ac80*/  STL.64 [R1+0x330], R4 ;  /* 0x0003300401007387 */ /* 0x000fe20000100a00 */
[----:B------:R-:W-:Y:S01]  /*1ac90*/  STL.64 [R1+0x338], R6 ;  /* 0x0003380601007387 */ /* 0x000fe20000100a00 */
[----:B------:R-:W2:Y:S02]  /*1aca0*/  LDL.LU R21, [R1+0x274] ;  /* 0x0002740001157983 */ /* 0x000ea40000300800 */
[----:B------:R-:W2:Y:S02]  /*1acb0*/  LDL.LU R22, [R1+0x278] ;  /* 0x0002780001167983 */ /* 0x000ea40000300800 */
[----:B------:R-:W2:Y:S02]  /*1acc0*/  LDL.LU R23, [R1+0x27c] ;  /* 0x00027c0001177983 */ /* 0x000ea40000300800 */
[----:B--2---:R0:W-:Y:S01]  /*1acd0*/  STL.64 [R1+0x1390], R22 ;  /* 0x0013901601007387 */ /* 0x0041e20000100a00 */
[----:B------:R-:W-:Y:S02]  /*1ace0*/  STL.64 [R1+0x1388], R20 ;  /* 0x0013881401007387 */ /* 0x000fe40000100a00 */
[----:B0-----:R-:W-:-:S02]  /*1acf0*/  IMAD.MOV.U32 R22, RZ, RZ, R13 ;  /* 0x000000ffff167224 */ /* 0x001fc400078e000d */
[----:B------:R-:W-:-:S05]  /*1ad00*/  IMAD.MOV.U32 R23, RZ, RZ, R12 ;  /* 0x000000ffff177224 */ /* 0x000fca00078e000c */
[----:B------:R0:W-:Y:S01]  /*1ad10*/  STL.64 [R1+0x13a8], R22 ;  /* 0x0013a81601007387 */ /* 0x0001e20000100a00 */
[----:B------:R-:W2:Y:S02]  /*1ad20*/  LDL.LU R12, [R1+0x760] ;  /* 0x00076000010c7983 */ /* 0x000ea40000300800 */
[----:B------:R-:W2:Y:S02]  /*1ad30*/  LDL.LU R13, [R1+0x764] ;  /* 0x00076400010d7983 */ /* 0x000ea40000300800 */
[----:B------:R-:W2:Y:S01]  /*1ad40*/  LDL.LU R14, [R1+0x768] ;  /* 0x00076800010e7983 */ /* 0x000ea20000300800 */
[----:B------:R-:W2:Y:S01]  /*1ad50*/  LDL.LU R15, [R1+0x76c] ;  /* 0x00076c00010f7983 */ /* 0x000ea20000300800 */
[----:B0-----:R-:W-:Y:S02]  /*1ad60*/  IMAD.MOV.U32 R22, RZ, RZ, R29 ;  /* 0x000000ffff167224 */ /* 0x001fe400078e001d */
        /* <DEDUP_REMOVED lines=15> */
[----:B----4-:R-:W-:-:S02]  /*1ae60*/  IMAD.MOV.U32 R22, RZ, RZ, R19 ;  /* 0x000000ffff167224 */ /* 0x010fc400078e0013 */
[----:B------:R-:W-:-:S05]  /*1ae70*/  IMAD.MOV.U32 R23, RZ, RZ, R18 ;  /* 0x000000ffff177224 */ /* 0x000fca00078e0012 */
[----:B------:R-:W-:Y:S04]  /*1ae80*/  STL.64 [R1+0x13f0], R22 ;  /* 0x0013f01601007387 */ /* 0x000fe80000100a00 */
[----:B--2---:R-:W-:Y:S01]  /*1ae90*/  STL.64 [R1+0x13b8], R6 ;  /* 0x0013b80601007387 */ /* 0x004fe20000100a00 */
[----:B------:R0:W-:Y:S03]  /*1aea0*/  STL.64 [R1+0x13b0], R4 ;  /* 0x0013b00401007387 */ /* 0x0001e60000100a00 */
[----:B0-----:R-:W2:Y:S01]  /*1aeb0*/  LDL.LU R4, [R1+0x290] ;  /* 0x0002900001047983 */ /* 0x001ea20000300800 */
[----:B------:R-:W2:Y:S02]  /*1aec0*/  LDL.LU R5, [R1+0x294] ;  /* 0x0002940001057983 */ /* 0x000ea40000300800 */
[----:B------:R-:W4:Y:S02]  /*1aed0*/  LDL.LU R6, [R1+0x298] ;  /* 0x0002980001067983 */ /* 0x000f240000300800 */
[----:B------:R-:W4:Y:S01]  /*1aee0*/  LDL.LU R7, [R1+0x29c] ;  /* 0x00029c0001077983 */ /* 0x000f220000300800 */
[----:B------:R-:W2:Y:S01]  /*1aef0*/  LDL.LU R24, [R1+0x5c0] ;  /* 0x0005c00001187983 */ /* 0x000ea20000300800 */
[----:B------:R-:W2:Y:S02]  /*1af00*/  LDL.LU R25, [R1+0x5c4] ;  /* 0x0005c40001197983 */ /* 0x000ea40000300800 */
[----:B------:R-:W2:Y:S02]  /*1af10*/  LDL.LU R26, [R1+0x5c8] ;  /* 0x0005c800011a7983 */ /* 0x000ea40000300800 */
[----:B------:R-:W2:Y:S02]  /*1af20*/  LDL.LU R27, [R1+0x5cc] ;  /* 0x0005cc00011b7983 */ /* 0x000ea40000300800 */
[----:B--2---:R0:W-:Y:S01]  /*1af30*/  STL.64 [R1+0x1408], R26 ;  /* 0x0014081a01007387 */ /* 0x0041e20000100a00 */
[----:B------:R-:W-:Y:S02]  /*1af40*/  STL.64 [R1+0x1400], R24 ;  /* 0x0014001801007387 */ /* 0x000fe40000100a00 */
[----:B0-----:R-:W-:-:S02]  /*1af50*/  IMAD.MOV.U32 R26, RZ, RZ, R17 ;  /* 0x000000ffff1a7224 */ /* 0x001fc400078e0011 */
[----:B------:R-:W-:-:S05]  /*1af60*/  IMAD.MOV.U32 R27, RZ, RZ, R16 ;  /* 0x000000ffff1b7224 */ /* 0x000fca00078e0010 */
[----:B------:R-:W-:Y:S01]  /*1af70*/  STL.64 [R1+0x1418], R26 ;  /* 0x0014181a01007387 */ /* 0x000fe20000100a00 */
[----:B------:R-:W2:Y:S03]  /*1af80*/  LDL.64 R22, [R1+0x88] ;  /* 0x0000880001167983 */ /* 0x000ea60000100a00 */
[----:B--2---:R0:W-:Y:S01]  /*1af90*/  STL.64 [R1+0x1410], R22 ;  /* 0x0014101601007387 */ /* 0x0041e20000100a00 */
[----:B------:R-:W2:Y:S02]  /*1afa0*/  LDL.LU R20, [R1+0x5d0] ;  /* 0x0005d00001147983 */ /* 0x000ea40000300800 */
[----:B------:R-:W2:Y:S01]  /*1afb0*/  LDL.LU R21, [R1+0x5d4] ;  /* 0x0005d40001157983 */ /* 0x000ea20000300800 */
[----:B0-----:R-:W2:Y:S01]  /*1afc0*/  LDL.LU R22, [R1+0x5d8] ;  /* 0x0005d80001167983 */ /* 0x001ea20000300800 */
[----:B------:R-:W2:Y:S03]  /*1afd0*/  LDL.LU R23, [R1+0x5dc] ;  /* 0x0005dc0001177983 */ /* 0x000ea60000300800 */
[----:B--2---:R-:W-:Y:S01]  /*1afe0*/  STL.64 [R1+0x1428], R22 ;  /* 0x0014281601007387 */ /* 0x004fe20000100a00 */
[----:B------:R0:W-:Y:S03]  /*1aff0*/  STL.64 [R1+0x1420], R20 ;  /* 0x0014201401007387 */ /* 0x0001e60000100a00 */
[----:B0-----:R-:W2:Y:S01]  /*1b000*/  LDL.LU R20, [R1+0x5e0] ;  /* 0x0005e00001147983 */ /* 0x001ea20000300800 */
[----:B------:R-:W2:Y:S02]  /*1b010*/  LDL.LU R21, [R1+0x5e4] ;  /* 0x0005e40001157983 */ /* 0x000ea40000300800 */
[----:B------:R-:W2:Y:S02]  /*1b020*/  LDL.LU R22, [R1+0x5e8] ;  /* 0x0005e80001167983 */ /* 0x000ea40000300800 */
[----:B------:R-:W2:Y:S01]  /*1b030*/  LDL.LU R23, [R1+0x5ec] ;  /* 0x0005ec0001177983 */ /* 0x000ea20000300800 */
[----:B----4-:R-:W-:Y:S01]  /*1b040*/  STL.64 [R1+0x13d0], R6 ;  /* 0x0013d00601007387 */ /* 0x010fe20000100a00 */
[----:B------:R0:W-:Y:S03]  /*1b050*/  STL.64 [R1+0x13c8], R4 ;  /* 0x0013c80401007387 */ /* 0x0001e60000100a00 */
[----:B0-----:R-:W4:Y:S01]  /*1b060*/  LDL.LU R4, [R1+0x580] ;  /* 0x0005800001047983 */ /* 0x001f220000300800 */
[----:B------:R-:W4:Y:S02]  /*1b070*/  LDL.LU R5, [R1+0x584] ;  /* 0x0005840001057983 */ /* 0x000f240000300800 */
[----:B------:R-:W2:Y:S02]  /*1b080*/  LDL.LU R6, [R1+0x588] ;  /* 0x0005880001067983 */ /* 0x000ea40000300800 */
[----:B------:R-:W2:Y:S02]  /*1b090*/  LDL.LU R7, [R1+0x58c] ;  /* 0x00058c0001077983 */ /* 0x000ea40000300800 */
[----:B------:R-:W-:-:S02]  /*1b0a0*/  IMAD.MOV.U32 R26, RZ, RZ, R2 ;  /* 0x000000ffff1a7224 */ /* 0x000fc400078e0002 */
[----:B------:R-:W-:Y:S01]  /*1b0b0*/  IMAD.MOV.U32 R27, RZ, RZ, R0 ;  /* 0x000000ffff1b7224 */ /* 0x000fe200078e0000 */
[----:B--2---:R-:W-:Y:S01]  /*1b0c0*/  STL.64 [R1+0x13e8], R6 ;  /* 0x0013e80601007387 */ /* 0x004fe20000100a00 */
[----:B----4-:R0:W-:Y:S03]  /*1b0d0*/  STL.64 [R1+0x13e0], R4 ;  /* 0x0013e00401007387 */ /* 0x0101e60000100a00 */
[----:B0-----:R-:W2:Y:S01]  /*1b0e0*/  LDL.LU R4, [R1+0x590] ;  /* 0x0005900001047983 */ /* 0x001ea20000300800 */
[----:B------:R-:W2:Y:S02]  /*1b0f0*/  LDL.LU R5, [R1+0x594] ;  /* 0x0005940001057983 */ /* 0x000ea40000300800 */
[----:B------:R-:W2:Y:S02]  /*1b100*/  LDL.LU R6, [R1+0x598] ;  /* 0x0005980001067983 */ /* 0x000ea40000300800 */
[----:B------:R-:W2:Y:S01]  /*1b110*/  LDL.LU R7, [R1+0x59c] ;  /* 0x00059c0001077983 */ /* 0x000ea20000300800 */
[----:B------:R-:W4:Y:S01]  /*1b120*/  LDL.LU R16, [R1+0x850] ;  /* 0x0008500001107983 */ /* 0x000f220000300800 */
[----:B------:R-:W4:Y:S02]  /*1b130*/  LDL.LU R17, [R1+0x854] ;  /* 0x0008540001117983 */ /* 0x000f240000300800 */
[----:B------:R-:W4:Y:S02]  /*1b140*/  LDL.LU R18, [R1+0x858] ;  /* 0x0008580001127983 */ /* 0x000f240000300800 */
[----:B------:R-:W4:Y:S01]  /*1b150*/  LDL.LU R19, [R1+0x85c] ;  /* 0x00085c0001137983 */ /* 0x000f220000300800 */
[----:B------:R-:W-:Y:S01]  /*1b160*/  STL.64 [R1+0x1358], R14 ;  /* 0x0013580e01007387 */ /* 0x000fe20000100a00 */
[----:B------:R0:W-:Y:S03]  /*1b170*/  STL.64 [R1+0x1350], R12 ;  /* 0x0013500c01007387 */ /* 0x0001e60000100a00 */
[----:B0-----:R-:W2:Y:S01]  /*1b180*/  LDL.LU R12, [R1+0x790] ;  /* 0x00079000010c7983 */ /* 0x001ea20000300800 */
[----:B------:R-:W2:Y:S02]  /*1b190*/  LDL.LU R13, [R1+0x794] ;  /* 0x00079400010d7983 */ /* 0x000ea40000300800 */
[----:B------:R-:W2:Y:S02]  /*1b1a0*/  LDL.LU R14, [R1+0x798] ;  /* 0x00079800010e7983 */ /* 0x000ea40000300800 */
[----:B------:R-:W2:Y:S01]  /*1b1b0*/  LDL.LU R15, [R1+0x79c] ;  /* 0x00079c00010f7983 */ /* 0x000ea20000300800 */
[C---:B------:R-:W-:Y:S01]  /*1b1c0*/  HMMA.16816.F32 R24, R8.reuse, R26, R20 ;  /* 0x0000001a0818723c */ /* 0x040fe20000001814 */
[----:B--2---:R-:W-:Y:S01]  /*1b1d0*/  STL.64 [R1+0x1370], R14 ;  /* 0x0013700e01007387 */ /* 0x004fe20000100a00 */
[----:B------:R0:W-:Y:S03]  /*1b1e0*/  STL.64 [R1+0x1368], R12 ;  /* 0x0013680c01007387 */ /* 0x0001e60000100a00 */
[----:B0-----:R-:W2:Y:S01]  /*1b1f0*/  LDL.LU R12, [R1+0x7f0] ;  /* 0x0007f000010c7983 */ /* 0x001ea20000300800 */
[----:B------:R-:W2:Y:S02]  /*1b200*/  LDL.LU R13, [R1+0x7f4] ;  /* 0x0007f400010d7983 */ /* 0x000ea40000300800 */
[----:B------:R-:W2:Y:S02]  /*1b210*/  LDL.LU R14, [R1+0x7f8] ;  /* 0x0007f800010e7983 */ /* 0x000ea40000300800 */
[----:B------:R-:W2:Y:S01]  /*1b220*/  LDL.LU R15, [R1+0x7fc] ;  /* 0x0007fc00010f7983 */ /* 0x000ea20000300800 */
[----:B------:R-:W2:Y:S01]  /*1b230*/  LDL.LU.64 R22, [R1+0x1428] ;  /* 0x0014280001167983 */ /* 0x000ea20000300a00 */
[----:B------:R-:W2:Y:S11]  /*1b240*/  LDL.LU.64 R20, [R1+0x1420] ;  /* 0x0014200001147983 */ /* 0x000eb60000300a00 */
[----:B------:R-:W-:Y:S02]  /*1b250*/  STL.64 [R1+0x3c0], R24 ;  /* 0x0003c01801007387 */ /* 0x000fe40000100a00 */
[----:B------:R0:W-:Y:S02]  /*1b260*/  STL.64 [R1+0x3c8], R26 ;  /* 0x0003c81a01007387 */ /* 0x0001e40000100a00 */
        /* <DEDUP_REMOVED lines=45> */
[----:B------:R-:W2:Y:S02]  /*1b540*/  LDL.LU.64 R20, [R1+0x1388] ;  /* 0x0013880001147983 */ /* 0x000ea40000300a00 */
[C---:B--2---:R-:W-:Y:S11]  /*1b550*/  HMMA.16816.F32 R20, R8.reuse, R26, R20 ;  /* 0x0000001a0814723c */ /* 0x044ff60000001814 */
[----:B------:R-:W-:Y:S11]  /*1b560*/  @!UPT UIADD3 URZ, URZ, URZ, URZ ;  /* 0x0000003f3f3ff290 */ /* 0x000ff6000fffe03f */
[----:B------:R-:W-:Y:S01]  /*1b570*/  @!UPT UIADD3 URZ, URZ, URZ, URZ ;  /* 0x0000003f3f3ff290 */ /* 0x000fe2000fffe03f */
[----:B------:R-:W-:Y:S01]  /*1b580*/  STL.64 [R1+0x990], R20 ;  /* 0x0009901401007387 */ /* 0x000fe20000100a00 */
[----:B------:R0:W-:Y:S03]  /*1b590*/  STL.64 [R1+0x998], R22 ;  /* 0x0009981601007387 */ /* 0x0001e60000100a00 */
[----:B0-----:R-:W2:Y:S01]  /*1b5a0*/  LDL.LU.64 R22, [R1+0x1380] ;  /* 0x0013800001167983 */ /* 0x001ea20000300a00 */
[----:B------:R0:W-:Y:S02]  /*1b5b0*/  STL.64 [R1+0x1330], R26 ;  /* 0x0013301a01007387 */ /* 0x0001e40000100a00 */
[----:B------:R-:W-:Y:S01]  /*1b5c0*/  STL.64 [R1+0x1348], R24 ;  /* 0x0013481801007387 */ /* 0x000fe20000100a00 */
[----:B0-----:R-:W2:Y:S04]  /*1b5d0*/  LDL.LU.64 R26, [R1+0xe8] ;  /* 0x0000e800011a7983 */ /* 0x001ea80000300a00 */
[----:B--2---:R0:W-:Y:S04]  /*1b5e0*/  STL.64 [R1+0x1360], R26 ;  /* 0x0013601a01007387 */ /* 0x0041e80000100a00 */
[----:B0-----:R-:W2:Y:S01]  /*1b5f0*/  LDL.LU.64 R26, [R1+0xf8] ;  /* 0x0000f800011a7983 */ /* 0x001ea20000300a00 */
[----:B------:R-:W-:Y:S01]  /*1b600*/  HMMA.16816.F32 R8, R8, R22, R4 ;  /* 0x000000160808723c */ /* 0x000fe20000001804 */
[----:B---3--:R-:W-:Y:S02]  /*1b610*/  LDSM.16.MT88.4 R4, [R3+0x2100] ;  /* 0x002100000304783b */ /* 0x008fe40000004200 */
[----:B--2---:R0:W-:Y:S04]  /*1b620*/  STL.64 [R1+0x1378], R26 ;  /* 0x0013781a01007387 */ /* 0x0041e80000100a00 */
[----:B0-----:R-:W2:Y:S11]  /*1b630*/  LDL.LU.64 R26, [R1+0x108] ;  /* 0x00010800011a7983 */ /* 0x001eb60000300a00 */
[----:B------:R-:W-:Y:S05]  /*1b640*/  @!UPT UIADD3 URZ, URZ, URZ, URZ ;  /* 0x0000003f3f3ff290 */ /* 0x000fea000fffe03f */
[----:B------:R-:W-:Y:S02]  /*1b650*/  STL.64 [R1+0x980], R8 ;  /* 0x0009800801007387 */ /* 0x000fe40000100a00 */
[----:B------:R-:W-:Y:S02]  /*1b660*/  STL.64 [R1+0x988], R10 ;  /* 0x0009880a01007387 */ /* 0x000fe40000100a00 */
[----:B------:R-:W0:Y:S04]  /*1b670*/  LDSM.16.MT88.4 R8, [R3+0x2180] ;  /* 0x002180000308783b */ /* 0x000e280000004200 */
[----:B0-----:R0:W-:Y:S01]  /*1b680*/  STL.64 [R1+0x1270], R10 ;  /* 0x0012700a01007387 */ /* 0x0011e20000100a00 */
[----:B------:R1:W-:Y:S03]  /*1b690*/  STL.64 [R1+0x1268], R8 ;  /* 0x0012680801007387 */ /* 0x0003e60000100a00 */
[----:B0-----:R-:W4:Y:S01]  /*1b6a0*/  LDL.LU.64 R10, [R1+0x118] ;  /* 0x00011800010a7983 */ /* 0x001f220000300a00 */
[----:B--2---:R-:W-:Y:S01]  /*1b6b0*/  HMMA.16816.F32 R12, R4, R26, R12 ;  /* 0x0000001a040c723c */ /* 0x004fe2000000180c */
[----:B-1----:R-:W-:-:S02]  /*1b6c0*/  IMAD.MOV.U32 R8, RZ, RZ, R26 ;  /* 0x000000ffff087224 */ /* 0x002fc400078e001a */
[----:B------:R-:W-:-:S05]  /*1b6d0*/  IMAD.MOV.U32 R3, RZ, RZ, R27 ;  /* 0x000000ffff037224 */ /* 0x000fca00078e001b */
[----:B----4-:R-:W-:Y:S11]  /*1b6e0*/  HMMA.16816.F32 R16, R4, R10, R16 ;  /* 0x0000000a0410723c */ /* 0x010ff60000001810 */
[----:B------:R-:W-:Y:S11]  /*1b6f0*/  @!UPT UIADD3 URZ, URZ, URZ, URZ ;  /* 0x0000003f3f3ff290 */ /* 0x000ff6000fffe03f */
[----:B------:R-:W-:Y:S01]  /*1b700*/  @!UPT UIADD3 URZ, URZ, URZ, URZ ;  /* 0x0000003f3f3ff290 */ /* 0x000fe2000fffe03f */
[----:B------:R0:W-:Y:S01]  /*1b710*/  STL.64 [R1+0x170], R16 ;  /* 0x0001701001007387 */ /* 0x0001e20000100a00 */
[----:B------:R-:W-:Y:S02]  /*1b720*/  STL.64 [R1+0x178], R18 ;  /* 0x0001781201007387 */ /* 0x000fe40000100a00 */
[----:B------:R-:W2:Y:S02]  /*1b730*/  LDL.LU.64 R26, [R1+0x1378] ;  /* 0x00137800011a7983 */ /* 0x000ea40000300a00 */
[----:B------:R-:W-:Y:S01]  /*1b740*/  STL.64 [R1+0x1a0], R12 ;  /* 0x0001a00c01007387 */ /* 0x000fe20000100a00 */
[----:B------:R1:W-:Y:S01]  /*1b750*/  STL.64 [R1+0x1a8], R14 ;  /* 0x0001a80e01007387 */ /* 0x0003e20000100a00 */
[----:B0-----:R-:W-:-:S03]  /*1b760*/  IMAD.MOV.U32 R17, RZ, RZ, R12 ;  /* 0x000000ffff117224 */ /* 0x001fc600078e000c */
[----:B-1----:R-:W2:Y:S01]  /*1b770*/  LDL.LU.64 R14, [R1+0x1370] ;  /* 0x00137000010e7983 */ /* 0x002ea20000300a00 */
[----:B------:R-:W2:Y:S02]  /*1b780*/  LDL.LU.64 R12, [R1+0x1368] ;  /* 0x00136800010c7983 */ /* 0x000ea40000300a00 */
[----:B------:R-:W-:Y:S01]  /*1b790*/  IMAD.MOV.U32 R2, RZ, RZ, R10 ;  /* 0x000000ffff027224 */ /* 0x000fe200078e000a */
[----:B--2---:R-:W-:Y:S01]  /*1b7a0*/  HMMA.16816.F32 R12, R4, R26, R12 ;  /* 0x0000001a040c723c */ /* 0x004fe2000000180c */
[----:B------:R-:W-:Y:S02]  /*1b7b0*/  IMAD.MOV.U32 R10, RZ, RZ, R26 ;  /* 0x000000ffff0a7224 */ /* 0x000fe400078e001a */
[----:B------:R-:W-:Y:S02]  /*1b7c0*/  IMAD.MOV.U32 R9, RZ, RZ, R27 ;  /* 0x000000ffff097224 */ /* 0x000fe400078e001b */
[----:B------:R-:W2:Y:S11]  /*1b7d0*/  LDL.LU.64 R26, [R1+0x1360] ;  /* 0x00136000011a7983 */ /* 0x000eb60000300a00 */
[----:B------:R-:W-:Y:S07]  /*1b7e0*/  @!UPT UIADD3 URZ, URZ, URZ, URZ ;  /* 0x0000003f3f3ff290 */ /* 0x000fee000fffe03f */
[----:B------:R-:W-:Y:S01]  /*1b7f0*/  STL.64 [R1+0x1d0], R12 ;  /* 0x0001d00c01007387 */ /* 0x000fe20000100a00 */
[----:B------:R0:W-:Y:S02]  /*1b800*/  STL.64 [R1+0x1d8], R14 ;  /* 0x0001d80e01007387 */ /* 0x0001e40000100a00 */
[----:B------:R-:W-:Y:S01]  /*1b810*/  IMAD.MOV.U32 R18, RZ, RZ, R12 ;  /* 0x000000ffff127224 */ /* 0x000fe200078e000c */
[----:B0-----:R-:W3:Y:S01]  /*1b820*/  LDL.LU.64 R14, [R1+0x1358] ;  /* 0x00135800010e7983 */ /* 0x001ee20000300a00 */
[----:B------:R-:W3:Y:S02]  /*1b830*/  LDL.LU.64 R12, [R1+0x1350] ;  /* 0x00135000010c7983 */ /* 0x000ee40000300a00 */
[----:B------:R-:W4:Y:S02]  /*1b840*/  LDL.LU.64 R24, [R1+0x1348] ;  /* 0x0013480001187983 */ /* 0x000f240000300a00 */
[----:B------:R-:W-:Y:S02]  /*1b850*/  IMAD.MOV.U32 R0, RZ, RZ, R11 ;  /* 0x000000ffff007224 */ /* 0x000fe400078e000b */
[----:B--2---:R-:W-:-:S02]  /*1b860*/  IMAD.MOV.U32 R21, RZ, RZ, R26 ;  /* 0x000000ffff157224 */ /* 0x004fc400078e001a */
[----:B------:R-:W-:Y:S01]  /*1b870*/  IMAD.MOV.U32 R11, RZ, RZ, R27 ;  /* 0x000000ffff0b7224 */ /* 0x000fe200078e001b */
[----:B---3--:R-:W-:Y:S11]  /*1b880*/  HMMA.16816.F32 R12, R4, R26, R12 ;  /* 0x0000001a040c723c */ /* 0x008ff6000000180c */
[----:B------:R-:W-:Y:S11]  /*1b890*/  @!UPT UIADD3 URZ, URZ, URZ, URZ ;  /* 0x0000003f3f3ff290 */ /* 0x000ff6000fffe03f */
[----:B------:R-:W-:Y:S01]  /*1b8a0*/  @!UPT UIADD3 URZ, URZ, URZ, URZ ;  /* 0x0000003f3f3ff290 */ /* 0x000fe2000fffe03f */
[----:B------:R0:W-:Y:S01]  /*1b8b0*/  STL.64 [R1+0x200], R12 ;  /* 0x0002000c01007387 */ /* 0x0001e20000100a00 */
[----:B------:R1:W-:Y:S02]  /*1b8c0*/  STL.64 [R1+0x208], R14 ;  /* 0x0002080e01007387 */ /* 0x0003e40000100a00 */
[----:B------:R-:W-:Y:S02]  /*1b8d0*/  STL.64 [R1+0x1308], R22 ;  /* 0x0013081601007387 */ /* 0x000fe40000100a00 */
[----:B------:R-:W-:Y:S01]  /*1b8e0*/  IMAD.MOV.U32 R19, RZ, RZ, R12 ;  /* 0x000000ffff137224 */ /* 0x000fe200078e000c */
[----:B------:R-:W-:Y:S04]  /*1b8f0*/  STL [R1+0x1300], R21 ;  /* 0x0013001501007387 */ /* 0x000fe80000100800 */
[----:B0-----:R-:W2:Y:S01]  /*1b900*/  LDL.LU R12, [R1+0x6c0] ;  /* 0x0006c000010c7983 */ /* 0x001ea20000300800 */
[----:B------:R-:W2:Y:S02]  /*1b910*/  LDL.LU R13, [R1+0x6c4] ;  /* 0x0006c400010d7983 */ /* 0x000ea40000300800 */
[----:B-1----:R-:W3:Y:S02]  /*1b920*/  LDL.LU R14, [R1+0x6c8] ;  /* 0x0006c800010e7983 */ /* 0x002ee40000300800 */
[----:B------:R-:W3:Y:S01]  /*1b930*/  LDL.LU R15, [R1+0x6cc] ;  /* 0x0006cc00010f7983 */ /* 0x000ee20000300800 */
[----:B------:R-:W2:Y:S04]  /*1b940*/  LDL.64 R26, [R1+0xc8] ;  /* 0x0000c800011a7983 */ /* 0x000ea80000100a00 */
[----:B--2---:R0:W-:Y:S04]  /*1b950*/  STL.64 [R1+0x1340], R26 ;  /* 0x0013401a01007387 */ /* 0x0041e80000100a00 */
[----:B0-----:R-:W2:Y:S01]  /*1b960*/  LDL.LU.64 R26, [R1+0xd8] ;  /* 0x0000d800011a7983 */ /* 0x001ea20000300a00 */
[----:B------:R-:W2:Y:S03]  /*1b970*/  LDL.LU.64 R22, [R1+0xa8] ;  /* 0x0000a80001167983 */ /* 0x000ea60000300a00 */
[----:B--2---:R0:W-:Y:S04]  /*1b980*/  STL.64 [R1+0x1318], R22 ;  /* 0x0013181601007387 */ /* 0x0041e80000100a00 */
[----:B0-----:R-:W2:Y:S04]  /*1b990*/  LDL.LU.64 R22, [R1+0xb8] ;  /* 0x0000b80001167983 */ /* 0x001ea80000300a00 */
[----:B--2---:R0:W-:Y:S01]  /*1b9a0*/  STL.64 [R1+0x1338], R22 ;  /* 0x0013381601007387 */ /* 0x0041e20000100a00 */
[----:B------:R-:W2:Y:S02]  /*1b9b0*/  LDL.LU R20, [R1+0x740] ;  /* 0x0007400001147983 */ /* 0x000ea40000300800 */
[----:B------:R-:W2:Y:S01]  /*1b9c0*/  LDL.LU R21, [R1+0x744] ;  /* 0x0007440001157983 */ /* 0x000ea20000300800 */
[----:B0-----:R-:W2:Y:S01]  /*1b9d0*/  LDL.LU R22, [R1+0x748] ;  /* 0x0007480001167983 */ /* 0x001ea20000300800 */
[----:B------:R-:W2:Y:S02]  /*1b9e0*/  LDL.LU R23, [R1+0x74c] ;  /* 0x00074c0001177983 */ /* 0x000ea40000300800 */
[----:B---3--:R4:W-:Y:S02]  /*1b9f0*/  STL.64 [R1+0x12e8], R14 ;  /* 0x0012e80e01007387 */ /* 0x0089e40000100a00 */
[----:B------:R-:W-:Y:S02]  /*1ba00*/  STL.64 [R1+0x12e0], R12 ;  /* 0x0012e00c01007387 */ /* 0x000fe40000100a00 */
[----:B----4-:R-:W-:-:S02]  /*1ba10*/  IMAD.MOV.U32 R14, RZ, RZ, R25 ;  /* 0x000000ffff0e7224 */ /* 0x010fc400078e0019 */
[----:B------:R-:W-:-:S05]  /*1ba20*/  IMAD.MOV.U32 R15, RZ, RZ, R24 ;  /* 0x000000ffff0f7224 */ /* 0x000fca00078e0018 */
[----:B------:R0:W-:Y:S04]  /*1ba30*/  STL.64 [R1+0x12f8], R14 ;  /* 0x0012f80e01007387 */ /* 0x0001e80000100a00 */
[----:B0-----:R-:W3:Y:S04]  /*1ba40*/  LDL.LU.64 R14, [R1+0x98] ;  /* 0x00009800010e7983 */ /* 0x001ee80000300a00 */
[----:B---3--:R0:W-:Y:S01]  /*1ba50*/  STL.64 [R1+0x1310], R14 ;  /* 0x0013100e01007387 */ /* 0x0081e20000100a00 */
[----:B------:R-:W3:Y:S02]  /*1ba60*/  LDL.LU R12, [R1+0x720] ;  /* 0x00072000010c7983 */ /* 0x000ee40000300800 */
[----:B------:R-:W3:Y:S01]  /*1ba70*/  LDL.LU R13, [R1+0x724] ;  /* 0x00072400010d7983 */ /* 0x000ee20000300800 */
[----:B0-----:R-:W4:Y:S01]  /*1ba80*/  LDL.LU R14, [R1+0x728] ;  /* 0x00072800010e7983 */ /* 0x001f220000300800 */
[----:B------:R-:W4:Y:S03]  /*1ba90*/  LDL.LU R15, [R1+0x72c] ;  /* 0x00072c00010f7983 */ /* 0x000f260000300800 */
[----:B----4-:R-:W-:Y:S01]  /*1baa0*/  STL.64 [R1+0x1328], R14 ;  /* 0x0013280e01007387 */ /* 0x010fe20000100a00 */
[----:B---3--:R0:W-:Y:S03]  /*1bab0*/  STL.64 [R1+0x1320], R12 ;  /* 0x0013200c01007387 */ /* 0x0081e60000100a00 */
[----:B0-----:R-:W3:Y:S01]  /*1bac0*/  LDL.LU R12, [R1+0x730] ;  /* 0x00073000010c7983 */ /* 0x001ee20000300800 */
[----:B------:R-:W3:Y:S02]  /*1bad0*/  LDL.LU R13, [R1+0x734] ;  /* 0x00073400010d7983 */ /* 0x000ee40000300800 */
[----:B------:R-:W3:Y:S02]  /*1bae0*/  LDL.LU R14, [R1+0x738] ;  /* 0x00073800010e7983 */ /* 0x000ee40000300800 */
[----:B------:R-:W3:Y:S01]  /*1baf0*/  LDL.LU R15, [R1+0x73c] ;  /* 0x00073c00010f7983 */ /* 0x000ee20000300800 */
[----:B------:R0:W-:Y:S01]  /*1bb00*/  STL.64 [R1+0x12c0], R10 ;  /* 0x0012c00a01007387 */ /* 0x0001e20000100a00 */
[----:B------:R-:W-:Y:S03]  /*1bb10*/  STL.64 [R1+0x12b8], R8 ;  /* 0x0012b80801007387 */ /* 0x000fe60000100a00 */
[----:B0-----:R-:W4:Y:S04]  /*1bb20*/  LDL.64 R10, [R1+0x68] ;  /* 0x00006800010a7983 */ /* 0x001f280000100a00 */
[----:B----4-:R0:W-:Y:S04]  /*1bb30*/  STL.64 [R1+0x12d8], R10 ;  /* 0x0012d80a01007387 */ /* 0x0101e80000100a00 */
[----:B0-----:R-:W4:Y:S04]  /*1bb40*/  LDL.LU.64 R10, [R1+0x78] ;  /* 0x00007800010a7983 */ /* 0x001f280000300a00 */
[----:B----4-:R0:W-:Y:S01]  /*1bb50*/  STL.64 [R1+0x12f0], R10 ;  /* 0x0012f00a01007387 */ /* 0x0101e20000100a00 */
[----:B------:R-:W4:Y:S02]  /*1bb60*/  LDL.LU R8, [R1+0x700] ;  /* 0x0007000001087983 */ /* 0x000f240000300800 */
[----:B------:R-:W4:Y:S01]  /*1bb70*/  LDL.LU R9, [R1+0x704] ;  /* 0x0007040001097983 */ /* 0x000f220000300800 */
[----:B0-----:R-:W4:Y:S01]  /*1bb80*/  LDL.LU R10, [R1+0x708] ;  /* 0x00070800010a7983 */ /* 0x001f220000300800 */
[----:B------:R-:W4:Y:S02]  /*1bb90*/  LDL.LU R11, [R1+0x70c] ;  /* 0x00070c00010b7983 */ /* 0x000f240000300800 */
[----:B------:R-:W-:Y:S02]  /*1bba0*/  STL.64 [R1+0x10d0], R18 ;  /* 0x0010d01201007387 */ /* 0x000fe40000100a00 */
[----:B------:R0:W-:Y:S02]  /*1bbb0*/  STL.64 [R1+0x10c8], R16 ;  /* 0x0010c81001007387 */ /* 0x0001e40000100a00 */
[----:B0-----:R-:W2:Y:S01]  /*1bbc0*/  LDL.LU R16, [R1+0x750] ;  /* 0x0007500001107983 */ /* 0x001ea20000300800 */
[----:B------:R-:W2:Y:S02]  /*1bbd0*/  LDL.LU R17, [R1+0x754] ;  /* 0x0007540001117983 */ /* 0x000ea40000300800 */
[----:B------:R-:W2:Y:S02]  /*1bbe0*/  LDL.LU R18, [R1+0x758] ;  /* 0x0007580001127983 */ /* 0x000ea40000300800 */
[----:B------:R-:W2:Y:S02]  /*1bbf0*/  LDL.LU R19, [R1+0x75c] ;  /* 0x00075c0001137983 */ /* 0x000ea40000300800 */
        /* <DEDUP_REMOVED lines=8> */
[C---:B--2---:R-:W-:Y:S11]  /*1bc80*/  HMMA.16816.F32 R20, R4.reuse, R26, R20 ;  /* 0x0000001a0414723c */ /* 0x044ff60000001814 */
[----:B------:R-:W-:Y:S11]  /*1bc90*/  @!UPT UIADD3 URZ, URZ, URZ, URZ ;  /* 0x0000003f3f3ff290 */ /* 0x000ff6000fffe03f */
[----:B------:R-:W-:Y:S01]  /*1bca0*/  @!UPT UIADD3 URZ, URZ, URZ, URZ ;  /* 0x0000003f3f3ff290 */ /* 0x000fe2000fffe03f */
[----:B------:R-:W-:Y:S01]  /*1bcb0*/  STL.64 [R1+0x230], R20 ;  /* 0x0002301401007387 */ /* 0x000fe20000100a00 */
[----:B------:R0:W-:Y:S03]  /*1bcc0*/  STL.64 [R1+0x238], R22 ;  /* 0x0002381601007387 */ /* 0x0001e60000100a00 */
[----:B0-----:R-:W3:Y:S01]  /*1bcd0*/  LDL.LU.64 R22, [R1+0x1338] ;  /* 0x0013380001167983 */ /* 0x001ee20000300a00 */
[----:B------:R-:W-:Y:S02]  /*1bce0*/  IMAD.MOV.U32 R25, RZ, RZ, R27 ;  /* 0x000000ffff197224 */ /* 0x000fe400078e001b */
[----:B------:R-:W2:Y:S01]  /*1bcf0*/  LDL.LU.64 R26, [R1+0x1330] ;  /* 0x00133000011a7983 */ /* 0x000ea20000300a00 */
[C---:B---3--:R-:W-:Y:S01]  /*1bd00*/  HMMA.16816.F32 R12, R4.reuse, R22, R12 ;  /* 0x00000016040c723c */ /* 0x048fe2000000180c */
[----:B------:R-:W-:Y:S02]  /*1bd10*/  IMAD.MOV.U32 R19, RZ, RZ, R22 ;  /* 0x000000ffff137224 */ /* 0x000fe400078e0016 */
[----:B------:R-:W-:Y:S11]  /*1bd20*/  IMAD.MOV.U32 R18, RZ, RZ, R23 ;  /* 0x000000ffff127224 */ /* 0x000ff600078e0017 */
[----:B------:R-:W-:Y:S09]  /*1bd30*/  @!UPT UIADD3 URZ, URZ, URZ, URZ ;  /* 0x0000003f3f3ff290 */ /* 0x000ff2000fffe03f */
[----:B------:R-:W-:Y:S01]  /*1bd40*/  STL.64 [R1+0x270], R12 ;  /* 0x0002700c01007387 */ /* 0x000fe20000100a00 */
[----:B------:R0:W-:Y:S03]  /*1bd50*/  STL.64 [R1+0x278], R14 ;  /* 0x0002780e01007387 */ /* 0x0001e60000100a00 */
[----:B0-----:R-:W3:Y:S01]  /*1bd60*/  LDL.LU.64 R14, [R1+0x1328] ;  /* 0x00132800010e7983 */ /* 0x001ee20000300a00 */
[----:B------:R-:W3:Y:S02]  /*1bd70*/  LDL.LU.64 R12, [R1+0x1320] ;  /* 0x00132000010c7983 */ /* 0x000ee40000300a00 */
[----:B------:R-:W3:Y:S02]  /*1bd80*/  LDL.LU.64 R22, [R1+0x1318] ;  /* 0x0013180001167983 */ /* 0x000ee40000300a00 */
[----:B------:R-:W-:Y:S01]  /*1bd90*/  STL.64 [R1+0x12d0], R18 ;  /* 0x0012d01201007387 */ /* 0x000fe20000100a00 */
[----:B------:R0:W-:Y:S04]  /*1bda0*/  STL.64 [R1+0x12c8], R16 ;  /* 0x0012c81001007387 */ /* 0x0001e80000100a00 */
[----:B0-----:R-:W2:Y:S01]  /*1bdb0*/  LDL.LU R16, [R1+0x6b0] ;  /* 0x0006b00001107983 */ /* 0x001ea20000300800 */
[----:B------:R-:W2:Y:S02]  /*1bdc0*/  LDL.LU R17, [R1+0x6b4] ;  /* 0x0006b40001117983 */ /* 0x000ea40000300800 */
[----:B------:R-:W2:Y:S02]  /*1bdd0*/  LDL.LU R18, [R1+0x6b8] ;  /* 0x0006b80001127983 */ /* 0x000ea40000300800 */
[----:B------:R-:W2:Y:S01]  /*1bde0*/  LDL.LU R19, [R1+0x6bc] ;  /* 0x0006bc0001137983 */ /* 0x000ea20000300800 */
        /* <DEDUP_REMOVED lines=8> */
[----:B------:R-:W3:Y:S02]  /*1be70*/  LDL.LU R21, [R1+0x1300] ;  /* 0x0013000001157983 */ /* 0x000ee40000300800 */
[----:B--2---:R-:W-:Y:S01]  /*1be80*/  STL.64 [R1+0x1288], R26 ;  /* 0x0012881a01007387 */ /* 0x004fe20000100a00 */
[----:B------:R0:W-:Y:S04]  /*1be90*/  STL.64 [R1+0x1280], R24 ;  /* 0x0012801801007387 */ /* 0x0001e80000100a00 */
[----:B0-----:R-:W3:Y:S01]  /*1bea0*/  LDL.LU R24, [R1+0x710] ;  /* 0x0007100001187983 */ /* 0x001ee20000300800 */
[----:B------:R-:W3:Y:S02]  /*1beb0*/  LDL.LU R25, [R1+0x714] ;  /* 0x0007140001197983 */ /* 0x000ee40000300800 */
[----:B------:R-:W3:Y:S02]  /*1bec0*/  LDL.LU R26, [R1+0x718] ;  /* 0x00071800011a7983 */ /* 0x000ee40000300800 */
[----:B------:R-:W3:Y:S02]  /*1bed0*/  LDL.LU R27, [R1+0x71c] ;  /* 0x00071c00011b7983 */ /* 0x000ee40000300800 */
[C---:B---3--:R-:W-:Y:S11]  /*1bee0*/  HMMA.16816.F32 R24, R4.reuse, R14, R24 ;  /* 0x0000000e0418723c */ /* 0x048ff60000001818 */
[----:B------:R-:W-:Y:S11]  /*1bef0*/  @!UPT UIADD3 URZ, URZ, URZ, URZ ;  /* 0x0000003f3f3ff290 */ /* 0x000ff6000fffe03f */
[----:B------:R-:W-:Y:S01]  /*1bf00*/  @!UPT UIADD3 URZ, URZ, URZ, URZ ;  /* 0x0000003f3f3ff290 */ /* 0x000fe2000fffe03f */
[----:B------:R0:W-:Y:S01]  /*1bf10*/  STL.64 [R1+0x290], R24 ;  /* 0x0002901801007387 */ /* 0x0001e20000100a00 */
[----:B------:R-:W-:Y:S02]  /*1bf20*/  STL.64 [R1+0x298], R26 ;  /* 0x0002981a01007387 */ /* 0x000fe40000100a00 */
[----:B0-----:R-:W-:Y:S02]  /*1bf30*/  IMAD.MOV.U32 R25, RZ, RZ, R14 ;  /* 0x000000ffff197224 */ /* 0x001fe400078e000e */
[----:B------:R-:W-:Y:S02]  /*1bf40*/  IMAD.MOV.U32 R24, RZ, RZ, R15 ;  /* 0x000000ffff187224 */ /* 0x000fe400078e000f */
[----:B------:R-:W4:Y:S02]  /*1bf50*/  LDL.LU.64 R14, [R1+0x12f8] ;  /* 0x0012f800010e7983 */ /* 0x000f240000300a00 */
[C---:B----4-:R-:W-:Y:S02]  /*1bf60*/  HMMA.16816.F32 R12, R4.reuse, R14, R8 ;  /* 0x0000000e040c723c */ /* 0x050fe40000001808 */
[----:B------:R-:W2:Y:S11]  /*1bf70*/  LDL.LU.64 R10, [R1+0x12f0] ;  /* 0x0012f000010a7983 */ /* 0x000eb60000300a00 */
[----:B------:R-:W-:Y:S10]  /*1bf80*/  @!UPT UIADD3 URZ, URZ, URZ, URZ ;  /* 0x0000003f3f3ff290 */ /* 0x000ff4000fffe03f */
[----:B------:R-:W-:Y:S01]  /*1bf90*/  STL.64 [R1+0x3d0], R12 ;  /* 0x0003d00c01007387 */ /* 0x000fe20000100a00 */
[----:B------:R0:W-:Y:S03]  /*1bfa0*/  STL.64 [R1+0x3d8], R14 ;  /* 0x0003d80e01007387 */ /* 0x0001e60000100a00 */
[----:B0-----:R-:W3:Y:S01]  /*1bfb0*/  LDL.LU.64 R14, [R1+0x12e8] ;  /* 0x0012e800010e7983 */ /* 0x001ee20000300a00 */
[----:B------:R-:W3:Y:S02]  /*1bfc0*/  LDL.LU.64 R12, [R1+0x12e0] ;  /* 0x0012e000010c7983 */ /* 0x000ee40000300a00 */
[----:B--2---:R-:W-:Y:S01]  /*1bfd0*/  IMAD.MOV.U32 R29, RZ, RZ, R11 ;  /* 0x000000ffff1d7224 */ /* 0x004fe200078e000b */
[C---:B---3--:R-:W-:Y:S11]  /*1bfe0*/  HMMA.16816.F32 R12, R4.reuse, R10, R12 ;  /* 0x0000000a040c723c */ /* 0x048ff6000000180c */
[----:B------:R-:W-:Y:S11]  /*1bff0*/  @!UPT UIADD3 URZ, URZ, URZ, URZ ;  /* 0x0000003f3f3ff290 */ /* 0x000ff6000fffe03f */
[----:B------:R-:W-:Y:S01]  /*1c000*/  @!UPT UIADD3 URZ, URZ, URZ, URZ ;  /* 0x0000003f3f3ff290 */ /* 0x000fe2000fffe03f */
[----:B------:R-:W-:Y:S01]  /*1c010*/  STL.64 [R1+0x400], R12 ;  /* 0x0004000c01007387 */ /* 0x000fe20000100a00 */
[----:B------:R0:W-:Y:S02]  /*1c020*/  STL.64 [R1+0x408], R14 ;  /* 0x0004080e01007387 */ /* 0x0001e40000100a00 */
[----:B0-----:R-:W-:Y:S02]  /*1c030*/  IMAD.MOV.U32 R15, RZ, RZ, R10 ;  /* 0x000000ffff0f7224 */ /* 0x001fe400078e000a */
[----:B------:R-:W2:Y:S02]  /*1c040*/  LDL.LU.64 R10, [R1+0x12d8] ;  /* 0x0012d800010a7983 */ /* 0x000ea40000300a00 */
[----:B--2---:R-:W-:Y:S01]  /*1c050*/  HMMA.16816.F32 R16, R4, R10, R16 ;  /* 0x0000000a0410723c */ /* 0x004fe20000001810 */
[----:B------:R-:W-:Y:S11]  /*1c060*/  IMAD.MOV.U32 R14, RZ, RZ, R11 ;  /* 0x000000ffff0e7224 */ /* 0x000ff600078e000b */
[----:B------:R-:W-:Y:S11]  /*1c070*/  @!UPT UIADD3 URZ, URZ, URZ, URZ ;  /* 0x0000003f3f3ff290 */ /* 0x000ff6000fffe03f */
[----:B------:R-:W-:Y:S01]  /*1c080*/  STL.64 [R1+0x530], R16 ;  /* 0x0005301001007387 */ /* 0x000fe20000100a00 */
[----:B------:R0:W-:Y:S03]  /*1c090*/  STL.64 [R1+0x538], R18 ;  /* 0x0005381201007387 */ /* 0x0001e60000100a00 */
[----:B0-----:R-:W2:Y:S01]  /*1c0a0*/  LDL.LU.64 R18, [R1+0x12d0] ;  /* 0x0012d00001127983 */ /* 0x001ea20000300a00 */
[----:B------:R-:W3:Y:S02]  /*1c0b0*/  LDL.LU.64 R16, [R1+0x12c8] ;  /* 0x0012c80001107983 */ /* 0x000ee40000300a00 */
[----:B------:R-:W4:Y:S02]  /*1c0c0*/  LDL.LU.64 R10, [R1+0x12c0] ;  /* 0x0012c000010a7983 */ /* 0x000f240000300a00 */
[----:B------:R-:W2:Y:S01]  /*1c0d0*/  LDL.LU.64 R8, [R1+0x12b8] ;  /* 0x0012b80001087983 */ /* 0x000ea20000300a00 */
[----:B------:R-:W2:Y:S01]  /*1c0e0*/  LDL.LU R12, [R1+0xe74] ;  /* 0x000e7400010c7983 */ /* 0x000ea20000300800 */
[----:B------:R-:W2:Y:S02]  /*1c0f0*/  LDL.LU R13, [R1+0xecc] ;  /* 0x000ecc00010d7983 */ /* 0x000ea40000300800 */
[----:B------:R-:W-:Y:S01]  /*1c100*/  STL.64 [R1+0x1198], R14 ;  /* 0x0011980e01007387 */ /* 0x000fe20000100a00 */
[----:B--2---:R0:W-:Y:S04]  /*1c110*/  STL.64 [R1+0x1190], R12 ;  /* 0x0011900c01007387 */ /* 0x0041e80000100a00 */
[----:B0-----:R-:W2:Y:S01]  /*1c120*/  LDL.LU R12, [R1+0xf78] ;  /* 0x000f7800010c7983 */ /* 0x001ea20000300800 */
[----:B------:R-:W2:Y:S02]  /*1c130*/  LDL.LU R13, [R1+0x1020] ;  /* 0x00102000010d7983 */ /* 0x000ea40000300800 */
[----:B------:R-:W-:-:S02]  /*1c140*/  IMAD.MOV.U32 R14, RZ, RZ, R25 ;  /* 0x000000ffff0e7224 */ /* 0x000fc400078e0019 */
[----:B------:R-:W-:-:S05]  /*1c150*/  IMAD.MOV.U32 R15, RZ, RZ, R24 ;  /* 0x000000ffff0f7224 */ /* 0x000fca00078e0018 */
[----:B------:R-:W-:Y:S04]  /*1c160*/  STL.64 [R1+0x11b8], R14 ;  /* 0x0011b80e01007387 */ /* 0x000fe80000100a00 */
[----:B--2---:R0:W-:Y:S04]  /*1c170*/  STL.64 [R1+0x11b0], R12 ;  /* 0x0011b00c01007387 */ /* 0x0041e80000100a00 */
[----:B0-----:R-:W2:Y:S01]  /*1c180*/  LDL.LU R12, [R1+0x800] ;  /* 0x00080000010c7983 */ /* 0x001ea20000300800 */
[----:B------:R-:W2:Y:S02]  /*1c190*/  LDL.LU R13, [R1+0x804] ;  /* 0x00080400010d7983 */ /* 0x000ea40000300800 */
[----:B------:R-:W2:Y:S02]  /*1c1a0*/  LDL.LU R14, [R1+0x808] ;  /* 0x00080800010e7983 */ /* 0x000ea40000300800 */
[----:B------:R-:W2:Y:S02]  /*1c1b0*/  LDL.LU R15, [R1+0x80c] ;  /* 0x00080c00010f7983 */ /* 0x000ea40000300800 */
[----:B--2---:R0:W-:Y:S01]  /*1c1c0*/  STL.64 [R1+0x11c8], R14 ;  /* 0x0011c80e01007387 */ /* 0x0041e20000100a00 */
[----:B------:R1:W-:Y:S02]  /*1c1d0*/  STL.64 [R1+0x11c0], R12 ;  /* 0x0011c00c01007387 */ /* 0x0003e40000100a00 */
[----:B0-----:R-:W-:-:S02]  /*1c1e0*/  IMAD.MOV.U32 R14, RZ, RZ, R19 ;  /* 0x000000ffff0e7224 */ /* 0x001fc400078e0013 */
[----:B------:R-:W-:-:S05]  /*1c1f0*/  IMAD.MOV.U32 R15, RZ, RZ, R18 ;  /* 0x000000ffff0f7224 */ /* 0x000fca00078e0012 */
[----:B------:R0:W-:Y:S01]  /*1c200*/  STL.64 [R1+0x11e0], R14 ;  /* 0x0011e00e01007387 */ /* 0x0001e20000100a00 */
[----:B-1----:R-:W2:Y:S02]  /*1c210*/  LDL.LU R12, [R1+0x820] ;  /* 0x00082000010c7983 */ /* 0x002ea40000300800 */
[----:B------:R-:W2:Y:S01]  /*1c220*/  LDL.LU R13, [R1+0x824] ;  /* 0x00082400010d7983 */ /* 0x000ea20000300800 */
[----:B0-----:R-:W2:Y:S01]  /*1c230*/  LDL.LU R14, [R1+0x828] ;  /* 0x00082800010e7983 */ /* 0x001ea20000300800 */
[----:B------:R-:W2:Y:S03]  /*1c240*/  LDL.LU R15, [R1+0x82c] ;  /* 0x00082c00010f7983 */ /* 0x000ea60000300800 */
[----:B--2---:R3:W-:Y:S01]  /*1c250*/  STL.64 [R1+0x11f0], R14 ;  /* 0x0011f00e01007387 */ /* 0x0047e20000100a00 */
[----:B------:R-:W-:Y:S02]  /*1c260*/  STL.64 [R1+0x11e8], R12 ;  /* 0x0011e80c01007387 */ /* 0x000fe40000100a00 */
[----:B---3--:R-:W-:-:S02]  /*1c270*/  IMAD.MOV.U32 R14, RZ, RZ, R17 ;  /* 0x000000ffff0e7224 */ /* 0x008fc400078e0011 */
[----:B------:R-:W-:-:S05]  /*1c280*/  IMAD.MOV.U32 R15, RZ, RZ, R16 ;  /* 0x000000ffff0f7224 */ /* 0x000fca00078e0010 */
[----:B------:R0:W-:Y:S02]  /*1c290*/  STL.64 [R1+0x1208], R14 ;  /* 0x0012080e01007387 */ /* 0x0001e40000100a00 */
[----:B0-----:R-:W-:Y:S02]  /*1c2a0*/  IMAD.MOV.U32 R14, RZ, RZ, R21 ;  /* 0x000000ffff0e7224 */ /* 0x001fe400078e0015 */
[----:B----4-:R-:W-:-:S05]  /*1c2b0*/  IMAD.MOV.U32 R15, RZ, RZ, R11 ;  /* 0x000000ffff0f7224 */ /* 0x010fca00078e000b */
[----:B------:R-:W-:Y:S01]  /*1c2c0*/  STL.64 [R1+0x1220], R14 ;  /* 0x0012200e01007387 */ /* 0x000fe20000100a00 */
[----:B------:R-:W2:Y:S02]  /*1c2d0*/  LDL.LU R17, [R1+0xed0] ;  /* 0x000ed00001117983 */ /* 0x000ea40000300800 */
[----:B------:R-:W3:Y:S02]  /*1c2e0*/  LDL.LU R18, [R1+0xf7c] ;  /* 0x000f7c0001127983 */ /* 0x000ee40000300800 */
[----:B------:R-:W3:Y:S02]  /*1c2f0*/  LDL.LU R19, [R1+0xf80] ;  /* 0x000f800001137983 */ /* 0x000ee40000300800 */
[----:B---3--:R-:W-:Y:S01]  /*1c300*/  STL.64 [R1+0x11a8], R18 ;  /* 0x0011a81201007387 */ /* 0x008fe20000100a00 */
[----:B--2---:R0:W-:Y:S02]  /*1c310*/  STL [R1+0x11a0], R17 ;  /* 0x0011a01101007387 */ /* 0x0041e40000100800 */
[----:B------:R-:W2:Y:S01]  /*1c320*/  LDL.LU R16, [R1+0x860] ;  /* 0x0008600001107983 */ /* 0x000ea20000300800 */
[----:B0-----:R-:W2:Y:S01]  /*1c330*/  LDL.LU R17, [R1+0x864] ;  /* 0x0008640001117983 */ /* 0x001ea20000300800 */
[----:B------:R-:W3:Y:S02]  /*1c340*/  LDL.LU R18, [R1+0x868] ;  /* 0x0008680001127983 */ /* 0x000ee40000300800 */
[----:B------:R-:W3:Y:S02]  /*1c350*/  LDL.LU R19, [R1+0x86c] ;  /* 0x00086c0001137983 */ /* 0x000ee40000300800 */
[----:B------:R-:W-:-:S02]  /*1c360*/  IMAD.MOV.U32 R14, RZ, RZ, R10 ;  /* 0x000000ffff0e7224 */ /* 0x000fc400078e000a */
[----:B------:R-:W-:-:S05]  /*1c370*/  IMAD.MOV.U32 R15, RZ, RZ, R9 ;  /* 0x000000ffff0f7224 */ /* 0x000fca00078e0009 */
[----:B------:R-:W-:Y:S04]  /*1c380*/  STL.64 [R1+0x1238], R14 ;  /* 0x0012380e01007387 */ /* 0x000fe80000100a00 */
[----:B---3--:R-:W-:Y:S01]  /*1c390*/  STL.64 [R1+0x11d8], R18 ;  /* 0x0011d81201007387 */ /* 0x008fe20000100a00 */
[----:B--2---:R0:W-:Y:S03]  /*1c3a0*/  STL.64 [R1+0x11d0], R16 ;  /* 0x0011d01001007387 */ /* 0x0041e60000100a00 */
[----:B0-----:R-:W2:Y:S01]  /*1c3b0*/  LDL.LU R16, [R1+0x810] ;  /* 0x0008100001107983 */ /* 0x001ea20000300800 */
[----:B------:R-:W2:Y:S02]  /*1c3c0*/  LDL.LU R17, [R1+0x814] ;  /* 0x0008140001117983 */ /* 0x000ea40000300800 */
[----:B------:R-:W3:Y:S02]  /*1c3d0*/  LDL.LU R18, [R1+0x818] ;  /* 0x0008180001127983 */ /* 0x000ee40000300800 */
[----:B------:R-:W3:Y:S02]  /*1c3e0*/  LDL.LU R19, [R1+0x81c] ;  /* 0x00081c0001137983 */ /* 0x000ee40000300800 */
[----:B------:R-:W-:-:S02]  /*1c3f0*/  IMAD.MOV.U32 R14, RZ, RZ, R8 ;  /* 0x000000ffff0e7224 */ /* 0x000fc400078e0008 */
[----:B------:R-:W-:-:S05]  /*1c400*/  IMAD.MOV.U32 R15, RZ, RZ, R3 ;  /* 0x000000ffff0f7224 */ /* 0x000fca00078e0003 */
[----:B------:R0:W-:Y:S02]  /*1c410*/  STL.64 [R1+0x1250], R14 ;  /* 0x0012500e01007387 */ /* 0x0001e40000100a00 */
[----:B0-----:R-:W-:Y:S02]  /*1c420*/  IMAD.MOV.U32 R14, RZ, RZ, R2 ;  /* 0x000000ffff0e7224 */ /* 0x001fe400078e0002 */
[----:B------:R-:W-:Y:S01]  /*1c430*/  IMAD.MOV.U32 R15, RZ, RZ, R0 ;  /* 0x000000ffff0f7224 */ /* 0x000fe200078e0000 */
[----:B---3--:R-:W-:Y:S01]  /*1c440*/  STL.64 [R1+0x1200], R18 ;  /* 0x0012001201007387 */ /* 0x008fe20000100a00 */
[----:B--2---:R0:W-:Y:S03]  /*1c450*/  STL.64 [R1+0x11f8], R16 ;  /* 0x0011f81001007387 */ /* 0x0041e60000100a00 */
[----:B0-----:R-:W2:Y:S01]  /*1c460*/  LDL.LU R16, [R1+0x830] ;  /* 0x0008300001107983 */ /* 0x001ea20000300800 */
[----:B------:R-:W2:Y:S02]  /*1c470*/  LDL.LU R17, [R1+0x834] ;  /* 0x0008340001117983 */ /* 0x000ea40000300800 */
[----:B------:R-:W3:Y:S02]  /*1c480*/  LDL.LU R18, [R1+0x838] ;  /* 0x0008380001127983 */ /* 0x000ee40000300800 */
[----:B------:R-:W3:Y:S01]  /*1c490*/  LDL.LU R19, [R1+0x83c] ;  /* 0x00083c0001137983 */ /* 0x000ee20000300800 */
[----:B------:R-:W-:Y:S01]  /*1c4a0*/  STL.64 [R1+0x1278], R14 ;  /* 0x0012780e01007387 */ /* 0x000fe20000100a00 */
[----:B------:R-:W4:Y:S02]  /*1c4b0*/  LDL.LU R8, [R1+0x1b0] ;  /* 0x0001b00001087983 */ /* 0x000f240000300800 */
[----:B------:R-:W4:Y:S02]  /*1c4c0*/  LDL.LU R9, [R1+0x1b4] ;  /* 0x0001b40001097983 */ /* 0x000f240000300800 */
[----:B------:R-:W2:Y:S01]  /*1c4d0*/  LDL.LU R10, [R1+0x1b8] ;  /* 0x0001b800010a7983 */ /* 0x000ea20000300800 */
[----:B------:R-:W2:Y:S04]  /*1c4e0*/  LDL.LU R11, [R1+0x1bc] ;  /* 0x0001bc00010b7983 */ /* 0x000ea80000300800 */
[----:B--2---:R-:W-:Y:S01]  /*1c4f0*/  STL.64 [R1+0x1298], R10 ;  /* 0x0012980a01007387 */ /* 0x004fe20000100a00 */
[----:B----4-:R0:W-:Y:S03]  /*1c500*/  STL.64 [R1+0x1290], R8 ;  /* 0x0012900801007387 */ /* 0x0101e60000100a00 */
[----:B0-----:R-:W2:Y:S01]  /*1c510*/  LDL.LU R8, [R1+0x250] ;  /* 0x0002500001087983 */ /* 0x001ea20000300800 */
[----:B------:R-:W2:Y:S02]  /*1c520*/  LDL.LU R9, [R1+0x254] ;  /* 0x0002540001097983 */ /* 0x000ea40000300800 */
[----:B------:R-:W4:Y:S02]  /*1c530*/  LDL.LU R10, [R1+0x258] ;  /* 0x00025800010a7983 */ /* 0x000f240000300800 */
[----:B------:R-:W4:Y:S02]  /*1c540*/  LDL.LU R11, [R1+0x25c] ;  /* 0x00025c00010b7983 */ /* 0x000f240000300800 */
[----:B----4-:R0:W-:Y:S01]  /*1c550*/  STL.64 [R1+0x12a8], R10 ;  /* 0x0012a80a01007387 */ /* 0x0101e20000100a00 */
[----:B--2---:R-:W-:Y:S03]  /*1c560*/  STL.64 [R1+0x12a0], R8 ;  /* 0x0012a00801007387 */ /* 0x004fe60000100a00 */
[----:B0-----:R-:W2:Y:S01]  /*1c570*/  LDL.LU.64 R10, [R1+0x58] ;  /* 0x00005800010a7983 */ /* 0x001ea20000300a00 */
[----:B------:R-:W4:Y:S03]  /*1c580*/  LDL.LU.64 R26, [R1+0x48] ;  /* 0x00004800011a7983 */ /* 0x000f260000300a00 */
[----:B----4-:R0:W-:Y:S01]  /*1c590*/  STL.64 [R1+0x12b0], R26 ;  /* 0x0012b01a01007387 */ /* 0x0101e20000100a00 */
[----:B------:R-:W2:Y:S02]  /*1c5a0*/  LDL.LU R24, [R1+0x260] ;  /* 0x0002600001187983 */ /* 0x000ea40000300800 */
[----:B------:R-:W2:Y:S01]  /*1c5b0*/  LDL.LU R25, [R1+0x264] ;  /* 0x0002640001197983 */ /* 0x000ea20000300800 */
[----:B0-----:R-:W2:Y:S01]  /*1c5c0*/  LDL.LU R26, [R1+0x268] ;  /* 0x00026800011a7983 */ /* 0x001ea20000300800 */
[----:B------:R-:W2:Y:S02]  /*1c5d0*/  LDL.LU R27, [R1+0x26c] ;  /* 0x00026c00011b7983 */ /* 0x000ea40000300800 */
[----:B------:R-:W4:Y:S02]  /*1c5e0*/  LDL.LU R12, [R1+0x240] ;  /* 0x00024000010c7983 */ /* 0x000f240000300800 */
[----:B------:R-:W4:Y:S01]  /*1c5f0*/  LDL.LU R13, [R1+0x244] ;  /* 0x00024400010d7983 */ /* 0x000f220000300800 */
[----:B------:R-:W4:Y:S01]  /*1c600*/  LDL.LU R14, [R1+0x248] ;  /* 0x00024800010e7983 */ /* 0x000f220000300800 */
[----:B------:R-:W4:Y:S02]  /*1c610*/  LDL.LU R15, [R1+0x24c] ;  /* 0x00024c00010f7983 */ /* 0x000f240000300800 */
[----:B---3--:R-:W-:Y:S02]  /*1c620*/  STL.64 [R1+0x1218], R18 ;  /* 0x0012181201007387 */ /* 0x008fe40000100a00 */
[----:B------:R0:W-:Y:S02]  /*1c630*/  STL.64 [R1+0x1210], R16 ;  /* 0x0012101001007387 */ /* 0x0001e40000100a00 */
        /* <DEDUP_REMOVED lines=9> */
[----:B------:R-:W3:Y:S01]  /*1c6d0*/  LDL.LU R19, [R1+0x7cc] ;  /* 0x0007cc0001137983 */ /* 0x000ee20000300800 */
[----:B------:R-:W-:Y:S01]  /*1c6e0*/  HMMA.16816.F32 R24, R4, R10, R24 ;  /* 0x0000000a0418723c */ /* 0x000fe20000001818 */
[----:B---3--:R-:W-:Y:S01]  /*1c6f0*/  STL.64 [R1+0x1248], R18 ;  /* 0x0012481201007387 */ /* 0x008fe20000100a00 */
[----:B--2---:R0:W-:Y:S03]  /*1c700*/  STL.64 [R1+0x1240], R16 ;  /* 0x0012401001007387 */ /* 0x0041e60000100a00 */
[----:B0-----:R-:W2:Y:S01]  /*1c710*/  LDL.LU R16, [R1+0x7d0] ;  /* 0x0007d00001107983 */ /* 0x001ea20000300800 */
[----:B------:R-:W2:Y:S02]  /*1c720*/  LDL.LU R17, [R1+0x7d4] ;  /* 0x0007d40001117983 */ /* 0x000ea40000300800 */
[----:B------:R-:W3:Y:S02]  /*1c730*/  LDL.LU R18, [R1+0x7d8] ;  /* 0x0007d80001127983 */ /* 0x000ee40000300800 */
[----:B------:R-:W3:Y:S02]  /*1c740*/  LDL.LU R19, [R1+0x7dc] ;  /* 0x0007dc0001137983 */ /* 0x000ee40000300800 */
[----:B------:R-:W-:-:S02]  /*1c750*/  IMAD.MOV.U32 R28, RZ, RZ, R10 ;  /* 0x000000ffff1c7224 */ /* 0x000fc400078e000a */
[----:B------:R-:W-:Y:S01]  /*1c760*/  IMAD.MOV.U32 R0, RZ, RZ, R11 ;  /* 0x000000ffff007224 */ /* 0x000fe200078e000b */
[----:B---3--:R-:W-:Y:S01]  /*1c770*/  STL.64 [R1+0x1260], R18 ;  /* 0x0012601201007387 */ /* 0x008fe20000100a00 */
[----:B--2---:R0:W-:Y:S03]  /*1c780*/  STL.64 [R1+0x1258], R16 ;  /* 0x0012581001007387 */ /* 0x0041e60000100a00 */
[----:B0-----:R-:W2:Y:S01]  /*1c790*/  LDL.LU R16, [R1+0x7e0] ;  /* 0x0007e00001107983 */ /* 0x001ea20000300800 */
[----:B------:R-:W2:Y:S02]  /*1c7a0*/  LDL.LU R17, [R1+0x7e4] ;  /* 0x0007e40001117983 */ /* 0x000ea40000300800 */
[----:B------:R-:W2:Y:S02]  /*1c7b0*/  LDL.LU R18, [R1+0x7e8] ;  /* 0x0007e80001127983 */ /* 0x000ea40000300800 */
[----:B------:R-:W2:Y:S01]  /*1c7c0*/  LDL.LU R19, [R1+0x7ec] ;  /* 0x0007ec0001137983 */ /* 0x000ea20000300800 */
[----:B------:R-:W3:Y:S01]  /*1c7d0*/  LDL.LU R21, [R1+0x1024] ;  /* 0x0010240001157983 */ /* 0x000ee20000300800 */
[----:B------:R-:W-:Y:S02]  /*1c7e0*/  STL.64 [R1+0x260], R24 ;  /* 0x0002601801007387 */ /* 0x000fe40000100a00 */
[----:B------:R0:W-:Y:S02]  /*1c7f0*/  STL.64 [R1+0x268], R26 ;  /* 0x0002681a01007387 */ /* 0x0001e40000100a00 */
[----:B0-----:R-:W2:Y:S01]  /*1c800*/  LDL.LU.64 R26, [R1+0x12b0] ;  /* 0x0012b000011a7983 */ /* 0x001ea20000300a00 */
[----:B------:R-:W2:Y:S02]  /*1c810*/  LDL.LU.64 R10, [R1+0x12a8] ;  /* 0x0012a800010a7983 */ /* 0x000ea40000300a00 */
[----:B------:R-:W2:Y:S02]  /*1c820*/  LDL.LU.64 R8, [R1+0x12a0] ;  /* 0x0012a00001087983 */ /* 0x000ea40000300a00 */
        /* <DEDUP_REMOVED lines=8> */
[----:B------:R-:W4:Y:S02]  /*1c8b0*/  LDL.LU.64 R26, [R1+0x1288] ;  /* 0x00128800011a7983 */ /* 0x000f240000300a00 */
[----:B------:R-:W2:Y:S01]  /*1c8c0*/  LDL.LU.64 R24, [R1+0x1280] ;  /* 0x0012800001187983 */ /* 0x000ea20000300a00 */
[C---:B----4-:R-:W-:Y:S08]  /*1c8d0*/  HMMA.16816.F32 R12, R4.reuse, R26, R12 ;  /* 0x0000001a040c723c */ /* 0x050ff0000000180c */
[----:B--2---:R-:W-:Y:S11]  /*1c8e0*/  HMMA.16816.F32 R4, R4, R22, R8 ;  /* 0x000000160404723c */ /* 0x004ff60000001808 */
[----:B------:R-:W-:Y:S04]  /*1c8f0*/  @!UPT UIADD3 URZ, URZ, URZ, URZ ;  /* 0x0000003f3f3ff290 */ /* 0x000fe8000fffe03f */
[----:B------:R-:W-:Y:S01]  /*1c900*/  STL.64 [R1+0xa00], R12 ;  /* 0x000a000c01007387 */ /* 0x000fe20000100a00 */
[----:B------:R0:W-:Y:S03]  /*1c910*/  STL.64 [R1+0xa08], R14 ;  /* 0x000a080e01007387 */ /* 0x0001e60000100a00 */
[----:B0-----:R-:W2:Y:S01]  /*1c920*/  LDL.LU.64 R14, [R1+0x1278] ;  /* 0x00127800010e7983 */ /* 0x001ea20000300a00 */
[----:B------:R0:W-:Y:S03]  /*1c930*/  STL.64 [R1+0x1148], R26 ;  /* 0x0011481a01007387 */ /* 0x0001e60000100a00 */
[----:B0-----:R-:W4:Y:S01]  /*1c940*/  LDL.LU R26, [R1+0xc8] ;  /* 0x0000c800011a7983 */ /* 0x001f220000300800 */
[----:B------:R-:W2:Y:S02]  /*1c950*/  LDL.LU.64 R10, [R1+0x1270] ;  /* 0x00127000010a7983 */ /* 0x000ea40000300a00 */
[----:B------:R-:W2:Y:S02]  /*1c960*/  LDL.LU.64 R8, [R1+0x1268] ;  /* 0x0012680001087983 */ /* 0x000ea40000300a00 */
[----:B------:R-:W-:Y:S01]  /*1c970*/  STL.64 [R1+0x9e0], R4 ;  /* 0x0009e00401007387 */ /* 0x000fe20000100a00 */
[----:B------:R-:W-:Y:S01]  /*1c980*/  STL.64 [R1+0x9e8], R6 ;  /* 0x0009e80601007387 */ /* 0x000fe20000100a00 */
[C---:B--2---:R-:W-:Y:S03]  /*1c990*/  HMMA.16816.F32 R12, R8.reuse, R14, R16 ;  /* 0x0000000e080c723c */ /* 0x044fe60000001810 */
[----:B------:R-:W2:Y:S01]  /*1c9a0*/  LDL.LU.64 R18, [R1+0x1260] ;  /* 0x0012600001127983 */ /* 0x000ea20000300a00 */
[----:B------:R-:W2:Y:S11]  /*1c9b0*/  LDL.LU.64 R16, [R1+0x1258] ;  /* 0x0012580001107983 */ /* 0x000eb60000300a00 */
[----:B------:R-:W-:Y:S08]  /*1c9c0*/  @!UPT UIADD3 URZ, URZ, URZ, URZ ;  /* 0x0000003f3f3ff290 */ /* 0x000ff0000fffe03f */
        /* <DEDUP_REMOVED lines=24> */
[----:B--2---:R-:W-:Y:S02]  /*1cb50*/  HMMA.16816.F32 R12, R8, R14, R16 ;  /* 0x0000000e080c723c */ /* 0x004fe40000001810 */
[----:B------:R-:W2:Y:S01]  /*1cb60*/  LDL.LU.64 R18, [R1+0x1200] ;  /* 0x0012000001127983 */ /* 0x000ea20000300a00 */
[----:B------:R-:W2:Y:S11]  /*1cb70*/  LDL.LU.64 R16, [R1+0x11f8] ;  /* 0x0011f80001107983 */ /* 0x000eb60000300a00 */
[----:B------:R-:W-:Y:S09]  /*1cb80*/  @!UPT UIADD3 URZ, URZ, URZ, URZ ;  /* 0x0000003f3f3ff290 */ /* 0x000ff2000fffe03f */
[----:B------:R-:W-:Y:S01]  /*1cb90*/  STL.64 [R1+0x1c0], R12 ;  /* 0x0001c00c01007387 */ /* 0x000fe20000100a00 */
[----:B------:R0:W-:Y:S03]  /*1cba0*/  STL.64 [R1+0x1c8], R14 ;  /* 0x0001c80e01007387 */ /* 0x0001e60000100a00 */
[----:B0-----:R-:W4:Y:S01]  /*1cbb0*/  LDL.LU.64 R14, [R1+0x11f0] ;  /* 0x0011f000010e7983 */ /* 0x001f220000300a00 */
[----:B------:R-:W4:Y:S02]  /*1cbc0*/  LDL.LU.64 R12, [R1+0x11e8] ;  /* 0x0011e800010c7983 */ /* 0x000f240000300a00 */
[----:B------:R-:W-:Y:S02]  /*1cbd0*/  IMAD.MOV.U32 R27, RZ, RZ, R25 ;  /* 0x000000ffff1b7224 */ /* 0x000fe400078e0019 */
[----:B------:R-:W-:-:S05]  /*1cbe0*/  IMAD.MOV.U32 R6, RZ, RZ, R24 ;  /* 0x000000ffff067224 */ /* 0x000fca00078e0018 */
[C---:B----4-:R-:W-:Y:S01]  /*1cbf0*/  HMMA.16816.F32 R24, R8.reuse, R26, R12 ;  /* 0x0000001a0818723c */ /* 0x050fe2000000180c */
[----:B------:R-:W2:Y:S11]  /*1cc00*/  LDL.LU.64 R14, [R1+0x11e0] ;  /* 0x0011e000010e7983 */ /* 0x000eb60000300a00 */
[----:B------:R-:W-:Y:S11]  /*1cc10*/  @!UPT UIADD3 URZ, URZ, URZ, URZ ;  /* 0x0000003f3f3ff290 */ /* 0x000ff6000fffe03f */
[----:B------:R0:W-:Y:S01]  /*1cc20*/  STL.64 [R1+0x1e0], R24 ;  /* 0x0001e01801007387 */ /* 0x0001e20000100a00 */
[----:B------:R-:W-:Y:S03]  /*1cc30*/  STL.64 [R1+0x1e8], R26 ;  /* 0x0001e81a01007387 */ /* 0x000fe60000100a00 */
[----:B0-----:R-:W4:Y:S01]  /*1cc40*/  LDL.LU R24, [R1+0xf88] ;  /* 0x000f880001187983 */ /* 0x001f220000300800 */
[----:B------:R-:W3:Y:S01]  /*1cc50*/  LDL.LU R25, [R1+0x1028] ;  /* 0x0010280001197983 */ /* 0x000ee20000300800 */
[----:B--2---:R-:W-:Y:S02]  /*1cc60*/  HMMA.16816.F32 R12, R8, R14, R16 ;  /* 0x0000000e080c723c */ /* 0x004fe40000001810 */
[----:B------:R-:W2:Y:S01]  /*1cc70*/  LDL.LU.64 R18, [R1+0x11d8] ;  /* 0x0011d80001127983 */ /* 0x000ea20000300a00 */
[----:B------:R-:W2:Y:S11]  /*1cc80*/  LDL.LU.64 R16, [R1+0x11d0] ;  /* 0x0011d00001107983 */ /* 0x000eb60000300a00 */
[----:B------:R-:W-:Y:S09]  /*1cc90*/  @!UPT UIADD3 URZ, URZ, URZ, URZ ;  /* 0x0000003f3f3ff290 */ /* 0x000ff2000fffe03f */
[----:B------:R-:W-:Y:S01]  /*1cca0*/  STL.64 [R1+0x220], R12 ;  /* 0x0002200c01007387 */ /* 0x000fe20000100a00 */
[----:B------:R0:W-:Y:S03]  /*1ccb0*/  STL.64 [R1+0x228], R14 ;  /* 0x0002280e01007387 */ /* 0x0001e60000100a00 */
[----:B0-----:R-:W2:Y:S01]  /*1ccc0*/  LDL.LU.64 R14, [R1+0x11c8] ;  /* 0x0011c800010e7983 */ /* 0x001ea20000300a00 */
[----:B------:R-:W2:Y:S02]  /*1ccd0*/  LDL.LU.64 R12, [R1+0x11c0] ;  /* 0x0011c000010c7983 */ /* 0x000ea40000300a00 */
[----:B------:R-:W-:-:S07]  /*1cce0*/  IMAD.MOV.U32 R7, RZ, RZ, R20 ;  /* 0x000000ffff077224 */ /* 0x000fce00078e0014 */
[C---:B--2---:R-:W-:Y:S01]  /*1ccf0*/  HMMA.16816.F32 R4, R8.reuse, R6, R12 ;  /* 0x000000060804723c */ /* 0x044fe2000000180c */
[----:B------:R-:W2:Y:S01]  /*1cd00*/  LDL.LU.64 R14, [R1+0x11b8] ;  /* 0x0011b800010e7983 */ /* 0x000ea20000300a00 */
[----:B------:R-:W2:Y:S11]  /*1cd10*/  LDL.LU.64 R12, [R1+0x11b0] ;  /* 0x0011b000010c7983 */ /* 0x000eb60000300a00 */
[----:B------:R-:W-:Y:S10]  /*1cd20*/  @!UPT UIADD3 URZ, URZ, URZ, URZ ;  /* 0x0000003f3f3ff290 */ /* 0x000ff4000fffe03f */
[----:B------:R2:W-:Y:S01]  /*1cd30*/  STL.64 [R1+0x240], R4 ;  /* 0x0002400401007387 */ /* 0x0005e20000100a00 */
[----:B------:R-:W-:Y:S02]  /*1cd40*/  STL.64 [R1+0x248], R6 ;  /* 0x0002480601007387 */ /* 0x000fe40000100a00 */
[----:B--2---:R-:W-:Y:S02]  /*1cd50*/  IMAD.MOV.U32 R4, RZ, RZ, R13 ;  /* 0x000000ffff047224 */ /* 0x004fe400078e000d */
[----:B------:R-:W-:Y:S02]  /*1cd60*/  IMAD.MOV.U32 R5, RZ, RZ, R12 ;  /* 0x000000ffff057224 */ /* 0x000fe400078e000c */
[----:B------:R-:W-:Y:S01]  /*1cd70*/  HMMA.16816.F32 R12, R8, R14, R16 ;  /* 0x0000000e080c723c */ /* 0x000fe20000001810 */
[----:B------:R-:W2:Y:S01]  /*1cd80*/  LDL.LU.64 R18, [R1+0x11a8] ;  /* 0x0011a80001127983 */ /* 0x000ea20000300a00 */
[----:B------:R-:W2:Y:S11]  /*1cd90*/  LDL.LU R17, [R1+0x11a0] ;  /* 0x0011a00001117983 */ /* 0x000eb60000300800 */
[----:B------:R-:W-:Y:S10]  /*1cda0*/  @!UPT UIADD3 URZ, URZ, URZ, URZ ;  /* 0x0000003f3f3ff290 */ /* 0x000ff4000fffe03f */
[----:B------:R-:W-:Y:S01]  /*1cdb0*/  STL.64 [R1+0x250], R12 ;  /* 0x0002500c01007387 */ /* 0x000fe20000100a00 */
[----:B------:R0:W-:Y:S03]  /*1cdc0*/  STL.64 [R1+0x258], R14 ;  /* 0x0002580e01007387 */ /* 0x0001e60000100a00 */
[----:B0-----:R-:W2:Y:S01]  /*1cdd0*/  LDL.LU.64 R14, [R1+0x1198] ;  /* 0x00119800010e7983 */ /* 0x001ea20000300a00 */
[----:B------:R-:W2:Y:S02]  /*1cde0*/  LDL.LU.64 R12, [R1+0x1190] ;  /* 0x00119000010c7983 */ /* 0x000ea40000300a00 */
[----:B------:R-:W-:-:S04]  /*1cdf0*/  IMAD.MOV.U32 R20, RZ, RZ, c[0x0][0x18c] ;  /* 0x00006300ff147624 */ /* 0x000fc800078e00ff */
[----:B------:R-:W-:-:S04]  /*1ce00*/  IMAD.SHL.U32 R20, R20, 0x20, RZ ;  /* 0x0000002014147824 */ /* 0x000fc800078e00ff */
[----:B------:R-:W-:-:S05]  /*1ce10*/  IMAD.WIDE R4, R20, 0x2, R4 ;  /* 0x0000000214047825 */ /* 0x000fca00078e0204 */
[----:B------:R-:W-:Y:S01]  /*1ce20*/  STL [R1+0x1020], R4 ;  /* 0x0010200401007387 */ /* 0x000fe20000100800 */
[----:B------:R-:W-:Y:S02]  /*1ce30*/  STL [R1+0xf78], R5 ;  /* 0x000f780501007387 */ /* 0x000fe40000100800 */
[----:B------:R-:W3:Y:S02]  /*1ce40*/  LDL.LU R26, [R1+0xf90] ;  /* 0x000f9000011a7983 */ /* 0x000ee40000300800 */
[----:B------:R-:W3:Y:S01]  /*1ce50*/  LDL.LU R27, [R1+0x102c] ;  /* 0x00102c00011b7983 */ /* 0x000ee20000300800 */
[----:B--2---:R-:W-:-:S04]  /*1ce60*/  LOP3.LUT R13, R13, R12, RZ, 0x3c, !PT ;  /* 0x0000000c0d0d7212 */ /* 0x004fc800078e3cff */
[----:B------:R-:W-:-:S04]  /*1ce70*/  LOP3.LUT R12, R13, R12, RZ, 0x3c, !PT ;  /* 0x0000000c0d0c7212 */ /* 0x000fc800078e3cff */
[----:B------:R-:W-:-:S05]  /*1ce80*/  LOP3.LUT R13, R13, R12, RZ, 0x3c, !PT ;  /* 0x0000000c0d0d7212 */ /* 0x000fca00078e3cff */
[----:B------:R-:W-:-:S05]  /*1ce90*/  IMAD.WIDE R12, R20, 0x2, R12 ;  /* 0x00000002140c7825 */ /* 0x000fca00078e020c */
[----:B------:R0:W-:Y:S01]  /*1cea0*/  STL [R1+0xecc], R12 ;  /* 0x000ecc0c01007387 */ /* 0x0001e20000100800 */
[----:B------:R1:W-:Y:S03]  /*1ceb0*/  STL [R1+0xe74], R13 ;  /* 0x000e740d01007387 */ /* 0x0003e60000100800 */
[----:B0-----:R-:W2:Y:S01]  /*1cec0*/  LDL.LU R12, [R1+0xe78] ;  /* 0x000e7800010c7983 */ /* 0x001ea20000300800 */
[----:B-1----:R-:W2:Y:S02]  /*1ced0*/  LDL.LU R13, [R1+0xed4] ;  /* 0x000ed400010d7983 */ /* 0x002ea40000300800 */
[----:B------:R-:W-:Y:S02]  /*1cee0*/  IMAD.MOV.U32 R4, RZ, RZ, R18 ;  /* 0x000000ffff047224 */ /* 0x000fe400078e0012 */
[----:B------:R-:W-:-:S04]  /*1cef0*/  IMAD.MOV.U32 R5, RZ, RZ, R17 ;  /* 0x000000ffff057224 */ /* 0x000fc800078e0011 */
[----:B------:R-:W-:-:S04]  /*1cf00*/  IMAD.WIDE R4, R20, 0x2, R4 ;  /* 0x0000000214047825 */ /* 0x000fc800078e0204 */
[----:B---3--:R-:W-:Y:S01]  /*1cf10*/  IMAD.MOV.U32 R6, RZ, RZ, R21 ;  /* 0x000000ffff067224 */ /* 0x008fe200078e0015 */
[----:B------:R0:W-:Y:S01]  /*1cf20*/  STL [R1+0xf7c], R4 ;  /* 0x000f7c0401007387 */ /* 0x0001e20000100800 */
[----:B------:R1:W-:Y:S02]  /*1cf30*/  STL [R1+0xed0], R5 ;  /* 0x000ed00501007387 */ /* 0x0003e40000100800 */
[----:B------:R-:W-:-:S04]  /*1cf40*/  IMAD.MOV.U32 R7, RZ, RZ, R19 ;  /* 0x000000ffff077224 */ /* 0x000fc800078e0013 */
[----:B------:R-:W-:Y:S01]  /*1cf50*/  IMAD.WIDE R6, R20, 0x2, R6 ;  /* 0x0000000214067825 */ /* 0x000fe200078e0206 */
[----:B0-----:R-:W3:Y:S03]  /*1cf60*/  LDL.LU R4, [R1+0xed8] ;  /* 0x000ed80001047983 */ /* 0x001ee60000300800 */
[----:B-1----:R-:W3:Y:S02]  /*1cf70*/  LDL.LU R5, [R1+0xf84] ;  /* 0x000f840001057983 */ /* 0x002ee40000300800 */
[----:B------:R-:W-:Y:S02]  /*1cf80*/  STL [R1+0x1024], R6 ;  /* 0x0010240601007387 */ /* 0x000fe40000100800 */
[----:B------:R-:W-:Y:S01]  /*1cf90*/  STL [R1+0xf80], R7 ;  /* 0x000f800701007387 */ /* 0x000fe20000100800 */
[----:B------:R-:W3:Y:S01]  /*1cfa0*/  LDL.LU R16, [R1+0xee4] ;  /* 0x000ee40001107983 */ /* 0x000ee20000300800 */
[----:B------:R-:W3:Y:S02]  /*1cfb0*/  LDL.LU R17, [R1+0xee8] ;  /* 0x000ee80001117983 */ /* 0x000ee40000300800 */
[----:B------:R-:W3:Y:S02]  /*1cfc0*/  LDL.LU R18, [R1+0xf94] ;  /* 0x000f940001127983 */ /* 0x000ee40000300800 */
[----:B------:R-:W3:Y:S01]  /*1cfd0*/  LDL.LU R19, [R1+0xf98] ;  /* 0x000f980001137983 */ /* 0x000ee20000300800 */
        /* <DEDUP_REMOVED lines=8> */
[----:B-1----:R-:W2:Y:S01]  /*1d060*/  LDL.LU R13, [R1+0xedc] ;  /* 0x000edc00010d7983 */ /* 0x002ea20000300800 */
[----:B---3--:R-:W-:-:S04]  /*1d070*/  LOP3.LUT R5, R5, R4, RZ, 0x3c, !PT ;  /* 0x0000000405057212 */ /* 0x008fc800078e3cff */
[----:B------:R-:W-:-:S04]  /*1d080*/  LOP3.LUT R4, R5, R4, RZ, 0x3c, !PT ;  /* 0x0000000405047212 */ /* 0x000fc800078e3cff */
[----:B------:R-:W-:-:S05]  /*1d090*/  LOP3.LUT R5, R5, R4, RZ, 0x3c, !PT ;  /* 0x0000000405057212 */ /* 0x000fca00078e3cff */
[----:B------:R-:W-:-:S05]  /*1d0a0*/  IMAD.WIDE R4, R20, 0x2, R4 ;  /* 0x0000000214047825 */ /* 0x000fca00078e0204 */
[----:B------:R0:W-:Y:S01]  /*1d0b0*/  STL [R1+0xf84], R4 ;  /* 0x000f840401007387 */ /* 0x0001e20000100800 */
[----:B------:R1:W-:Y:S02]  /*1d0c0*/  STL [R1+0xed8], R5 ;  /* 0x000ed80501007387 */ /* 0x0003e40000100800 */
[----:B------:R-:W-:Y:S02]  /*1d0d0*/  IMAD.MOV.U32 R6, RZ, RZ, R25 ;  /* 0x000000ffff067224 */ /* 0x000fe400078e0019 */
[----:B----4-:R-:W-:Y:S01]  /*1d0e0*/  IMAD.MOV.U32 R7, RZ, RZ, R24 ;  /* 0x000000ffff077224 */ /* 0x010fe200078e0018 */
[----:B0-----:R-:W3:Y:S01]  /*1d0f0*/  LDL.LU R4, [R1+0xee0] ;  /* 0x000ee00001047983 */ /* 0x001ee20000300800 */
[----:B-1----:R-:W3:Y:S02]  /*1d100*/  LDL.LU R5, [R1+0xf8c] ;  /* 0x000f8c0001057983 */ /* 0x002ee40000300800 */
[----:B------:R-:W-:-:S05]  /*1d110*/  IMAD.WIDE R6, R20, 0x2, R6 ;  /* 0x0000000214067825 */ /* 0x000fca00078e0206 */
[----:B------:R-:W-:Y:S01]  /*1d120*/  STL [R1+0x1028], R6 ;  /* 0x0010280601007387 */ /* 0x000fe20000100800 */
[----:B------:R-:W-:Y:S02]  /*1d130*/  STL [R1+0xf88], R7 ;  /* 0x000f880701007387 */ /* 0x000fe40000100800 */
[----:B------:R-:W4:Y:S02]  /*1d140*/  LDL.LU R24, [R1+0xfa0] ;  /* 0x000fa00001187983 */ /* 0x000f240000300800 */
[----:B------:R-:W4:Y:S01]  /*1d150*/  LDL.LU R25, [R1+0x1034] ;  /* 0x0010340001197983 */ /* 0x000f220000300800 */
[----:B--2---:R-:W-:-:S04]  /*1d160*/  LOP3.LUT R13, R13, R12, RZ, 0x3c, !PT ;  /* 0x0000000c0d0d7212 */ /* 0x004fc800078e3cff */
[----:B------:R-:W-:-:S04]  /*1d170*/  LOP3.LUT R12, R13, R12, RZ, 0x3c, !PT ;  /* 0x0000000c0d0c7212 */ /* 0x000fc800078e3cff */
[----:B------:R-:W-:-:S05]  /*1d180*/  LOP3.LUT R13, R13, R12, RZ, 0x3c, !PT ;  /* 0x0000000c0d0d7212 */ /* 0x000fca00078e3cff */
[----:B------:R-:W-:-:S05]  /*1d190*/  IMAD.WIDE R12, R20, 0x2, R12 ;  /* 0x00000002140c7825 */ /* 0x000fca00078e020c */
[----:B------:R-:W-:Y:S01]  /*1d1a0*/  STL [R1+0xedc], R12 ;  /* 0x000edc0c01007387 */ /* 0x000fe20000100800 */
[----:B------:R0:W-:Y:S03]  /*1d1b0*/  STL [R1+0xe7c], R13 ;  /* 0x000e7c0d01007387 */ /* 0x0001e60000100800 */
[----:B0-----:R-:W2:Y:S01]  /*1d1c0*/  LDL.LU R13, [R1+0xe80] ;  /* 0x000e8000010d7983 */ /* 0x001ea20000300800 */
[----:B---3--:R-:W-:-:S04]  /*1d1d0*/  LOP3.LUT R5, R5, R4, RZ, 0x3c, !PT ;  /* 0x0000000405057212 */ /* 0x008fc800078e3cff */
[----:B------:R-:W-:Y:S01]  /*1d1e0*/  LOP3.LUT R4, R5, R4, RZ, 0x3c, !PT ;  /* 0x0000000405047212 */ /* 0x000fe200078e3cff */
[----:B------:R-:W-:-:S03]  /*1d1f0*/  IMAD.MOV.U32 R6, RZ, RZ, R27 ;  /* 0x000000ffff067224 */ /* 0x000fc600078e001b */
[----:B------:R-:W-:Y:S01]  /*1d200*/  LOP3.LUT R5, R5, R4, RZ, 0x3c, !PT ;  /* 0x0000000405057212 */ /* 0x000fe200078e3cff */
[----:B------:R-:W-:Y:S02]  /*1d210*/  IMAD.MOV.U32 R7, RZ, RZ, R26 ;  /* 0x000000ffff077224 */ /* 0x000fe400078e001a */
[----:B------:R-:W-:Y:S02]  /*1d220*/  IMAD.MOV.U32 R12, RZ, RZ, R16 ;  /* 0x000000ffff0c7224 */ /* 0x000fe400078e0010 */
[----:B------:R-:W-:-:S04]  /*1d230*/  IMAD.WIDE R4, R20, 0x2, R4 ;  /* 0x0000000214047825 */ /* 0x000fc800078e0204 */
[C---:B------:R-:W-:Y:S01]  /*1d240*/  IMAD.WIDE R6, R20.reuse, 0x2, R6 ;  /* 0x0000000214067825 */ /* 0x040fe200078e0206 */
[----:B------:R-:W-:Y:S03]  /*1d250*/  STL [R1+0xf8c], R4 ;  /* 0x000f8c0401007387 */ /* 0x000fe60000100800 */
[----:B------:R-:W-:Y:S02]  /*1d260*/  STL [R1+0xee0], R5 ;  /* 0x000ee00501007387 */ /* 0x000fe40000100800 */
[----:B------:R-:W-:Y:S02]  /*1d270*/  STL [R1+0x102c], R6 ;  /* 0x00102c0601007387 */ /* 0x000fe40000100800 */
[----:B------:R-:W-:Y:S01]  /*1d280*/  STL [R1+0xf90], R7 ;  /* 0x000f900701007387 */ /* 0x000fe20000100800 */
[----:B------:R-:W3:Y:S01]  /*1d290*/  LDL.LU R26, [R1+0xfa8] ;  /* 0x000fa800011a7983 */ /* 0x000ee20000300800 */
[----:B------:R-:W3:Y:S02]  /*1d2a0*/  LDL.LU R27, [R1+0x1038] ;  /* 0x00103800011b7983 */ /* 0x000ee40000300800 */
[----:B--2---:R-:W-:-:S05]  /*1d2b0*/  IMAD.WIDE R12, R20, 0x2, R12 ;  /* 0x00000002140c7825 */ /* 0x004fca00078e020c */
[----:B------:R0:W-:Y:S01]  /*1d2c0*/  STL [R1+0xee4], R12 ;  /* 0x000ee40c01007387 */ /* 0x0001e20000100800 */
[----:B------:R1:W-:Y:S03]  /*1d2d0*/  STL [R1+0xe80], R13 ;  /* 0x000e800d01007387 */ /* 0x0003e60000100800 */
[----:B0-----:R-:W2:Y:S01]  /*1d2e0*/  LDL.LU R12, [R1+0xe84] ;  /* 0x000e8400010c7983 */ /* 0x001ea20000300800 */
[----:B-1----:R-:W2:Y:S02]  /*1d2f0*/  LDL.LU R13, [R1+0xeec] ;  /* 0x000eec00010d7983 */ /* 0x002ea40000300800 */
[----:B------:R-:W-:Y:S02]  /*1d300*/  IMAD.MOV.U32 R4, RZ, RZ, R18 ;  /* 0x000000ffff047224 */ /* 0x000fe400078e0012 */
[----:B------:R-:W-:-:S04]  /*1d310*/  IMAD.MOV.U32 R5, RZ, RZ, R17 ;  /* 0x000000ffff057224 */ /* 0x000fc800078e0011 */
[----:B------:R-:W-:-:S04]  /*1d320*/  IMAD.WIDE R4, R20, 0x2, R4 ;  /* 0x0000000214047825 */ /* 0x000fc800078e0204 */
[----:B------:R-:W-:Y:S01]  /*1d330*/  IMAD.MOV.U32 R6, RZ, RZ, R21 ;  /* 0x000000ffff067224 */ /* 0x000fe200078e0015 */
        /* <DEDUP_REMOVED lines=27> */
[----:B----4-:R-:W-:Y:S02]  /*1d4f0*/  IMAD.MOV.U32 R6, RZ, RZ, R25 ;  /* 0x000000ffff067224 */ /* 0x010fe400078e0019 */
[----:B------:R-:W-:Y:S01]  /*1d500*/  IMAD.MOV.U32 R7, RZ, RZ, R24 ;  /* 0x000000ffff077224 */ /* 0x000fe200078e0018 */
        /* <DEDUP_REMOVED lines=153> */
[----:B------:R-:W-:Y:S01]  /*1dea0*/  IMAD.WIDE R6, R20, 0x2, R6 ;  /* 0x0000000214067825 */ /* 0x000fe200078e0206 */
[----:B------:R0:W-:Y:S03]  /*1deb0*/  STL [R1+0xfd4], R4 ;  /* 0x000fd40401007387 */ /* 0x0001e60000100800 */
[----:B------:R1:W-:Y:S02]  /*1dec0*/  STL [R1+0xf28], R5 ;  /* 0x000f280501007387 */ /* 0x0003e40000100800 */
[----:B------:R-:W-:Y:S02]  /*1ded0*/  STL [R1+0x1050], R6 ;  /* 0x0010500601007387 */ /* 0x000fe40000100800 */
[----:B------:R3:W-:Y:S01]  /*1dee0*/  STL [R1+0xfd8], R7 ;  /* 0x000fd80701007387 */ /* 0x0007e20000100800 */
[----:B------:R-:W4:Y:S01]  /*1def0*/  LDL.LU R26, [R1+0x88] ;  /* 0x00008800011a7983 */ /* 0x000f220000300800 */
[----:B------:R-:W4:Y:S02]  /*1df00*/  LDL.LU R27, [R1+0x8c] ;  /* 0x00008c00011b7983 */ /* 0x000f240000300800 */
[----:B0-----:R-:W-:-:S02]  /*1df10*/  IMAD.MOV.U32 R4, RZ, RZ, R18 ;  /* 0x000000ffff047224 */ /* 0x001fc400078e0012 */
[----:B-1----:R-:W-:Y:S02]  /*1df20*/  IMAD.MOV.U32 R5, RZ, RZ, R17 ;  /* 0x000000ffff057224 */ /* 0x002fe400078e0011 */
[----:B---3--:R-:W-:Y:S02]  /*1df30*/  IMAD.MOV.U32 R7, RZ, RZ, R19 ;  /* 0x000000ffff077224 */ /* 0x008fe400078e0013 */
[----:B------:R-:W-:Y:S02]  /*1df40*/  IMAD.MOV.U32 R6, RZ, RZ, R21 ;  /* 0x000000ffff067224 */ /* 0x000fe400078e0015 */
[----:B------:R-:W-:-:S04]  /*1df50*/  IMAD.WIDE R4, R20, 0x2, R4 ;  /* 0x0000000214047825 */ /* 0x000fc800078e0204 */
[----:B--2---:R-:W-:-:S05]  /*1df60*/  IMAD.WIDE R12, R20, 0x2, R12 ;  /* 0x00000002140c7825 */ /* 0x004fca00078e020c */
[----:B------:R0:W-:Y:S01]  /*1df70*/  STL [R1+0xf2c], R12 ;  /* 0x000f2c0c01007387 */ /* 0x0001e20000100800 */
[----:B------:R-:W2:Y:S02]  /*1df80*/  LDL.LU R16, [R1+0xf3c] ;  /* 0x000f3c0001107983 */ /* 0x000ea40000300800 */
[----:B------:R-:W3:Y:S02]  /*1df90*/  LDL.LU R17, [R1+0xf40] ;  /* 0x000f400001117983 */ /* 0x000ee40000300800 */
[----:B------:R-:W2:Y:S01]  /*1dfa0*/  LDL.LU R18, [R1+0xfec] ;  /* 0x000fec0001127983 */ /* 0x000ea20000300800 */
[----:B------:R-:W2:Y:S01]  /*1dfb0*/  LDL.LU R19, [R1+0xff0] ;  /* 0x000ff00001137983 */ /* 0x000ea20000300800 */
[----:B------:R-:W2:Y:S02]  /*1dfc0*/  LDL.LU R21, [R1+0x105c] ;  /* 0x00105c0001157983 */ /* 0x000ea40000300800 */
[----:B------:R1:W-:Y:S01]  /*1dfd0*/  STL [R1+0xea4], R13 ;  /* 0x000ea40d01007387 */ /* 0x0003e20000100800 */
[----:B0-----:R-:W2:Y:S04]  /*1dfe0*/  LDL.LU R12, [R1+0xea8] ;  /* 0x000ea800010c7983 */ /* 0x001ea80000300800 */
[----:B-1----:R-:W2:Y:S01]  /*1dff0*/  LDL.LU R13, [R1+0xf34] ;  /* 0x000f3400010d7983 */ /* 0x002ea20000300800 */
[----:B------:R0:W-:Y:S02]  /*1e000*/  STL [R1+0xfdc], R4 ;  /* 0x000fdc0401007387 */ /* 0x0001e40000100800 */
[----:B------:R1:W-:Y:S01]  /*1e010*/  STL [R1+0xf30], R5 ;  /* 0x000f300501007387 */ /* 0x0003e20000100800 */
[----:B0-----:R-:W3:Y:S01]  /*1e020*/  LDL.LU R4, [R1+0xf38] ;  /* 0x000f380001047983 */ /* 0x001ee20000300800 */
[----:B-1----:R-:W3:Y:S02]  /*1e030*/  LDL.LU R5, [R1+0xfe4] ;  /* 0x000fe40001057983 */ /* 0x002ee40000300800 */
[----:B------:R-:W-:-:S05]  /*1e040*/  IMAD.WIDE R6, R20, 0x2, R6 ;  /* 0x0000000214067825 */ /* 0x000fca00078e0206 */
[----:B------:R4:W-:Y:S01]  /*1e050*/  STL [R1+0x1054], R6 ;  /* 0x0010540601007387 */ /* 0x0009e20000100800 */
[----:B------:R0:W-:Y:S02]  /*1e060*/  STL [R1+0xfe0], R7 ;  /* 0x000fe00701007387 */ /* 0x0001e40000100800 */
[----:B----4-:R-:W-:Y:S02]  /*1e070*/  IMAD.MOV.U32 R6, RZ, RZ, R25 ;  /* 0x000000ffff067224 */ /* 0x010fe400078e0019 */
[----:B0-----:R-:W-:-:S04]  /*1e080*/  IMAD.MOV.U32 R7, RZ, RZ, R24 ;  /* 0x000000ffff077224 */ /* 0x001fc800078e0018 */
[----:B------:R-:W-:Y:S01]  /*1e090*/  IMAD.WIDE R6, R20, 0x2, R6 ;  /* 0x0000000214067825 */ /* 0x000fe200078e0206 */
[----:B--2---:R-:W-:-:S04]  /*1e0a0*/  LOP3.LUT R13, R13, R12, RZ, 0x3c, !PT ;  /* 0x0000000c0d0d7212 */ /* 0x004fc800078e3cff */
[----:B------:R-:W-:-:S04]  /*1e0b0*/  LOP3.LUT R12, R13, R12, RZ, 0x3c, !PT ;  /* 0x0000000c0d0c7212 */ /* 0x000fc800078e3cff */
[----:B------:R-:W-:Y:S02]  /*1e0c0*/  LOP3.LUT R13, R13, R12, RZ, 0x3c, !PT ;  /* 0x0000000c0d0d7212 */ /* 0x000fe400078e3cff */
[----:B---3--:R-:W-:-:S04]  /*1e0d0*/  LOP3.LUT R5, R5, R4, RZ, 0x3c, !PT ;  /* 0x0000000405057212 */ /* 0x008fc800078e3cff */
[----:B------:R-:W-:Y:S01]  /*1e0e0*/  LOP3.LUT R4, R5, R4, RZ, 0x3c, !PT ;  /* 0x0000000405047212 */ /* 0x000fe200078e3cff */
[----:B------:R-:W-:-:S03]  /*1e0f0*/  IMAD.WIDE R12, R20, 0x2, R12 ;  /* 0x00000002140c7825 */ /* 0x000fc600078e020c */
[----:B------:R-:W-:Y:S02]  /*1e100*/  LOP3.LUT R5, R5, R4, RZ, 0x3c, !PT ;  /* 0x0000000405057212 */ /* 0x000fe400078e3cff */
[----:B------:R-:W-:Y:S03]  /*1e110*/  STL [R1+0xf34], R12 ;  /* 0x000f340c01007387 */ /* 0x000fe60000100800 */
[----:B------:R-:W-:Y:S01]  /*1e120*/  IMAD.WIDE R4, R20, 0x2, R4 ;  /* 0x0000000214047825 */ /* 0x000fe200078e0204 */
[----:B------:R0:W-:Y:S04]  /*1e130*/  STL [R1+0xea8], R13 ;  /* 0x000ea80d01007387 */ /* 0x0001e80000100800 */
[----:B0-----:R-:W2:Y:S01]  /*1e140*/  LDL.LU R13, [R1+0xeac] ;  /* 0x000eac00010d7983 */ /* 0x001ea20000300800 */
[----:B------:R0:W-:Y:S02]  /*1e150*/  STL [R1+0xfe4], R4 ;  /* 0x000fe40401007387 */ /* 0x0001e40000100800 */
[----:B------:R1:W-:Y:S02]  /*1e160*/  STL [R1+0xf38], R5 ;  /* 0x000f380501007387 */ /* 0x0003e40000100800 */
[----:B------:R3:W-:Y:S01]  /*1e170*/  STL [R1+0x1058], R6 ;  /* 0x0010580601007387 */ /* 0x0007e20000100800 */
[----:B------:R4:W-:Y:S04]  /*1e180*/  STL [R1+0xfe8], R7 ;  /* 0x000fe80701007387 */ /* 0x0009e80000100800 */
[----:B0-----:R-:W2:Y:S01]  /*1e190*/  LDL.LU R4, [R1+0x870] ;  /* 0x0008700001047983 */ /* 0x001ea20000300800 */
[----:B-1----:R-:W2:Y:S02]  /*1e1a0*/  LDL.LU R5, [R1+0x874] ;  /* 0x0008740001057983 */ /* 0x002ea40000300800 */
[----:B---3--:R-:W2:Y:S02]  /*1e1b0*/  LDL.LU R6, [R1+0x878] ;  /* 0x0008780001067983 */ /* 0x008ea40000300800 */
[----:B----4-:R-:W2:Y:S01]  /*1e1c0*/  LDL.LU R7, [R1+0x87c] ;  /* 0x00087c0001077983 */ /* 0x010ea20000300800 */
[----:B------:R-:W3:Y:S01]  /*1e1d0*/  LDL.LU R24, [R1+0xff8] ;  /* 0x000ff80001187983 */ /* 0x000ee20000300800 */
[----:B------:R-:W3:Y:S01]  /*1e1e0*/  LDL.LU R25, [R1+0x1060] ;  /* 0x0010600001197983 */ /* 0x000ee20000300800 */
[----:B--2---:R-:W-:Y:S11]  /*1e1f0*/  HMMA.16816.F32 R4, R8, R26, R4 ;  /* 0x0000001a0804723c */ /* 0x004ff60000001804 */
[----:B------:R-:W-:Y:S11]  /*1e200*/  @!UPT UIADD3 URZ, URZ, URZ, URZ ;  /* 0x0000003f3f3ff290 */ /* 0x000ff6000fffe03f */
[----:B------:R-:W-:Y:S01]  /*1e210*/  @!UPT UIADD3 URZ, URZ, URZ, URZ ;  /* 0x0000003f3f3ff290 */ /* 0x000fe2000fffe03f */
[----:B------:R0:W-:Y:S01]  /*1e220*/  STL.64 [R1+0x130], R4 ;  /* 0x0001300401007387 */ /* 0x0001e20000100a00 */
[----:B------:R1:W-:Y:S02]  /*1e230*/  STL.64 [R1+0x138], R6 ;  /* 0x0001380601007387 */ /* 0x0003e40000100a00 */
[----:B------:R-:W2:Y:S02]  /*1e240*/  LDL.LU R26, [R1+0x68] ;  /* 0x00006800011a7983 */ /* 0x000ea40000300800 */
[----:B------:R-:W-:Y:S02]  /*1e250*/  IMAD.MOV.U32 R27, RZ, RZ, R14 ;  /* 0x000000ffff1b7224 */ /* 0x000fe400078e000e */
[----:B------:R4:W5:Y:S01]  /*1e260*/  LDL.LU R14, [R1+0x1188] ;  /* 0x00118800010e7983 */ /* 0x0009620000300800 */
[----:B0-----:R-:W-:Y:S02]  /*1e270*/  IMAD.MOV.U32 R4, RZ, RZ, R16 ;  /* 0x000000ffff047224 */ /* 0x001fe400078e0010 */
[----:B------:R-:W-:-:S02]  /*1e280*/  IMAD.MOV.U32 R5, RZ, RZ, R13 ;  /* 0x000000ffff057224 */ /* 0x000fc400078e000d */
[----:B-1----:R-:W-:Y:S02]  /*1e290*/  IMAD.MOV.U32 R6, RZ, RZ, R18 ;  /* 0x000000ffff067224 */ /* 0x002fe400078e0012 */
[----:B------:R-:W-:Y:S02]  /*1e2a0*/  IMAD.MOV.U32 R7, RZ, RZ, R17 ;  /* 0x000000ffff077224 */ /* 0x000fe400078e0011 */
[----:B------:R-:W-:-:S04]  /*1e2b0*/  IMAD.WIDE R4, R20, 0x2, R4 ;  /* 0x0000000214047825 */ /* 0x000fc800078e0204 */
[----:B------:R-:W-:Y:S01]  /*1e2c0*/  IMAD.WIDE R6, R20, 0x2, R6 ;  /* 0x0000000214067825 */ /* 0x000fe200078e0206 */
[----:B--2---:R0:W-:Y:S03]  /*1e2d0*/  STL.64 [R1+0x1168], R26 ;  /* 0x0011681a01007387 */ /* 0x0041e60000100a00 */
[----:B---3--:R-:W-:Y:S02]  /*1e2e0*/  STL.64 [R1+0x1160], R24 ;  /* 0x0011601801007387 */ /* 0x008fe40000100a00 */
[----:B0-----:R-:W-:Y:S02]  /*1e2f0*/  IMAD.MOV.U32 R26, RZ, RZ, R15 ;  /* 0x000000ffff1a7224 */ /* 0x001fe400078e000f */
[----:B------:R-:W-:Y:S01]  /*1e300*/  IMAD.MOV.U32 R27, RZ, RZ, R29 ;  /* 0x000000ffff1b7224 */ /* 0x000fe200078e001d */
[----:B------:R4:W5:Y:S01]  /*1e310*/  LDL.LU R15, [R1+0x1184] ;  /* 0x00118400010f7983 */ /* 0x0009620000300800 */
[----:B------:R-:W2:Y:S02]  /*1e320*/  LDL.LU R29, [R1+0x1180] ;  /* 0x00118000011d7983 */ /* 0x000ea40000300800 */
[----:B------:R0:W-:Y:S02]  /*1e330*/  STL [R1+0xf3c], R4 ;  /* 0x000f3c0401007387 */ /* 0x0001e40000100800 */
[----:B------:R1:W-:Y:S01]  /*1e340*/  STL [R1+0xeac], R5 ;  /* 0x000eac0501007387 */ /* 0x0003e20000100800 */
[----:B0-----:R-:W3:Y:S01]  /*1e350*/  LDL.LU R4, [R1+0xeb0] ;  /* 0x000eb00001047983 */ /* 0x001ee20000300800 */
[----:B-1----:R-:W3:Y:S02]  /*1e360*/  LDL.LU R5, [R1+0xf44] ;  /* 0x000f440001057983 */ /* 0x002ee40000300800 */
[----:B------:R0:W-:Y:S02]  /*1e370*/  STL [R1+0xfec], R6 ;  /* 0x000fec0601007387 */ /* 0x0001e40000100800 */
[----:B------:R1:W-:Y:S01]  /*1e380*/  STL [R1+0xf40], R7 ;  /* 0x000f400701007387 */ /* 0x0003e20000100800 */
[----:B0-----:R-:W2:Y:S01]  /*1e390*/  LDL.LU R6, [R1+0xf48] ;  /* 0x000f480001067983 */ /* 0x001ea20000300800 */
[----:B-1----:R-:W2:Y:S02]  /*1e3a0*/  LDL.LU R7, [R1+0xff4] ;  /* 0x000ff40001077983 */ /* 0x002ea40000300800 */
[----:B------:R-:W-:-:S02]  /*1e3b0*/  IMAD.MOV.U32 R12, RZ, RZ, R21 ;  /* 0x000000ffff0c7224 */ /* 0x000fc400078e0015 */
[----:B------:R-:W-:-:S04]  /*1e3c0*/  IMAD.MOV.U32 R13, RZ, RZ, R19 ;  /* 0x000000ffff0d7224 */ /* 0x000fc800078e0013 */
[----:B------:R-:W-:Y:S01]  /*1e3d0*/  IMAD.WIDE R12, R20, 0x2, R12 ;  /* 0x00000002140c7825 */ /* 0x000fe200078e020c */
[----:B--2---:R-:W-:Y:S03]  /*1e3e0*/  STL.64 [R1+0x1178], R6 ;  /* 0x0011780601007387 */ /* 0x004fe60000100a00 */
[----:B---3--:R0:W-:Y:S02]  /*1e3f0*/  STL.64 [R1+0x1170], R4 ;  /* 0x0011700401007387 */ /* 0x0081e40000100a00 */
[----:B0-----:R-:W2:Y:S01]  /*1e400*/  LDL.LU R4, [R1+0x890] ;  /* 0x0008900001047983 */ /* 0x001ea20000300800 */
[----:B------:R-:W2:Y:S02]  /*1e410*/  LDL.LU R5, [R1+0x894] ;  /* 0x0008940001057983 */ /* 0x000ea40000300800 */
[----:B------:R-:W2:Y:S02]  /*1e420*/  LDL.LU R6, [R1+0x898] ;  /* 0x0008980001067983 */ /* 0x000ea40000300800 */
[----:B------:R-:W2:Y:S01]  /*1e430*/  LDL.LU R7, [R1+0x89c] ;  /* 0x00089c0001077983 */ /* 0x000ea20000300800 */
[----:B------:R-:W-:Y:S01]  /*1e440*/  STL [R1+0x105c], R12 ;  /* 0x00105c0c01007387 */ /* 0x000fe20000100800 */
[----:B------:R-:W-:Y:S02]  /*1e450*/  STL [R1+0xff0], R13 ;  /* 0x000ff00d01007387 */ /* 0x000fe40000100800 */
[----:B------:R-:W3:Y:S02]  /*1e460*/  LDL.LU R16, [R1+0xf4c] ;  /* 0x000f4c0001107983 */ /* 0x000ee40000300800 */
[----:B------:R-:W3:Y:S01]  /*1e470*/  LDL.LU R17, [R1+0xf50] ;  /* 0x000f500001117983 */ /* 0x000ee20000300800 */
[----:B------:R-:W3:Y:S01]  /*1e480*/  LDL.LU R18, [R1+0xffc] ;  /* 0x000ffc0001127983 */ /* 0x000ee20000300800 */
[----:B------:R-:W3:Y:S01]  /*1e490*/  LDL.LU R19, [R1+0x1000] ;  /* 0x0010000001137983 */ /* 0x000ee20000300800 */
[----:B--2---:R-:W-:Y:S02]  /*1e4a0*/  HMMA.16816.F32 R24, R8, R26, R4 ;  /* 0x0000001a0818723c */ /* 0x004fe40000001804 */
[----:B---3--:R-:W-:Y:S01]  /*1e4b0*/  STL.64 [R1+0x1158], R18 ;  /* 0x0011581201007387 */ /* 0x008fe20000100a00 */
[----:B------:R0:W-:Y:S03]  /*1e4c0*/  STL.64 [R1+0x1150], R16 ;  /* 0x0011501001007387 */ /* 0x0001e60000100a00 */
[----:B0-----:R-:W2:Y:S01]  /*1e4d0*/  LDL.LU R16, [R1+0x8b0] ;  /* 0x0008b00001107983 */ /* 0x001ea20000300800 */
[----:B------:R-:W2:Y:S02]  /*1e4e0*/  LDL.LU R17, [R1+0x8b4] ;  /* 0x0008b40001117983 */ /* 0x000ea40000300800 */
[----:B------:R-:W2:Y:S02]  /*1e4f0*/  LDL.LU R18, [R1+0x8b8] ;  /* 0x0008b80001127983 */ /* 0x000ea40000300800 */
[----:B------:R-:W2:Y:S01]  /*1e500*/  LDL.LU R19, [R1+0x8bc] ;  /* 0x0008bc0001137983 */ /* 0x000ea20000300800 */
[----:B------:R-:W3:Y:S01]  /*1e510*/  LDL.LU R21, [R1+0x1064] ;  /* 0x0010640001157983 */ /* 0x000ee20000300800 */
[----:B------:R-:W2:Y:S02]  /*1e520*/  LDL.LU.64 R6, [R1+0x1178] ;  /* 0x0011780001067983 */ /* 0x000ea40000300a00 */
[----:B------:R-:W2:Y:S08]  /*1e530*/  LDL.LU.64 R4, [R1+0x1170] ;  /* 0x0011700001047983 */ /* 0x000eb00000300a00 */
[----:B------:R-:W-:Y:S01]  /*1e540*/  STL.64 [R1+0x190], R24 ;  /* 0x0001901801007387 */ /* 0x000fe20000100a00 */
[----:B------:R0:W-:Y:S04]  /*1e550*/  STL.64 [R1+0x198], R26 ;  /* 0x0001981a01007387 */ /* 0x0001e80000100a00 */
[----:B0-----:R-:W3:Y:S01]  /*1e560*/  LDL.LU.64 R26, [R1+0x1168] ;  /* 0x00116800011a7983 */ /* 0x001ee20000300a00 */
[----:B------:R-:W3:Y:S01]  /*1e570*/  LDL.LU.64 R24, [R1+0x1160] ;  /* 0x0011600001187983 */ /* 0x000ee20000300a00 */
[----:B--2---:R-:W-:-:S02]  /*1e580*/  LOP3.LUT R5, R5, R4, RZ, 0x3c, !PT ;  /* 0x0000000405057212 */ /* 0x004fc400078e3cff */
[----:B------:R-:W-:Y:S02]  /*1e590*/  LOP3.LUT R7, R7, R6, RZ, 0x3c, !PT ;  /* 0x0000000607077212 */ /* 0x000fe400078e3cff */
[----:B------:R-:W-:Y:S02]  /*1e5a0*/  LOP3.LUT R4, R5, R4, RZ, 0x3c, !PT ;  /* 0x0000000405047212 */ /* 0x000fe400078e3cff */
[----:B------:R-:W-:Y:S02]  /*1e5b0*/  LOP3.LUT R6, R7, R6, RZ, 0x3c, !PT ;  /* 0x0000000607067212 */ /* 0x000fe400078e3cff */
[----:B------:R-:W-:Y:S01]  /*1e5c0*/  LOP3.LUT R5, R5, R4, RZ, 0x3c, !PT ;  /* 0x0000000405057212 */ /* 0x000fe200078e3cff */
[----:B---3--:R-:W-:Y:S02]  /*1e5d0*/  IMAD.MOV.U32 R12, RZ, RZ, R25 ;  /* 0x000000ffff0c7224 */ /* 0x008fe400078e0019 */
[----:B------:R-:W-:Y:S02]  /*1e5e0*/  IMAD.MOV.U32 R13, RZ, RZ, R24 ;  /* 0x000000ffff0d7224 */ /* 0x000fe400078e0018 */
[----:B------:R-:W-:Y:S01]  /*1e5f0*/  HMMA.16816.F32 R24, R8, R26, R16 ;  /* 0x0000001a0818723c */ /* 0x000fe20000001810 */
[----:B------:R-:W-:Y:S01]  /*1e600*/  LOP3.LUT R7, R7, R6, RZ, 0x3c, !PT ;  /* 0x0000000607077212 */ /* 0x000fe200078e3cff */
[----:B------:R-:W-:-:S04]  /*1e610*/  IMAD.WIDE R4, R20, 0x2, R4 ;  /* 0x0000000214047825 */ /* 0x000fc800078e0204 */
[----:B------:R-:W-:-:S04]  /*1e620*/  IMAD.WIDE R12, R20, 0x2, R12 ;  /* 0x00000002140c7825 */ /* 0x000fc800078e020c */
[----:B------:R-:W-:Y:S01]  /*1e630*/  IMAD.WIDE R6, R20, 0x2, R6 ;  /* 0x0000000214067825 */ /* 0x000fe200078e0206 */
[----:B------:R-:W-:Y:S03]  /*1e640*/  STL [R1+0xf44], R4 ;  /* 0x000f440401007387 */ /* 0x000fe60000100800 */
[----:B------:R0:W-:Y:S02]  /*1e650*/  STL [R1+0xeb0], R5 ;  /* 0x000eb00501007387 */ /* 0x0001e40000100800 */
[----:B0-----:R-:W2:Y:S01]  /*1e660*/  LDL.LU R5, [R1+0xeb4] ;  /* 0x000eb40001057983 */ /* 0x001ea20000300800 */
[----:B------:R-:W-:Y:S02]  /*1e670*/  STL [R1+0xff4], R6 ;  /* 0x000ff40601007387 */ /* 0x000fe40000100800 */
[----:B------:R-:W-:Y:S02]  /*1e680*/  STL [R1+0xf48], R7 ;  /* 0x000f480701007387 */ /* 0x000fe40000100800 */
[----:B------:R-:W-:Y:S01]  /*1e690*/  STL [R1+0x1060], R12 ;  /* 0x0010600c01007387 */ /* 0x000fe20000100800 */
[----:B------:R-:W-:Y:S01]  /*1e6a0*/  STL [R1+0xff8], R13 ;  /* 0x000ff80d01007387 */ /* 0x000fe20000100800 */
[----:B------:R-:W3:Y:S02]  /*1e6b0*/  LDL.LU.64 R18, [R1+0x1158] ;  /* 0x0011580001127983 */ /* 0x000ee40000300a00 */
[----:B------:R-:W2:Y:S02]  /*1e6c0*/  LDL.LU.64 R16, [R1+0x1150] ;  /* 0x0011500001107983 */ /* 0x000ea40000300a00 */
[----:B------:R-:W-:Y:S01]  /*1e6d0*/  STL.64 [R1+0x1b0], R24 ;  /* 0x0001b01801007387 */ /* 0x000fe20000100a00 */
[----:B------:R0:W-:Y:S04]  /*1e6e0*/  STL.64 [R1+0x1b8], R26 ;  /* 0x0001b81a01007387 */ /* 0x0001e80000100a00 */
[----:B0-----:R-:W2:Y:S01]  /*1e6f0*/  LDL.LU.64 R26, [R1+0x1148] ;  /* 0x00114800011a7983 */ /* 0x001ea20000300a00 */
[----:B------:R-:W3:Y:S02]  /*1e700*/  LDL.LU R24, [R1+0x1010] ;  /* 0x0010100001187983 */ /* 0x000ee40000300800 */
[----:B------:R-:W3:Y:S01]  /*1e710*/  LDL.LU R25, [R1+0x106c] ;  /* 0x00106c0001197983 */ /* 0x000ee20000300800 */
[----:B--2---:R-:W-:Y:S01]  /*1e720*/  STL.64 [R1+0x10e8], R26 ;  /* 0x0010e81a01007387 */ /* 0x004fe20000100a00 */
[----:B---3--:R0:W-:Y:S03]  /*1e730*/  STL.64 [R1+0x10e0], R24 ;  /* 0x0010e01801007387 */ /* 0x0081e60000100a00 */
[----:B0-----:R-:W2:Y:S01]  /*1e740*/  LDL.LU R24, [R1+0xf58] ;  /* 0x000f580001187983 */ /* 0x001ea20000300800 */
[----:B------:R-:W2:Y:S02]  /*1e750*/  LDL.LU R25, [R1+0x1004] ;  /* 0x0010040001197983 */ /* 0x000ea40000300800 */
[----:B------:R-:W-:-:S02]  /*1e760*/  IMAD.MOV.U32 R26, RZ, RZ, R3 ;  /* 0x000000ffff1a7224 */ /* 0x000fc400078e0003 */
[----:B------:R-:W-:Y:S02]  /*1e770*/  IMAD.MOV.U32 R27, RZ, RZ, R2 ;  /* 0x000000ffff1b7224 */ /* 0x000fe400078e0002 */
[----:B------:R-:W-:Y:S01]  /*1e780*/  IMAD.MOV.U32 R4, RZ, RZ, R16 ;  /* 0x000000ffff047224 */ /* 0x000fe200078e0010 */
[----:B------:R-:W3:Y:S01]  /*1e790*/  LDL.LU R3, [R1+0x1140] ;  /* 0x0011400001037983 */ /* 0x000ee20000300800 */
[----:B------:R-:W3:Y:S02]  /*1e7a0*/  LDL.LU R2, [R1+0x113c] ;  /* 0x00113c0001027983 */ /* 0x000ee40000300800 */
[----:B------:R0:W-:Y:S02]  /*1e7b0*/  STL.64 [R1+0x1110], R26 ;  /* 0x0011101a01007387 */ /* 0x0001e40000100a00 */
[----:B------:R-:W-:-:S04]  /*1e7c0*/  IMAD.WIDE R4, R20, 0x2, R4 ;  /* 0x0000000214047825 */ /* 0x000fc800078e0204 */
[----:B0-----:R-:W-:Y:S02]  /*1e7d0*/  IMAD.MOV.U32 R26, RZ, RZ, R28 ;  /* 0x000000ffff1a7224 */ /* 0x001fe400078e001c */
[----:B------:R-:W-:Y:S01]  /*1e7e0*/  IMAD.MOV.U32 R27, RZ, RZ, R0 ;  /* 0x000000ffff1b7224 */ /* 0x000fe200078e0000 */
[----:B--2---:R-:W-:Y:S01]  /*1e7f0*/  STL.64 [R1+0x1108], R24 ;  /* 0x0011081801007387 */ /* 0x004fe20000100a00 */
[----:B------:R-:W2:Y:S02]  /*1e800*/  LDL.LU R28, [R1+0x1138] ;  /* 0x00113800011c7983 */ /* 0x000ea40000300800 */
[----:B------:R-:W2:Y:S02]  /*1e810*/  LDL.LU R0, [R1+0x1134] ;  /* 0x0011340001007983 */ /* 0x000ea40000300800 */
[----:B------:R0:W-:Y:S01]  /*1e820*/  STL [R1+0xf4c], R4 ;  /* 0x000f4c0401007387 */ /* 0x0001e20000100800 */
[----:B------:R1:W-:Y:S04]  /*1e830*/  STL [R1+0xeb4], R5 ;  /* 0x000eb40501007387 */ /* 0x0003e80000100800 */
[----:B0-----:R-:W2:Y:S01]  /*1e840*/  LDL.LU R4, [R1+0xeb8] ;  /* 0x000eb80001047983 */ /* 0x001ea20000300800 */
[----:B-1----:R-:W2:Y:S02]  /*1e850*/  LDL.LU R5, [R1+0xf54] ;  /* 0x000f540001057983 */ /* 0x002ea40000300800 */
[----:B------:R-:W-:-:S02]  /*1e860*/  IMAD.MOV.U32 R6, RZ, RZ, R18 ;  /* 0x000000ffff067224 */ /* 0x000fc400078e0012 */
[----:B------:R-:W-:Y:S02]  /*1e870*/  IMAD.MOV.U32 R7, RZ, RZ, R17 ;  /* 0x000000ffff077224 */ /* 0x000fe400078e0011 */
[----:B------:R-:W-:Y:S02]  /*1e880*/  IMAD.MOV.U32 R12, RZ, RZ, R21 ;  /* 0x000000ffff0c7224 */ /* 0x000fe400078e0015 */
[----:B------:R-:W-:-:S04]  /*1e890*/  IMAD.WIDE R6, R20, 0x2, R6 ;  /* 0x0000000214067825 */ /* 0x000fc800078e0206 */
[----:B------:R-:W-:Y:S01]  /*1e8a0*/  IMAD.MOV.U32 R13, RZ, RZ, R19 ;  /* 0x000000ffff0d7224 */ /* 0x000fe200078e0013 */
[----:B------:R-:W-:Y:S01]  /*1e8b0*/  STL [R1+0xffc], R6 ;  /* 0x000ffc0601007387 */ /* 0x000fe20000100800 */
[----:B------:R-:W-:Y:S02]  /*1e8c0*/  STL [R1+0xf50], R7 ;  /* 0x000f500701007387 */ /* 0x000fe40000100800 */
[----:B------:R-:W-:Y:S01]  /*1e8d0*/  IMAD.WIDE R12, R20, 0x2, R12 ;  /* 0x00000002140c7825 */ /* 0x000fe200078e020c */
[----:B--2---:R0:W-:Y:S04]  /*1e8e0*/  STL.64 [R1+0x1118], R4 ;  /* 0x0011180401007387 */ /* 0x0041e80000100a00 */
[----:B0-----:R-:W2:Y:S01]  /*1e8f0*/  LDL.LU R4, [R1+0x880] ;  /* 0x0008800001047983 */ /* 0x001ea20000300800 */
[----:B------:R-:W2:Y:S02]  /*1e900*/  LDL.LU R5, [R1+0x884] ;  /* 0x0008840001057983 */ /* 0x000ea40000300800 */
[----:B------:R-:W2:Y:S02]  /*1e910*/  LDL.LU R6, [R1+0x888] ;  /* 0x0008880001067983 */ /* 0x000ea40000300800 */
[----:B------:R-:W2:Y:S01]  /*1e920*/  LDL.LU R7, [R1+0x88c] ;  /* 0x00088c0001077983 */ /* 0x000ea20000300800 */
[----:B------:R-:W-:Y:S01]  /*1e930*/  STL [R1+0x1064], R12 ;  /* 0x0010640c01007387 */ /* 0x000fe20000100800 */
[----:B------:R-:W2:Y:S02]  /*1e940*/  LDL.LU R16, [R1+0x8c0] ;  /* 0x0008c00001107983 */ /* 0x000ea40000300800 */
[----:B------:R-:W2:Y:S02]  /*1e950*/  LDL.LU R17, [R1+0x8c4] ;  /* 0x0008c40001117983 */ /* 0x000ea40000300800 */
[----:B------:R-:W2:Y:S02]  /*1e960*/  LDL.LU R18, [R1+0x8c8] ;  /* 0x0008c80001127983 */ /* 0x000ea40000300800 */
[----:B------:R-:W-:-:S02]  /*1e970*/  IMAD.MOV.U32 R19, RZ, RZ, R29 ;  /* 0x000000ffff137224 */ /* 0x000fc400078e001d */
[----:B------:R4:W5:Y:S04]  /*1e980*/  LDL.LU R29, [R1+0x1130] ;  /* 0x00113000011d7983 */ /* 0x0009680000300800 */
[----:B--2---:R-:W-:Y:S01]  /*1e990*/  STL.64 [R1+0x10f8], R18 ;  /* 0x0010f81201007387 */ /* 0x004fe20000100a00 */
[----:B------:R0:W-:Y:S02]  /*1e9a0*/  STL.64 [R1+0x10f0], R16 ;  /* 0x0010f01001007387 */ /* 0x0001e40000100a00 */
[----:B0-----:R-:W-:Y:S02]  /*1e9b0*/  IMAD.MOV.U32 R16, RZ, RZ, R0 ;  /* 0x000000ffff107224 */ /* 0x001fe400078e0000 */
[----:B------:R-:W-:Y:S01]  /*1e9c0*/  IMAD.MOV.U32 R17, RZ, RZ, R28 ;  /* 0x000000ffff117224 */ /* 0x000fe200078e001c */
[----:B------:R4:W5:Y:S01]  /*1e9d0*/  LDL.LU R0, [R1+0x112c] ;  /* 0x00112c0001007983 */ /* 0x0009620000300800 */
[----:B------:R4:W5:Y:S02]  /*1e9e0*/  LDL.LU R28, [R1+0x1128] ;  /* 0x00112800011c7983 */ /* 0x0009640000300800 */
[----:B---3--:R-:W-:-:S02]  /*1e9f0*/  IMAD.MOV.U32 R18, RZ, RZ, R2 ;  /* 0x000000ffff127224 */ /* 0x008fc400078e0002 */
[----:B------:R-:W-:Y:S01]  /*1ea00*/  IMAD.MOV.U32 R19, RZ, RZ, R3 ;  /* 0x000000ffff137224 */ /* 0x000fe200078e0003 */
[----:B------:R-:W2:Y:S01]  /*1ea10*/  LDL.LU R2, [R1+0x1124] ;  /* 0x0011240001027983 */ /* 0x000ea20000300800 */
[----:B------:R-:W3:Y:S02]  /*1ea20*/  LDL.LU R3, [R1+0x1120] ;  /* 0x0011200001037983 */ /* 0x000ee40000300800 */
[----:B------:R-:W4:Y:S02]  /*1ea30*/  LDL.LU R21, [R1+0x1014] ;  /* 0x0010140001157983 */ /* 0x000f240000300800 */
[----:B------:R-:W-:Y:S01]  /*1ea40*/  STL [R1+0x1000], R13 ;  /* 0x0010000d01007387 */ /* 0x000fe20000100800 */
[----:B------:R-:W-:Y:S01]  /*1ea50*/  HMMA.16816.F32 R24, R8, R26, R4 ;  /* 0x0000001a0818723c */ /* 0x000fe20000001804 */
[----:B------:R-:W4:Y:S11]  /*1ea60*/  LDL.LU.64 R4, [R1+0x1118] ;  /* 0x0011180001047983 */ /* 0x000f360000300a00 */
[----:B------:R-:W-:Y:S11]  /*1ea70*/  @!UPT UIADD3 URZ, URZ, URZ, URZ ;  /* 0x0000003f3f3ff290 */ /* 0x000ff6000fffe03f */
[----:B------:R-:W-:Y:S01]  /*1ea80*/  STL.64 [R1+0x880], R24 ;  /* 0x0008801801007387 */ /* 0x000fe20000100a00 */
[----:B------:R0:W-:Y:S03]  /*1ea90*/  STL.64 [R1+0x888], R26 ;  /* 0x0008881a01007387 */ /* 0x0001e60000100a00 */
[----:B0-----:R-:W4:Y:S01]  /*1eaa0*/  LDL.LU.64 R26, [R1+0x1110] ;  /* 0x00111000011a7983 */ /* 0x001f220000300a00 */
[----:B------:R-:W4:Y:S02]  /*1eab0*/  LDL.LU.64 R24, [R1+0x1108] ;  /* 0x0011080001187983 */ /* 0x000f240000300a00 */
[----:B--2---:R-:W-:Y:S02]  /*1eac0*/  IMAD.MOV.U32 R13, RZ, RZ, R2 ;  /* 0x000000ffff0d7224 */ /* 0x004fe400078e0002 */
[----:B---3--:R-:W-:Y:S01]  /*1ead0*/  IMAD.MOV.U32 R12, RZ, RZ, R3 ;  /* 0x000000ffff0c7224 */ /* 0x008fe200078e0003 */
[----:B------:R-:W2:Y:S01]  /*1eae0*/  LDL.LU R2, [R1+0x1104] ;  /* 0x0011040001027983 */ /* 0x000ea20000300800 */
[----:B------:R-:W3:Y:S01]  /*1eaf0*/  LDL.LU R3, [R1+0x1100] ;  /* 0x0011000001037983 */ /* 0x000ee20000300800 */
[----:B----4-:R-:W-:-:S04]  /*1eb00*/  LOP3.LUT R5, R5, R4, RZ, 0x3c, !PT ;  /* 0x0000000405057212 */ /* 0x010fc800078e3cff */
[----:B------:R-:W-:-:S04]  /*1eb10*/  LOP3.LUT R4, R5, R4, RZ, 0x3c, !PT ;  /* 0x0000000405047212 */ /* 0x000fc800078e3cff */
[----:B------:R-:W-:-:S05]  /*1eb20*/  LOP3.LUT R5, R5, R4, RZ, 0x3c, !PT ;  /* 0x0000000405057212 */ /* 0x000fca00078e3cff */
[----:B------:R-:W-:-:S05]  /*1eb30*/  IMAD.WIDE R4, R20, 0x2, R4 ;  /* 0x0000000214047825 */ /* 0x000fca00078e0204 */
[----:B------:R0:W-:Y:S01]  /*1eb40*/  STL [R1+0xf54], R4 ;  /* 0x000f540401007387 */ /* 0x0001e20000100800 */
[----:B------:R1:W-:Y:S03]  /*1eb50*/  STL [R1+0xeb8], R5 ;  /* 0x000eb80501007387 */ /* 0x0003e60000100800 */
[----:B0-----:R-:W4:Y:S01]  /*1eb60*/  LDL.LU R4, [R1+0xebc] ;  /* 0x000ebc0001047983 */ /* 0x001f220000300800 */
[----:B-1----:R-:W4:Y:S02]  /*1eb70*/  LDL.LU R5, [R1+0xf5c] ;  /* 0x000f5c0001057983 */ /* 0x002f240000300800 */
[----:B------:R-:W-:Y:S02]  /*1eb80*/  IMAD.MOV.U32 R6, RZ, RZ, R25 ;  /* 0x000000ffff067224 */ /* 0x000fe400078e0019 */
[----:B------:R-:W-:Y:S02]  /*1eb90*/  IMAD.MOV.U32 R7, RZ, RZ, R24 ;  /* 0x000000ffff077224 */ /* 0x000fe400078e0018 */
[----:B------:R-:W-:Y:S02]  /*1eba0*/  HMMA.16816.F32 R24, R8, R26, R16 ;  /* 0x0000001a0818723c */ /* 0x000fe40000001810 */
[----:B------:R-:W-:-:S04]  /*1ebb0*/  IMAD.WIDE R6, R20, 0x2, R6 ;  /* 0x0000000214067825 */ /* 0x000fc800078e0206 */
[----:B------:R-:W-:Y:S01]  /*1ebc0*/  IMAD.WIDE R12, R20, 0x2, R12 ;  /* 0x00000002140c7825 */ /* 0x000fe200078e020c */
[----:B------:R-:W-:Y:S03]  /*1ebd0*/  STL [R1+0x1004], R6 ;  /* 0x0010040601007387 */ /* 0x000fe60000100800 */
[----:B------:R-:W-:Y:S02]  /*1ebe0*/  STL [R1+0xf58], R7 ;  /* 0x000f580701007387 */ /* 0x000fe40000100800 */
[----:B------:R-:W-:Y:S02]  /*1ebf0*/  STL [R1+0x1068], R12 ;  /* 0x0010680c01007387 */ /* 0x000fe40000100800 */
[----:B------:R-:W-:Y:S01]  /*1ec00*/  STL [R1+0x1008], R13 ;  /* 0x0010080d01007387 */ /* 0x000fe20000100800 */
[----:B------:R-:W4:Y:S01]  /*1ec10*/  LDL.LU.64 R18, [R1+0x10f8] ;  /* 0x0010f80001127983 */ /* 0x000f220000300a00 */
[----:B------:R-:W4:Y:S07]  /*1ec20*/  LDL.LU.64 R16, [R1+0x10f0] ;  /* 0x0010f00001107983 */ /* 0x000f2e0000300a00 */
[----:B------:R-:W-:Y:S01]  /*1ec30*/  STL.64 [R1+0x8a0], R24 ;  /* 0x0008a01801007387 */ /* 0x000fe20000100a00 */
[----:B------:R0:W-:Y:S03]  /*1ec40*/  STL.64 [R1+0x8a8], R26 ;  /* 0x0008a81a01007387 */ /* 0x0001e60000100a00 */
[----:B0-----:R-:W4:Y:S01]  /*1ec50*/  LDL.LU.64 R26, [R1+0x10e8] ;  /* 0x0010e800011a7983 */ /* 0x001f220000300a00 */
[----:B------:R-:W4:Y:S02]  /*1ec60*/  LDL.LU.64 R24, [R1+0x10e0] ;  /* 0x0010e00001187983 */ /* 0x000f240000300a00 */
[----:B--2---:R-:W-:-:S02]  /*1ec70*/  IMAD.MOV.U32 R7, RZ, RZ, R2 ;  /* 0x000000ffff077224 */ /* 0x004fc400078e0002 */
        /* <DEDUP_REMOVED lines=11> */
[----:B------:R-:W-:-:S05]  /*1ed30*/  IMAD.WIDE R6, R20, 0x2, R6 ;  /* 0x0000000214067825 */ /* 0x000fca00078e0206 */
[----:B------:R-:W-:Y:S01]  /*1ed40*/  STL [R1+0x100c], R6 ;  /* 0x00100c0601007387 */ /* 0x000fe20000100800 */
[----:B------:R0:W-:Y:S02]  /*1ed50*/  STL [R1+0xf60], R7 ;  /* 0x000f600701007387 */ /* 0x0001e40000100800 */
[----:B------:R-:W-:Y:S02]  /*1ed60*/  IMAD.MOV.U32 R12, RZ, RZ, R25 ;  /* 0x000000ffff0c7224 */ /* 0x000fe400078e0019 */
[----:B------:R-:W-:Y:S02]  /*1ed70*/  IMAD.MOV.U32 R13, RZ, RZ, R24 ;  /* 0x000000ffff0d7224 */ /* 0x000fe400078e0018 */
[----:B------:R-:W-:Y:S01]  /*1ed80*/  HMMA.16816.F32 R24, R8, R26, R16 ;  /* 0x0000001a0818723c */ /* 0x000fe20000001810 */
[----:B0-----:R-:W4:Y:S01]  /*1ed90*/  LDL.LU R7, [R1+0xf68] ;  /* 0x000f680001077983 */ /* 0x001f220000300800 */
[----:B------:R-:W-:-:S05]  /*1eda0*/  IMAD.WIDE R12, R20, 0x2, R12 ;  /* 0x00000002140c7825 */ /* 0x000fca00078e020c */
[----:B------:R-:W-:Y:S01]  /*1edb0*/  STL [R1+0x106c], R12 ;  /* 0x00106c0c01007387 */ /* 0x000fe20000100800 */
[----:B------:R-:W-:Y:S02]  /*1edc0*/  STL [R1+0x1010], R13 ;  /* 0x0010100d01007387 */ /* 0x000fe40000100800 */
[----:B------:R0:W5:Y:S02]  /*1edd0*/  LDL.LU.64 R18, [R1+0x10d0] ;  /* 0x0010d00001127983 */ /* 0x0001640000300a00 */
[----:B------:R0:W5:Y:S11]  /*1ede0*/  LDL.LU.64 R16, [R1+0x10c8] ;  /* 0x0010c80001107983 */ /* 0x0001760000300a00 */
[----:B------:R-:W-:Y:S01]  /*1edf0*/  STL.64 [R1+0x8c0], R24 ;  /* 0x0008c01801007387 */ /* 0x000fe20000100a00 */
[----:B------:R1:W-:Y:S03]  /*1ee00*/  STL.64 [R1+0x8c8], R26 ;  /* 0x0008c81a01007387 */ /* 0x0003e60000100a00 */
[----:B-1----:R-:W4:Y:S01]  /*1ee10*/  LDL.LU.64 R26, [R1+0x10c0] ;  /* 0x0010c000011a7983 */ /* 0x002f220000300a00 */
[----:B------:R-:W4:Y:S02]  /*1ee20*/  LDL.LU.64 R24, [R1+0x10b8] ;  /* 0x0010b80001187983 */ /* 0x000f240000300a00 */
[----:B--2---:R-:W-:-:S02]  /*1ee30*/  IMAD.MOV.U32 R13, RZ, RZ, R2 ;  /* 0x000000ffff0d7224 */ /* 0x004fc400078e0002 */
[----:B---3--:R-:W-:Y:S01]  /*1ee40*/  IMAD.MOV.U32 R12, RZ, RZ, R3 ;  /* 0x000000ffff0c7224 */ /* 0x008fe200078e0003 */
[----:B------:R-:W2:Y:S01]  /*1ee50*/  LDL.LU R2, [R1+0x10b4] ;  /* 0x0010b40001027983 */ /* 0x000ea20000300800 */
[----:B------:R-:W3:Y:S02]  /*1ee60*/  LDL.LU R3, [R1+0x10b0] ;  /* 0x0010b00001037983 */ /* 0x000ee40000300800 */
[----:B------:R-:W-:Y:S02]  /*1ee70*/  IMAD.MOV.U32 R6, RZ, RZ, R21 ;  /* 0x000000ffff067224 */ /* 0x000fe400078e0015 */
[----:B------:R-:W-:Y:S01]  /*1ee80*/  IMAD.WIDE R12, R20, 0x2, R12 ;  /* 0x00000002140c7825 */ /* 0x000fe200078e020c */
[----:B----4-:R-:W-:-:S04]  /*1ee90*/  LOP3.LUT R5, R5, R4, RZ, 0x3c, !PT ;  /* 0x0000000405057212 */ /* 0x010fc800078e3cff */
[----:B------:R-:W-:-:S04]  /*1eea0*/  LOP3.LUT R4, R5, R4, RZ, 0x3c, !PT ;  /* 0x0000000405047212 */ /* 0x000fc800078e3cff */
[----:B------:R-:W-:-:S05]  /*1eeb0*/  LOP3.LUT R5, R5, R4, RZ, 0x3c, !PT ;  /* 0x0000000405057212 */ /* 0x000fca00078e3cff */
[----:B------:R-:W-:-:S04]  /*1eec0*/  IMAD.WIDE R4, R20, 0x2, R4 ;  /* 0x0000000214047825 */ /* 0x000fc800078e0204 */
[----:B------:R-:W-:Y:S01]  /*1eed0*/  IMAD.WIDE R6, R20, 0x2, R6 ;  /* 0x0000000214067825 */ /* 0x000fe200078e0206 */
[----:B------:R1:W-:Y:S03]  /*1eee0*/  STL [R1+0xf64], R4 ;  /* 0x000f640401007387 */ /* 0x0003e60000100800 */
[----:B------:R4:W-:Y:S01]  /*1eef0*/  STL [R1+0xec0], R5 ;  /* 0x000ec00501007387 */ /* 0x0009e20000100800 */
[----:B-1----:R-:W3:Y:S01]  /*1ef00*/  LDL.LU R4, [R1+0xec4] ;  /* 0x000ec40001047983 */ /* 0x002ee20000300800 */
[----:B----4-:R-:W4:Y:S02]  /*1ef10*/  LDL.LU R5, [R1+0xf6c] ;  /* 0x000f6c0001057983 */ /* 0x010f240000300800 */
[----:B------:R1:W-:Y:S02]  /*1ef20*/  STL [R1+0x1014], R6 ;  /* 0x0010140601007387 */ /* 0x0003e40000100800 */
[----:B------:R0:W-:Y:S01]  /*1ef30*/  STL [R1+0xf68], R7 ;  /* 0x000f680701007387 */ /* 0x0001e20000100800 */
[----:B-1----:R-:W4:Y:S01]  /*1ef40*/  LDL.LU R6, [R1+0xec8] ;  /* 0x000ec80001067983 */ /* 0x002f220000300800 */
[----:B0-----:R-:W4:Y:S02]  /*1ef50*/  LDL.LU R7, [R1+0xf70] ;  /* 0x000f700001077983 */ /* 0x001f240000300800 */
[----:B------:R0:W-:Y:S02]  /*1ef60*/  STL [R1+0x1070], R12 ;  /* 0x0010700c01007387 */ /* 0x0001e40000100800 */
[----:B------:R1:W-:Y:S01]  /*1ef70*/  STL [R1+0x1018], R13 ;  /* 0x0010180d01007387 */ /* 0x0003e20000100800 */
[----:B------:R-:W-:Y:S01]  /*1ef80*/  HMMA.16816.F32 R24, R8, R22, R24 ;  /* 0x000000160818723c */ /* 0x000fe20000001818 */
[----:B0-----:R-:W4:Y:S01]  /*1ef90*/  LDL.LU R12, [R1+0xe70] ;  /* 0x000e7000010c7983 */ /* 0x001f220000300800 */
[----:B-1----:R-:W4:Y:S02]  /*1efa0*/  LDL.LU R13, [R1+0x120] ;  /* 0x00012000010d7983 */ /* 0x002f240000300800 */
[----:B------:R0:W5:Y:S02]  /*1efb0*/  LDL.LU.64 R22, [R1+0x10a8] ;  /* 0x0010a80001167983 */ /* 0x0001640000300a00 */
[----:B------:R0:W5:Y:S11]  /*1efc0*/  LDL.LU.64 R20, [R1+0x10a0] ;  /* 0x0010a00001147983 */ /* 0x0001760000300a00 */
[----:B------:R-:W-:Y:S06]  /*1efd0*/  @!UPT UIADD3 URZ, URZ, URZ, URZ ;  /* 0x0000003f3f3ff290 */ /* 0x000fec000fffe03f */
[----:B------:R-:W-:Y:S01]  /*1efe0*/  STL.64 [R1+0x8d0], R24 ;  /* 0x0008d01801007387 */ /* 0x000fe20000100a00 */
[----:B------:R1:W-:Y:S02]  /*1eff0*/  STL.64 [R1+0x8d8], R26 ;  /* 0x0008d81a01007387 */ /* 0x0003e40000100a00 */
[----:B--2---:R-:W-:Y:S02]  /*1f000*/  IMAD.MOV.U32 R9, RZ, RZ, R2 ;  /* 0x000000ffff097224 */ /* 0x004fe400078e0002 */
[----:B---3--:R-:W-:Y:S01]  /*1f010*/  IMAD.MOV.U32 R8, RZ, RZ, R3 ;  /* 0x000000ffff087224 */ /* 0x008fe200078e0003 */
[----:B------:R-:W2:Y:S01]  /*1f020*/  LDL.LU R2, [R1+0x109c] ;  /* 0x00109c0001027983 */ /* 0x000ea20000300800 */
[----:B------:R-:W2:Y:S02]  /*1f030*/  LDL.LU R3, [R1+0x1098] ;  /* 0x0010980001037983 */ /* 0x000ea40000300800 */
[----:B------:R-:W-:Y:S02]  /*1f040*/  IMAD.MOV.U32 R10, RZ, RZ, R27 ;  /* 0x000000ffff0a7224 */ /* 0x000fe400078e001b */
[----:B-1----:R-:W-:-:S04]  /*1f050*/  IMAD.MOV.U32 R27, RZ, RZ, c[0x0][0x18c] ;  /* 0x00006300ff1b7624 */ /* 0x002fc800078e00ff */
[----:B------:R-:W-:-:S04]  /*1f060*/  IMAD.SHL.U32 R27, R27, 0x20, RZ ;  /* 0x000000201b1b7824 */ /* 0x000fc800078e00ff */
[----:B------:R-:W-:-:S04]  /*1f070*/  IMAD.WIDE R8, R27, 0x2, R8 ;  /* 0x000000021b087825 */ /* 0x000fc800078e0208 */
[----:B------:R-:W-:Y:S01]  /*1f080*/  IMAD.MOV.U32 R11, RZ, RZ, R26 ;  /* 0x000000ffff0b7224 */ /* 0x000fe200078e001a */
[----:B----4-:R-:W-:-:S04]  /*1f090*/  LOP3.LUT R5, R5, R4, RZ, 0x3c, !PT ;  /* 0x0000000405057212 */ /* 0x010fc800078e3cff */
[----:B------:R-:W-:-:S04]  /*1f0a0*/  LOP3.LUT R4, R5, R4, RZ, 0x3c, !PT ;  /* 0x0000000405047212 */ /* 0x000fc800078e3cff */
[----:B------:R-:W-:Y:S02]  /*1f0b0*/  LOP3.LUT R5, R5, R4, RZ, 0x3c, !PT ;  /* 0x0000000405057212 */ /* 0x000fe400078e3cff */
[----:B------:R-:W-:-:S04]  /*1f0c0*/  LOP3.LUT R7, R7, R6, RZ, 0x3c, !PT ;  /* 0x0000000607077212 */ /* 0x000fc800078e3cff */
[----:B------:R-:W-:Y:S01]  /*1f0d0*/  LOP3.LUT R6, R7, R6, RZ, 0x3c, !PT ;  /* 0x0000000607067212 */ /* 0x000fe200078e3cff */
[----:B------:R-:W-:-:S03]  /*1f0e0*/  IMAD.WIDE R4, R27, 0x2, R4 ;  /* 0x000000021b047825 */ /* 0x000fc600078e0204 */
[----:B------:R-:W-:Y:S02]  /*1f0f0*/  LOP3.LUT R7, R7, R6, RZ, 0x3c, !PT ;  /* 0x0000000607077212 */ /* 0x000fe400078e3cff */
[----:B------:R-:W-:-:S03]  /*1f100*/  IADD3 R12, R12, -0x1, RZ ;  /* 0xffffffff0c0c7810 */ /* 0x000fc60007ffe0ff */
[----:B------:R-:W-:Y:S01]  /*1f110*/  IMAD.WIDE R6, R27, 0x2, R6 ;  /* 0x000000021b067825 */ /* 0x000fe200078e0206 */
[----:B------:R-:W-:Y:S03]  /*1f120*/  STL [R1+0xf6c], R4 ;  /* 0x000f6c0401007387 */ /* 0x000fe60000100800 */
[----:B------:R1:W-:Y:S02]  /*1f130*/  STL [R1+0xe70], R12 ;  /* 0x000e700c01007387 */ /* 0x0003e40000100800 */
[----:B------:R0:W-:Y:S01]  /*1f140*/  STL [R1+0xec4], R5 ;  /* 0x000ec40501007387 */ /* 0x0001e20000100800 */
[----:B------:R-:W-:Y:S01]  /*1f150*/  IADD3 R13, R13, -0x20, RZ ;  /* 0xffffffe00d0d7810 */ /* 0x000fe20007ffe0ff */
[----:B------:R0:W-:Y:S01]  /*1f160*/  STL [R1+0xf70], R6 ;  /* 0x000f700601007387 */ /* 0x0001e20000100800 */
[----:B------:R0:W-:Y:S02]  /*1f170*/  STL [R1+0xec8], R7 ;  /* 0x000ec80701007387 */ /* 0x0001e40000100800 */
[----:B------:R0:W-:Y:S02]  /*1f180*/  STL [R1+0x101c], R8 ;  /* 0x00101c0801007387 */ /* 0x0001e40000100800 */
[----:B------:R0:W-:Y:S01]  /*1f190*/  STL [R1+0xf74], R9 ;  /* 0x000f740901007387 */ /* 0x0001e20000100800 */
[----:B------:R0:W-:Y:S01]  /*1f1a0*/  STL [R1+0x120], R13 ;  /* 0x0001200d01007387 */ /* 0x0001e20000100800 */
[----:B------:R-:W-:Y:S01]  /*1f1b0*/  ISETP.NE.U32.AND P0, PT, R12, RZ, PT ;  /* 0x000000ff0c00720c */ /* 0x000fe20003f05070 */
[----:B-1----:R-:W-:-:S04]  /*1f1c0*/  IMAD.MOV.U32 R12, RZ, RZ, c[0x0][0x188] ;  /* 0x00006200ff0c7624 */ /* 0x002fc800078e00ff */
[----:B------:R-:W-:-:S04]  /*1f1d0*/  IMAD.SHL.U32 R12, R12, 0x20, RZ ;  /* 0x000000200c0c7824 */ /* 0x000fc800078e00ff */
[----:B--2---:R-:W-:-:S04]  /*1f1e0*/  IMAD.WIDE R2, R12, 0x2, R2 ;  /* 0x000000020c027825 */ /* 0x004fc800078e0202 */
[----:B0-----:R-:W-:Y:S01]  /*1f1f0*/  @!P0 CALL.REL.NOINC `(.L_x_1) ;  /* 0x0000001000008944 */ /* 0x001fe20003c00000 */
[----:B------:R-:W-:Y:S05]  /*1f200*/  BRA `(.L_x_2) ;  /* 0xfffeb12000007947 */ /* 0x000fea000383ffff */
.L_x_1:
[----:B-----5:R-:W2:Y:S04]  /*1f210*/  LDL.LU R29, [R1+0xab0] ;  /* 0x000ab000011d7983 */ /* 0x020ea80000300800 */
[----:B--2---:R0:W-:Y:S04]  /*1f220*/  STL [R1+0x148c], R29 ;  /* 0x00148c1d01007387 */ /* 0x0041e80000100800 */
[----:B0-----:R-:W2:Y:S04]  /*1f230*/  LDL.LU R29, [R1+0xaac] ;  /* 0x000aac00011d7983 */ /* 0x001ea80000300800 */
        /* <DEDUP_REMOVED lines=17> */
[----:B------:R-:W2:Y:S01]  /*1f350*/  LDL.LU R0, [R1+0xac4] ;  /* 0x000ac40001007983 */ /* 0x000ea20000300800 */
[----:B0-----:R-:W-:-:S03]  /*1f360*/  IMAD.MOV.U32 R29, RZ, RZ, R11 ;  /* 0x000000ffff1d7224 */ /* 0x001fc600078e000b */
        /* <DEDUP_REMOVED lines=17> */
[----:B------:R-:W2:Y:S04]  /*1f480*/  LDL.LU R28, [R1+0xac0] ;  /* 0x000ac000011c7983 */ /* 0x000ea80000300800 */
[----:B------:R-:W3:Y:S04]  /*1f490*/  LDL.LU R2, [R1+0x9ec] ;  /* 0x0009ec0001027983 */ /* 0x000ee80000300800 */
[----:B------:R-:W3:Y:S04]  /*1f4a0*/  LDL.LU R3, [R1+0x9e8] ;  /* 0x0009e80001037983 */ /* 0x000ee80000300800 */
[----:B------:R-:W4:Y:S04]  /*1f4b0*/  LDL.LU R8, [R1+0xa0c] ;  /* 0x000a0c0001087983 */ /* 0x000f280000300800 */
[----:B------:R-:W4:Y:S01]  /*1f4c0*/  LDL.LU R9, [R1+0xa08] ;  /* 0x000a080001097983 */ /* 0x000f220000300800 */
[----:B0-----:R-:W-:-:S03]  /*1f4d0*/  IMAD.MOV.U32 R0, RZ, RZ, R10 ;  /* 0x000000ffff007224 */ /* 0x001fc600078e000a */
[----:B------:R-:W2:Y:S04]  /*1f4e0*/  LDL.LU R6, [R1+0xa1c] ;  /* 0x000a1c0001067983 */ /* 0x000ea80000300800 */
        /* <DEDUP_REMOVED lines=11> */
[----:B------:R0:W-:Y:S04]  /*1f5a0*/  STL [R1+0x11e4], R22 ;  /* 0x0011e41601007387 */ /* 0x0001e80000100800 */
[----:B0-----:R-:W2:Y:S04]  /*1f5b0*/  LDL.LU R22, [R1+0xab4] ;  /* 0x000ab40001167983 */ /* 0x001ea80000300800 */
[----:B------:R0:W-:Y:S04]  /*1f5c0*/  STL [R1+0x11e0], R23 ;  /* 0x0011e01701007387 */ /* 0x0001e80000100800 */
[----:B0-----:R-:W2:Y:S04]  /*1f5d0*/  LDL.LU R23, [R1+0xaa0] ;  /* 0x000aa00001177983 */ /* 0x001ea80000300800 */
[----:B------:R0:W-:Y:S04]  /*1f5e0*/  STL [R1+0x11dc], R20 ;  /* 0x0011dc1401007387 */ /* 0x0001e80000100800 */
[----:B0-----:R-:W2:Y:S04]  /*1f5f0*/  LDL.LU R20, [R1+0xaa4] ;  /* 0x000aa40001147983 */ /* 0x001ea80000300800 */
[----:B------:R0:W-:Y:S01]  /*1f600*/  STL [R1+0x11d8], R21 ;  /* 0x0011d81501007387 */ /* 0x0001e20000100800 */
[----:B------:R-:W-:-:S03]  /*1f610*/  F2FP.PACK_AB R29, R0, R29 ;  /* 0x0000001d001d723e */ /* 0x000fc600000000ff */
        /* <DEDUP_REMOVED lines=13> */
[----:B------:R-:W2:Y:S04]  /*1f6f0*/  LDL.LU R0, [R1+0x14d4] ;  /* 0x0014d40001007983 */ /* 0x000ea80000300800 */
[----:B------:R0:W-:Y:S04]  /*1f700*/  STL [R1+0x6ec], R29 ;  /* 0x0006ec1d01007387 */ /* 0x0001e80000100800 */
[----:B0-----:R-:W2:Y:S02]  /*1f710*/  LDL.LU R29, [R1+0x14d0] ;  /* 0x0014d000011d7983 */ /* 0x001ea40000300800 */
[----:B--2---:R-:W-:-:S02]  /*1f720*/  F2FP.PACK_AB R29, R0, R29 ;  /* 0x0000001d001d723e */ /* 0x004fc400000000ff */
        /* <DEDUP_REMOVED lines=30> */
[----:B0-----:R-:W2:Y:S01]  /*1f910*/  LDL.LU R29, [R1+0x1490] ;  /* 0x00149000011d7983 */ /* 0x001ea20000300800 */
[----:B------:R-:W-:Y:S02]  /*1f920*/  F2FP.PACK_AB R15, R19, R15 ;  /* 0x0000000f130f723e */ /* 0x000fe400000000ff */
[----:B------:R-:W-:-:S02]  /*1f930*/  F2FP.PACK_AB R14, R14, R21 ;  /* 0x000000150e0e723e */ /* 0x000fc400000000ff */
[----:B--2---:R-:W-:Y:S02]  /*1f940*/  F2FP.PACK_AB R16, R29, R16 ;  /* 0x000000101d10723e */ /* 0x004fe400000000ff */
[----:B------:R-:W2:Y:S04]  /*1f950*/  LDL.LU R29, [R1+0x148c] ;  /* 0x00148c00011d7983 */ /* 0x000ea80000300800 */
[----:B------:R0:W-:Y:S01]  /*1f960*/  STL [R1+0x6c8], R16 ;  /* 0x0006c81001007387 */ /* 0x0001e20000100800 */
[----:B---3--:R-:W-:Y:S02]  /*1f970*/  F2FP.PACK_AB R2, R2, R3 ;  /* 0x000000030202723e */ /* 0x008fe400000000ff */
[----:B0-----:R-:W-:-:S05]  /*1f980*/  F2FP.PACK_AB R16, R17, R18 ;  /* 0x000000121110723e */ /* 0x001fca00000000ff */
[----:B------:R0:W-:Y:S04]  /*1f990*/  STL [R1+0x6c4], R16 ;  /* 0x0006c41001007387 */ /* 0x0001e80000100800 */
[----:B------:R-:W-:Y:S04]  /*1f9a0*/  STL [R1+0x6c0], R15 ;  /* 0x0006c00f01007387 */ /* 0x000fe80000100800 */
[----:B------:R1:W-:Y:S01]  /*1f9b0*/  STL [R1+0x6bc], R14 ;  /* 0x0006bc0e01007387 */ /* 0x0003e20000100800 */
[----:B0-----:R-:W-:Y:S02]  /*1f9c0*/  F2FP.PACK_AB R16, R20, R23 ;  /* 0x000000171410723e */ /* 0x001fe400000000ff */
[----:B------:R-:W-:-:S03]  /*1f9d0*/  F2FP.PACK_AB R3, R6, R7 ;  /* 0x000000070603723e */ /* 0x000fc600000000ff */
[----:B------:R-:W-:Y:S01]  /*1f9e0*/  STL [R1+0x6b8], R16 ;  /* 0x0006b81001007387 */ /* 0x000fe20000100800 */
[----:B-1----:R-:W-:Y:S02]  /*1f9f0*/  F2FP.PACK_AB R14, R0, R28 ;  /* 0x0000001c000e723e */ /* 0x002fe400000000ff */
[----:B----4-:R-:W-:Y:S02]  /*1fa00*/  F2FP.PACK_AB R0, R8, R9 ;  /* 0x000000090800723e */ /* 0x010fe400000000ff */
[----:B--2---:R-:W-:-:S05]  /*1fa10*/  F2FP.PACK_AB R15, R22, R29 ;  /* 0x0000001d160f723e */ /* 0x004fca00000000ff */
[----:B------:R-:W-:Y:S04]  /*1fa20*/  STL [R1+0x6b4], R15 ;  /* 0x0006b40f01007387 */ /* 0x000fe80000100800 */
[----:B------:R-:W-:Y:S04]  /*1fa30*/  STL [R1+0x6b0], R14 ;  /* 0x0006b00e01007387 */ /* 0x000fe80000100800 */
[----:B------:R0:W-:Y:S04]  /*1fa40*/  STL [R1+0x6ac], R2 ;  /* 0x0006ac0201007387 */ /* 0x0001e80000100800 */
[----:B------:R1:W-:Y:S04]  /*1fa50*/  STL [R1+0x6a8], R0 ;  /* 0x0006a80001007387 */ /* 0x0003e80000100800 */
[----:B------:R2:W-:Y:S01]  /*1fa60*/  STL [R1+0x6a4], R3 ;  /* 0x0006a40301007387 */ /* 0x0005e20000100800 */
[----:B0-----:R-:W-:-:S02]  /*1fa70*/  F2FP.PACK_AB R2, R4, R5 ;  /* 0x000000050402723e */ /* 0x001fc400000000ff */
[----:B-1----:R-:W-:-:S03]  /*1fa80*/  F2FP.PACK_AB R0, R10, R11 ;  /* 0x0000000b0a00723e */ /* 0x002fc600000000ff */
[----:B------:R0:W-:Y:S01]  /*1fa90*/  STL [R1+0x6a0], R2 ;  /* 0x0006a00201007387 */ /* 0x0001e20000100800 */
[----:B--2---:R-:W-:-:S03]  /*1faa0*/  F2FP.PACK_AB R3, R24, R25 ;  /* 0x000000191803723e */ /* 0x004fc600000000ff */
[----:B------:R1:W-:Y:S04]  /*1fab0*/  STL [R1+0x69c], R0 ;  /* 0x00069c0001007387 */ /* 0x0003e80000100800 */
[----:B------:R-:W-:Y:S04]  /*1fac0*/  STL [R1+0x698], R3 ;  /* 0x0006980301007387 */ /* 0x000fe80000100800 */
[----:B------:R-:W2:Y:S01]  /*1fad0*/  LDL.LU R16, [R1+0xb48] ;  /* 0x000b480001107983 */ /* 0x000ea20000300800 */
[----:B0-----:R-:W-:Y:S02]  /*1fae0*/  F2FP.PACK_AB R2, R26, R27 ;  /* 0x0000001b1a02723e */ /* 0x001fe400000000ff */
[----:B-1----:R-:W-:-:S03]  /*1faf0*/  F2FP.PACK_AB R0, R12, R13 ;  /* 0x0000000d0c00723e */ /* 0x002fc600000000ff */
[----:B------:R-:W-:Y:S04]  /*1fb00*/  STL [R1+0x694], R2 ;  /* 0x0006940201007387 */ /* 0x000fe80000100800 */
[----:B--2---:R0:W-:Y:S04]  /*1fb10*/  STL [R1+0x1404], R16 ;  /* 0x0014041001007387 */ /* 0x0041e80000100800 */
[----:B------:R-:W-:Y:S04]  /*1fb20*/  STL [R1+0x690], R0 ;  /* 0x0006900001007387 */ /* 0x000fe80000100800 */
        /* <DEDUP_REMOVED lines=33> */
[----:B------:R-:W3:Y:S04]  /*1fd40*/  LDL.LU R17, [R1+0xb5c] ;  /* 0x000b5c0001117983 */ /* 0x000ee80000300800 */
[----:B---3--:R0:W-:Y:S04]  /*1fd50*/  STL [R1+0x1400], R17 ;  /* 0x0014001101007387 */ /* 0x0081e80000100800 */
[----:B0-----:R-:W3:Y:S04]  /*1fd60*/  LDL.LU R17, [R1+0xb4c] ;  /* 0x000b4c0001117983 */ /* 0x001ee80000300800 */
        /* <DEDUP_REMOVED lines=33> */
[----:B0-----:R-:W2:Y:S04]  /*1ff80*/  LDL.LU R17, [R1+0xadc] ;  /* 0x000adc0001117983 */ /* 0x001ea80000300800 */
[----:B------:R-:W3:Y:S04]  /*1ff90*/  LDL.LU R18, [R1+0xb58] ;  /* 0x000b580001127983 */ /* 0x000ee80000300800 */
[----:B------:R-:W4:Y:S04]  /*1ffa0*/  LDL.LU R19, [R1+0xb6c] ;  /* 0x000b6c0001137983 */ /* 0x000f280000300800 */
        /* <DEDUP_REMOVED lines=24> */
[----:B------:R-:W3:Y:S01]  /*20130*/  LDL.LU R13, [R1+0x950] ;  /* 0x00095000010d7983 */ /* 0x000ee20000300800 */
[----:B--2---:R-:W-:-:S03]  /*20140*/  F2FP.PACK_AB R16, R17, R16 ;  /* 0x000000101110723e */ /* 0x004fc600000000ff */
        /* <DEDUP_REMOVED lines=68> */
[----:B------:R-:W2:Y:S01]  /*20590*/  LDL.LU R17, [R1+0x1400] ;  /* 0x0014000001117983 */ /* 0x000ea20000300800 */
[----:B----4-:R-:W-:-:S03]  /*205a0*/  F2FP.PACK_AB R15, R19, R15 ;  /* 0x0000000f130f723e */ /* 0x010fc600000000ff */
[----:B------:R2:W-:Y:S01]  /*205b0*/  STL [R1+0x648], R16 ;  /* 0x0006481001007387 */ /* 0x0005e20000100800 */
[----:B---3--:R-:W-:Y:S02]  /*205c0*/  F2FP.PACK_AB R14, R14, R21 ;  /* 0x000000150e0e723e */ /* 0x008fe400000000ff */
[----:B------:R-:W-:Y:S02]  /*205d0*/  F2FP.PACK_AB R2, R2, R3 ;  /* 0x000000030202723e */ /* 0x000fe400000000ff */
[----:B------:R-:W-:Y:S02]  /*205e0*/  F2FP.PACK_AB R3, R6, R7 ;  /* 0x000000070603723e */ /* 0x000fe400000000ff */
[----:B--2---:R-:W-:-:S05]  /*205f0*/  F2FP.PACK_AB R16, R17, R18 ;  /* 0x000000121110723e */ /* 0x004fca00000000ff */
[----:B------:R0:W-:Y:S04]  /*20600*/  STL [R1+0x644], R16 ;  /* 0x0006441001007387 */ /* 0x0001e80000100800 */
[----:B------:R1:W-:Y:S04]  /*20610*/  STL [R1+0x640], R15 ;  /* 0x0006400f01007387 */ /* 0x0003e80000100800 */
[----:B------:R2:W-:Y:S01]  /*20620*/  STL [R1+0x62c], R14 ;  /* 0x00062c0e01007387 */ /* 0x0005e20000100800 */
[----:B0-----:R-:W-:Y:S02]  /*20630*/  F2FP.PACK_AB R16, R20, R23 ;  /* 0x000000171410723e */ /* 0x001fe400000000ff */
[----:B-1----:R-:W-:-:S03]  /*20640*/  F2FP.PACK_AB R15, R22, R29 ;  /* 0x0000001d160f723e */ /* 0x002fc600000000ff */
[----:B------:R-:W-:Y:S01]  /*20650*/  STL [R1+0x628], R16 ;  /* 0x0006281001007387 */ /* 0x000fe20000100800 */
[----:B--2---:R-:W-:Y:S02]  /*20660*/  F2FP.PACK_AB R14, R0, R28 ;  /* 0x0000001c000e723e */ /* 0x004fe400000000ff */
[----:B------:R-:W-:Y:S01]  /*20670*/  F2FP.PACK_AB R0, R8, R9 ;  /* 0x000000090800723e */ /* 0x000fe200000000ff */
        /* <DEDUP_REMOVED lines=754> */
[----:B------:R0:W-:Y:S01]  /*235a0*/  STL [R1+0x104], R22 ;  /* 0x0001041601007387 */ /* 0x0001e20000100800 */
[----:B----4-:R-:W-:-:S03]  /*235b0*/  F2FP.PACK_AB R14, R21, R14 ;  /* 0x0000000e150e723e */ /* 0x010fc600000000ff */
[----:B0-----:R-:W4:Y:S01]  /*235c0*/  LDL.LU R22, [R1+0x11e4] ;  /* 0x0011e40001167983 */ /* 0x001f220000300800 */
[----:B---3--:R-:W-:Y:S02]  /*235d0*/  F2FP.PACK_AB R16, R15, R16 ;  /* 0x000000100f10723e */ /* 0x008fe400000000ff */
[----:B--2---:R-:W-:Y:S02]  /*235e0*/  F2FP.PACK_AB R20, R23, R20 ;  /* 0x000000141714723e */ /* 0x004fe400000000ff */
[----:B------:R-:W4:Y:S04]  /*235f0*/  LDL.LU R23, [R1+0x11e0] ;  /* 0x0011e00001177983 */ /* 0x000f280000300800 */
[----:B------:R0:W-:Y:S04]  /*23600*/  STL [R1+0x100], R20 ;  /* 0x0001001401007387 */ /* 0x0001e80000100800 */
[----:B0-----:R-:W2:Y:S04]  /*23610*/  LDL.LU R20, [R1+0x11dc] ;  /* 0x0011dc0001147983 */ /* 0x001ea80000300800 */
[----:B------:R-:W2:Y:S01]  /*23620*/  LDL.LU R21, [R1+0x11d8] ;  /* 0x0011d80001157983 */ /* 0x000ea20000300800 */
[----:B------:R-:W-:-:S03]  /*23630*/  F2FP.PACK_AB R18, R17, R18 ;  /* 0x000000121112723e */ /* 0x000fc600000000ff */
[----:B------:R0:W-:Y:S01]  /*23640*/  STL [R1+0xfc], R14 ;  /* 0x0000fc0e01007387 */ /* 0x0001e20000100800 */
[----:B------:R-:W-:Y:S02]  /*23650*/  F2FP.PACK_AB R17, R19, R29 ;  /* 0x0000001d1311723e */ /* 0x000fe400000000ff */
[----:B------:R-:W-:Y:S01]  /*23660*/  F2FP.PACK_AB R2, R2, R3 ;  /* 0x000000030202723e */ /* 0x000fe200000000ff */
[----:B0-----:R-:W3:Y:S04]  /*23670*/  LDL.LU R14, [R1+0x11d4] ;  /* 0x0011d400010e7983 */ /* 0x001ee80000300800 */
[----:B------:R-:W3:Y:S04]  /*23680*/  LDL.LU R15, [R1+0x11d0] ;  /* 0x0011d000010f7983 */ /* 0x000ee80000300800 */
[----:B------:R0:W-:Y:S01]  /*23690*/  STL [R1+0xf8], R16 ;  /* 0x0000f81001007387 */ /* 0x0001e20000100800 */
[----:B------:R-:W-:-:S03]  /*236a0*/  F2FP.PACK_AB R3, R6, R7 ;  /* 0x000000070603723e */ /* 0x000fc600000000ff */
[----:B------:R-:W-:Y:S01]  /*236b0*/  STL [R1+0xf4], R18 ;  /* 0x0000f41201007387 */ /* 0x000fe20000100800 */
[----:B0-----:R-:W-:Y:S02]  /*236c0*/  F2FP.PACK_AB R16, R0, R28 ;  /* 0x0000001c0010723e */ /* 0x001fe400000000ff */
        /* <DEDUP_REMOVED lines=9> */
[----:B------:R-:W-:-:S03]  /*23760*/  F2FP.PACK_AB R3, R24, R25 ;  /* 0x000000191803723e */ /* 0x000fc600000000ff */
[----:B------:R1:W-:Y:S04]  /*23770*/  STL [R1+0xd8], R0 ;  /* 0x0000d80001007387 */ /* 0x0003e80000100800 */
[----:B------:R4:W-:Y:S01]  /*23780*/  STL [R1+0xd4], R3 ;  /* 0x0000d40301007387 */ /* 0x0009e20000100800 */
[----:B0-----:R-:W-:Y:S02]  /*23790*/  F2FP.PACK_AB R2, R26, R27 ;  /* 0x0000001b1a02723e */ /* 0x001fe400000000ff */
[----:B-1----:R-:W-:-:S03]  /*237a0*/  F2FP.PACK_AB R0, R12, R13 ;  /* 0x0000000d0c00723e */ /* 0x002fc600000000ff */
[----:B------:R2:W-:Y:S04]  /*237b0*/  STL [R1+0xd0], R2 ;  /* 0x0000d00201007387 */ /* 0x0005e80000100800 */
[----:B------:R3:W-:Y:S01]  /*237c0*/  STL [R1+0xcc], R0 ;  /* 0x0000cc0001007387 */ /* 0x0007e20000100800 */
[----:B----4-:R-:W-:-:S05]  /*237d0*/  F2FP.PACK_AB R3, R23, R22 ;  /* 0x000000161703723e */ /* 0x010fca00000000ff */
[----:B------:R-:W-:Y:S01]  /*237e0*/  STL [R1+0xc8], R3 ;  /* 0x0000c80301007387 */ /* 0x000fe20000100800 */
[----:B--2---:R-:W-:-:S03]  /*237f0*/  F2FP.PACK_AB R2, R21, R20 ;  /* 0x000000141502723e */ /* 0x004fc600000000ff */
[----:B------:R-:W2:Y:S04]  /*23800*/  LDL.LU R20, [R1+0xc14] ;  /* 0x000c140001147983 */ /* 0x000ea80000300800 */
[----:B------:R-:W-:Y:S01]  /*23810*/  STL [R1+0xc4], R2 ;  /* 0x0000c40201007387 */ /* 0x000fe20000100800 */
[----:B---3--:R-:W-:-:S03]  /*23820*/  F2FP.PACK_AB R0, R15, R14 ;  /* 0x0000000e0f00723e */ /* 0x008fc600000000ff */
        /* <DEDUP_REMOVED lines=23> */
[----:B---3--:R0:W-:Y:S04]  /*239a0*/  STL [R1+0x11a0], R14 ;  /* 0x0011a00e01007387 */ /* 0x0081e80000100800 */
[----:B0-----:R-:W3:Y:S04]  /*239b0*/  LDL.LU R14, [R1+0xc20] ;  /* 0x000c2000010e7983 */ /* 0x001ee80000300800 */
[----:B------:R-:W4:Y:S04]  /*239c0*/  LDL.LU R15, [R1+0xc30] ;  /* 0x000c3000010f7983 */ /* 0x000f280000300800 */
[----:B----4-:R0:W-:Y:S04]  /*239d0*/  STL [R1+0x11a4], R15 ;  /* 0x0011a40f01007387 */ /* 0x0101e80000100800 */
[----:B0-----:R-:W3:Y:S04]  /*239e0*/  LDL.LU R15, [R1+0xc24] ;  /* 0x000c2400010f7983 */ /* 0x001ee80000300800 */
[----:B------:R-:W4:Y:S04]  /*239f0*/  LDL.LU R19, [R1+0x168] ;  /* 0x0001680001137983 */ /* 0x000f280000300800 */
[----:B----4-:R0:W-:Y:S04]  /*23a00*/  STL [R1+0x1198], R19 ;  /* 0x0011981301007387 */ /* 0x0101e80000100800 */
[----:B0-----:R-:W4:Y:S04]  /*23a10*/  LDL.LU R19, [R1+0x188] ;  /* 0x0001880001137983 */ /* 0x001f280000300800 */
[----:B------:R-:W2:Y:S04]  /*23a20*/  LDL.LU R18, [R1+0x15c] ;  /* 0x00015c0001127983 */ /* 0x000ea80000300800 */
[----:B--2---:R0:W-:Y:S04]  /*23a30*/  STL [R1+0x1194], R18 ;  /* 0x0011941201007387 */ /* 0x0041e80000100800 */
[----:B0-----:R-:W2:Y:S01]  /*23a40*/  LDL.LU R18, [R1+0x16c] ;  /* 0x00016c0001127983 */ /* 0x001ea20000300800 */
[----:B------:R-:W-:-:S03]  /*23a50*/  F2FP.PACK_AB R20, R21, R20 ;  /* 0x000000141514723e */ /* 0x000fc600000000ff */
[----:B--2---:R0:W-:Y:S04]  /*23a60*/  STL [R1+0x119c], R18 ;  /* 0x00119c1201007387 */ /* 0x0041e80000100800 */
[----:B0-----:R-:W4:Y:S04]  /*23a70*/  LDL.LU R18, [R1+0x18c] ;  /* 0x00018c0001127983 */ /* 0x001f280000300800 */
        /* <DEDUP_REMOVED lines=42> */
[----:B---3--:R-:W-:Y:S02]  /*23d20*/  F2FP.PACK_AB R14, R15, R14 ;  /* 0x0000000e0f0e723e */ /* 0x008fe400000000ff */
[----:B--2---:R-:W-:-:S02]  /*23d30*/  F2FP.PACK_AB R21, R20, R21 ;  /* 0x000000151415723e */ /* 0x004fc400000000ff */
[----:B------:R-:W2:Y:S04]  /*23d40*/  LDL.LU R20, [R1+0x364] ;  /* 0x0003640001147983 */ /* 0x000ea80000300800 */
[----:B------:R0:W-:Y:S04]  /*23d50*/  STL [R1+0x98], R21 ;  /* 0x0000981501007387 */ /* 0x0001e80000100800 */
[----:B0-----:R-:W2:Y:S04]  /*23d60*/  LDL.LU R21, [R1+0x360] ;  /* 0x0003600001157983 */ /* 0x001ea80000300800 */
[----:B------:R-:W3:Y:S04]  /*23d70*/  LDL.LU R15, [R1+0x11a4] ;  /* 0x0011a400010f7983 */ /* 0x000ee80000300800 */
[----:B------:R0:W-:Y:S04]  /*23d80*/  STL [R1+0x94], R14 ;  /* 0x0000940e01007387 */ /* 0x0001e80000100800 */
[----:B0-----:R-:W3:Y:S01]  /*23d90*/  LDL.LU R14, [R1+0x11a0] ;  /* 0x0011a000010e7983 */ /* 0x001ee20000300800 */
[----:B----4-:R-:W-:-:S02]  /*23da0*/  F2FP.PACK_AB R19, R18, R19 ;  /* 0x000000131213723e */ /* 0x010fc400000000ff */
[----:B---3--:R-:W-:Y:S02]  /*23db0*/  F2FP.PACK_AB R15, R14, R15 ;  /* 0x0000000f0e0f723e */ /* 0x008fe400000000ff */
[----:B------:R-:W3:Y:S04]  /*23dc0*/  LDL.LU R14, [R1+0x324] ;  /* 0x00032400010e7983 */ /* 0x000ee80000300800 */
[----:B------:R0:W-:Y:S04]  /*23dd0*/  STL [R1+0x90], R15 ;  /* 0x0000900f01007387 */ /* 0x0001e80000100800 */
[----:B0-----:R-:W3:Y:S04]  /*23de0*/  LDL.LU R15, [R1+0x320] ;  /* 0x00032000010f7983 */ /* 0x001ee80000300800 */
[----:B------:R-:W4:Y:S04]  /*23df0*/  LDL.LU R18, [R1+0x119c] ;  /* 0x00119c0001127983 */ /* 0x000f280000300800 */
[----:B------:R0:W-:Y:S04]  /*23e00*/  STL [R1+0xac], R19 ;  /* 0x0000ac1301007387 */ /* 0x0001e80000100800 */
[----:B0-----:R-:W4:Y:S02]  /*23e10*/  LDL.LU R19, [R1+0x1198] ;  /* 0x0011980001137983 */ /* 0x001f240000300800 */
[----:B----4-:R-:W-:-:S02]  /*23e20*/  F2FP.PACK_AB R19, R18, R19 ;  /* 0x000000131213723e */ /* 0x010fc400000000ff */
[----:B------:R-:W4:Y:S04]  /*23e30*/  LDL.LU R18, [R1+0x1194] ;  /* 0x0011940001127983 */ /* 0x000f280000300800 */
[----:B------:R0:W-:Y:S01]  /*23e40*/  STL [R1+0xa8], R19 ;  /* 0x0000a81301007387 */ /* 0x0001e20000100800 */
[----:B------:R-:W-:Y:S02]  /*23e50*/  F2FP.PACK_AB R0, R0, R28 ;  /* 0x0000001c0000723e */ /* 0x000fe400000000ff */
[----:B------:R-:W-:Y:S01]  /*23e60*/  F2FP.PACK_AB R3, R2, R3 ;  /* 0x000000030203723e */ /* 0x000fe200000000ff */
[----:B0-----:R-:W2:Y:S01]  /*23e70*/  LDL.LU R19, [R1+0x1190] ;  /* 0x0011900001137983 */ /* 0x001ea20000300800 */
[----:B------:R-:W-:Y:S02]  /*23e80*/  F2FP.PACK_AB R2, R8, R9 ;  /* 0x000000090802723e */ /* 0x000fe400000000ff */
[----:B------:R-:W-:-:S02]  /*23e90*/  F2FP.PACK_AB R11, R4, R11 ;  /* 0x0000000b040b723e */ /* 0x000fc400000000ff */
[----:B------:R-:W-:Y:S02]  /*23ea0*/  F2FP.PACK_AB R10, R5, R10 ;  /* 0x0000000a050a723e */ /* 0x000fe400000000ff */
[----:B------:R-:W-:Y:S02]  /*23eb0*/  F2FP.PACK_AB R9, R24, R25 ;  /* 0x000000191809723e */ /* 0x000fe400000000ff */
[----:B------:R-:W-:Y:S02]  /*23ec0*/  F2FP.PACK_AB R8, R26, R27 ;  /* 0x0000001b1a08723e */ /* 0x000fe400000000ff */
[----:B------:R-:W-:Y:S02]  /*23ed0*/  F2FP.PACK_AB R23, R12, R23 ;  /* 0x000000170c17723e */ /* 0x000fe400000000ff */
[----:B----4-:R-:W-:Y:S02]  /*23ee0*/  F2FP.PACK_AB R16, R18, R16 ;  /* 0x000000101210723e */ /* 0x010fe400000000ff */
[----:B------:R-:W4:Y:S04]  /*23ef0*/  LDL.LU R18, [R1+0x118c] ;  /* 0x00118c0001127983 */ /* 0x000f280000300800 */
[----:B------:R0:W-:Y:S02]  /*23f00*/  STL [R1+0xa4], R16 ;  /* 0x0000a41001007387 */ /* 0x0001e40000100800 */
[----:B0-----:R-:W-:-:S05]  /*23f10*/  F2FP.PACK_AB R16, R17, R29 ;  /* 0x0000001d1110723e */ /* 0x001fca00000000ff */
[----:B------:R-:W-:Y:S04]  /*23f20*/  STL [R1+0xa0], R16 ;  /* 0x0000a01001007387 */ /* 0x000fe80000100800 */
[----:B------:R0:W-:Y:S04]  /*23f30*/  STL [R1+0x8c], R0 ;  /* 0x00008c0001007387 */ /* 0x0001e80000100800 */
[----:B------:R-:W-:Y:S01]  /*23f40*/  STL [R1+0x88], R3 ;  /* 0x0000880301007387 */ /* 0x000fe20000100800 */
[----:B0-----:R-:W-:-:S03]  /*23f50*/  F2FP.PACK_AB R0, R6, R7 ;  /* 0x000000070600723e */ /* 0x001fc600000000ff */
[----:B------:R-:W-:Y:S04]  /*23f60*/  STL [R1+0x84], R2 ;  /* 0x0000840201007387 */ /* 0x000fe80000100800 */
[----:B------:R-:W-:Y:S04]  /*23f70*/  STL [R1+0x1098], R11 ;  /* 0x0010980b01007387 */ /* 0x000fe80000100800 */
[----:B------:R-:W-:Y:S04]  /*23f80*/  STL [R1+0x80], R0 ;  /* 0x0000800001007387 */ /* 0x000fe80000100800 */
[----:B------:R-:W-:Y:S04]  /*23f90*/  STL [R1+0x109c], R10 ;  /* 0x00109c0a01007387 */ /* 0x000fe80000100800 */
[----:B------:R-:W-:Y:S04]  /*23fa0*/  STL [R1+0x10a0], R9 ;  /* 0x0010a00901007387 */ /* 0x000fe80000100800 */
[----:B------:R-:W-:Y:S04]  /*23fb0*/  STL [R1+0x10a4], R8 ;  /* 0x0010a40801007387 */ /* 0x000fe80000100800 */
[----:B------:R-:W-:Y:S04]  /*23fc0*/  STL [R1+0x10a8], R23 ;  /* 0x0010a81701007387 */ /* 0x000fe80000100800 */
[----:B------:R-:W4:Y:S04]  /*23fd0*/  LDL.LU R17, [R1+0x20c] ;  /* 0x00020c0001117983 */ /* 0x000f280000300800 */
[----:B------:R-:W4:Y:S04]  /*23fe0*/  LDL.LU R7, [R1+0x208] ;  /* 0x0002080001077983 */ /* 0x000f280000300800 */
[----:B------:R-:W4:Y:S04]  /*23ff0*/  LDL.LU R16, [R1+0x1dc] ;  /* 0x0001dc0001107983 */ /* 0x000f280000300800 */
[----:B------:R-:W4:Y:S01]  /*24000*/  LDL.LU R6, [R1+0x1d8] ;  /* 0x0001d80001067983 */ /* 0x000f220000300800 */
[----:B------:R-:W-:-:S02]  /*24010*/  F2FP.PACK_AB R22, R13, R22 ;  /* 0x000000160d16723e */ /* 0x000fc400000000ff */
[----:B--2---:R-:W-:Y:S01]  /*24020*/  F2FP.PACK_AB R21, R20, R21 ;  /* 0x000000151415723e */ /* 0x004fe200000000ff */
[----:B------:R-:W2:Y:S04]  /*24030*/  LDL.LU R5, [R1+0x1a8] ;  /* 0x0001a80001057983 */ /* 0x000ea80000300800 */
[----:B------:R-:W2:Y:S04]  /*24040*/  LDL.LU R4, [R1+0x178] ;  /* 0x0001780001047983 */ /* 0x000ea80000300800 */
[----:B------:R0:W-:Y:S04]  /*24050*/  STL [R1+0x10ac], R22 ;  /* 0x0010ac1601007387 */ /* 0x0001e80000100800 */
[----:B0-----:R-:W2:Y:S04]  /*24060*/  LDL.LU R22, [R1+0x1d4] ;  /* 0x0001d40001167983 */ /* 0x001ea80000300800 */
[----:B------:R0:W-:Y:S04]  /*24070*/  STL [R1+0x10b0], R21 ;  /* 0x0010b01501007387 */ /* 0x0001e80000100800 */
[----:B0-----:R-:W2:Y:S04]  /*24080*/  LDL.LU R21, [R1+0x204] ;  /* 0x0002040001157983 */ /* 0x001ea80000300800 */
[----:B------:R-:W2:Y:S04]  /*24090*/  LDL.LU R23, [R1+0x1a4] ;  /* 0x0001a40001177983 */ /* 0x000ea80000300800 */
[----:B------:R-:W2:Y:S04]  /*240a0*/  LDL.LU R8, [R1+0x174] ;  /* 0x0001740001087983 */ /* 0x000ea80000300800 */
[----:B------:R-:W2:Y:S04]  /*240b0*/  LDL.LU R9, [R1+0x4fc] ;  /* 0x0004fc0001097983 */ /* 0x000ea80000300800 */
[----:B------:R-:W2:Y:S04]  /*240c0*/  LDL.LU R27, [R1+0x4f8] ;  /* 0x0004f800011b7983 */ /* 0x000ea80000300800 */
[----:B------:R-:W2:Y:S04]  /*240d0*/  LDL.LU R10, [R1+0x50c] ;  /* 0x00050c00010a7983 */ /* 0x000ea80000300800 */
[----:B------:R-:W2:Y:S04]  /*240e0*/  LDL.LU R26, [R1+0x508] ;  /* 0x00050800011a7983 */ /* 0x000ea80000300800 */
[----:B------:R-:W2:Y:S01]  /*240f0*/  LDL.LU R11, [R1+0x3ac] ;  /* 0x0003ac00010b7983 */ /* 0x000ea20000300800 */
[----:B---3--:R-:W-:-:S03]  /*24100*/  F2FP.PACK_AB R20, R14, R15 ;  /* 0x0000000f0e14723e */ /* 0x008fc600000000ff */
        /* <DEDUP_REMOVED lines=11> */
[----:B------:R0:W-:Y:S04]  /*241c0*/  STL [R1+0x10b4], R20 ;  /* 0x0010b41401007387 */ /* 0x0001e80000100800 */
[----:B0-----:R-:W3:Y:S01]  /*241d0*/  LDL.LU R20, [R1+0x17c] ;  /* 0x00017c0001147983 */ /* 0x001ee20000300800 */
[----:B----4-:R-:W-:-:S03]  /*241e0*/  F2FP.PACK_AB R7, R17, R7 ;  /* 0x000000071107723e */ /* 0x010fc600000000ff */
[----:B------:R-:W4:Y:S04]  /*241f0*/  LDL.LU R17, [R1+0x1188] ;  /* 0x0011880001117983 */ /* 0x000f280000300800 */
[----:B------:R0:W-:Y:S01]  /*24200*/  STL [R1+0x10b8], R7 ;  /* 0x0010b80701007387 */ /* 0x0001e20000100800 */
[----:B------:R-:W-:-:S03]  /*24210*/  F2FP.PACK_AB R6, R16, R6 ;  /* 0x000000061006723e */ /* 0x000fc600000000ff */
[----:B0-----:R-:W4:Y:S04]  /*24220*/  LDL.LU R7, [R1+0x1ac] ;  /* 0x0001ac0001077983 */ /* 0x001f280000300800 */
[----:B------:R-:W4:Y:S04]  /*24230*/  LDL.LU R16, [R1+0x1184] ;  /* 0x0011840001107983 */ /* 0x000f280000300800 */
[----:B------:R-:W-:Y:S01]  /*24240*/  STL [R1+0x10bc], R6 ;  /* 0x0010bc0601007387 */ /* 0x000fe20000100800 */
[----:B--2---:R-:W-:Y:S02]  /*24250*/  F2FP.PACK_AB R18, R22, R18 ;  /* 0x000000121612723e */ /* 0x004fe400000000ff */
[----:B------:R-:W-:-:S02]  /*24260*/  F2FP.PACK_AB R19, R21, R19 ;  /* 0x000000131513723e */ /* 0x000fc400000000ff */
[----:B------:R-:W-:Y:S02]  /*24270*/  F2FP.PACK_AB R27, R9, R27 ;  /* 0x0000001b091b723e */ /* 0x000fe400000000ff */
[----:B------:R-:W-:Y:S02]  /*24280*/  F2FP.PACK_AB R26, R10, R26 ;  /* 0x0000001a0a1a723e */ /* 0x000fe400000000ff */
[----:B---3--:R-:W-:Y:S02]  /*24290*/  F2FP.PACK_AB R25, R11, R25 ;  /* 0x000000190b19723e */ /* 0x008fe400000000ff */
[----:B------:R-:W-:Y:S02]  /*242a0*/  F2FP.PACK_AB R24, R29, R24 ;  /* 0x000000181d18723e */ /* 0x000fe400000000ff */
[----:B------:R-:W-:Y:S02]  /*242b0*/  F2FP.PACK_AB R15, R0, R15 ;  /* 0x0000000f000f723e */ /* 0x000fe400000000ff */
[----:B------:R-:W-:-:S02]  /*242c0*/  F2FP.PACK_AB R14, R28, R14 ;  /* 0x0000000e1c0e723e */ /* 0x000fc400000000ff */
[----:B------:R-:W-:Y:S02]  /*242d0*/  F2FP.PACK_AB R13, R2, R13 ;  /* 0x0000000d020d723e */ /* 0x000fe400000000ff */
[----:B------:R-:W-:Y:S02]  /*242e0*/  F2FP.PACK_AB R12, R3, R12 ;  /* 0x0000000c030c723e */ /* 0x000fe400000000ff */
[----:B------:R-:W-:Y:S02]  /*242f0*/  F2FP.PACK_AB R4, R20, R4 ;  /* 0x000000041404723e */ /* 0x000fe400000000ff */
[----:B----4-:R-:W-:Y:S02]  /*24300*/  F2FP.PACK_AB R17, R23, R17 ;  /* 0x000000111711723e */ /* 0x010fe400000000ff */
[----:B------:R-:W-:Y:S02]  /*24310*/  F2FP.PACK_AB R5, R7, R5 ;  /* 0x000000050705723e */ /* 0x000fe400000000ff */
[----:B------:R-:W-:-:S03]  /*24320*/  F2FP.PACK_AB R16, R8, R16 ;  /* 0x000000100810723e */ /* 0x000fc600000000ff */
        /* <DEDUP_REMOVED lines=48> */
[----:B0-----:R-:W2:Y:S01]  /*24630*/  LDL.LU R12, [R1+0x2e8] ;  /* 0x0002e800010c7983 */ /* 0x001ea20000300800 */
[----:B------:R-:W3:Y:S03]  /*24640*/  LDL.LU R13, [R1+0x30c] ;  /* 0x00030c00010d7983 */ /* 0x000ee60000300800 */
        /* <DEDUP_REMOVED lines=35> */
[----:B0-----:R-:W2:Y:S01]  /*24880*/  LDL.LU R13, [R1+0x2ec] ;  /* 0x0002ec00010d7983 */ /* 0x001ea20000300800 */
[----:B------:R-:W3:Y:S02]  /*24890*/  LDL.LU R14, [R1+0x308] ;  /* 0x00030800010e7983 */ /* 0x000ee40000300800 */
[----:B------:R-:W4:Y:S02]  /*248a0*/  LDL.LU R15, [R1+0x2fc] ;  /* 0x0002fc00010f7983 */ /* 0x000f240000300800 */
[----:B------:R-:W4:Y:S01]  /*248b0*/  LDL.LU R24, [R1+0x2f8] ;  /* 0x0002f80001187983 */ /* 0x000f220000300800 */
[----:B------:R-:W3:Y:S01]  /*248c0*/  LDL.LU R25, [R1+0x374] ;  /* 0x0003740001197983 */ /* 0x000ee20000300800 */
[----:B------:R-:W3:Y:S02]  /*248d0*/  LDL.LU R26, [R1+0x370] ;  /* 0x00037000011a7983 */ /* 0x000ee40000300800 */
[----:B------:R-:W3:Y:S02]  /*248e0*/  LDL.LU R27, [R1+0x314] ;  /* 0x00031400011b7983 */ /* 0x000ee40000300800 */
[----:B------:R-:W3:Y:S01]  /*248f0*/  LDL.LU R16, [R1+0x310] ;  /* 0x0003100001107983 */ /* 0x000ee20000300800 */
        /* <DEDUP_REMOVED lines=20> */
[----:B--2---:R-:W-:-:S02]  /*24a40*/  F2FP.PACK_AB R12, R13, R12 ;  /* 0x0000000c0d0c723e */ /* 0x004fc400000000ff */
[----:B------:R-:W2:Y:S03]  /*24a50*/  LDL.LU R13, [R1+0x1180] ;  /* 0x00118000010d7983 */ /* 0x000ea60000300800 */
[----:B------:R0:W-:Y:S02]  /*24a60*/  STL [R1+0xc], R12 ;  /* 0x00000c0c01007387 */ /* 0x0001e40000100800 */
[----:B0-----:R-:W2:Y:S02]  /*24a70*/  LDL.LU R12, [R1+0x117c] ;  /* 0x00117c00010c7983 */ /* 0x001ea40000300800 */
[----:B--2---:R-:W-:Y:S02]  /*24a80*/  F2FP.PACK_AB R12, R13, R12 ;  /* 0x0000000c0d0c723e */ /* 0x004fe400000000ff */
[----:B------:R-:W2:Y:S03]  /*24a90*/  LDL.LU R13, [R1+0x1178] ;  /* 0x00117800010d7983 */ /* 0x000ea60000300800 */
[----:B------:R0:W-:Y:S02]  /*24aa0*/  STL [R1+0x8], R12 ;  /* 0x0000080c01007387 */ /* 0x0001e40000100800 */
[----:B0-----:R-:W2:Y:S02]  /*24ab0*/  LDL.LU R12, [R1+0x1174] ;  /* 0x00117400010c7983 */ /* 0x001ea40000300800 */
[----:B--2---:R-:W-:-:S02]  /*24ac0*/  F2FP.PACK_AB R12, R13, R12 ;  /* 0x0000000c0d0c723e */ /* 0x004fc400000000ff */
[----:B------:R-:W2:Y:S03]  /*24ad0*/  LDL.LU R13, [R1+0x1170] ;  /* 0x00117000010d7983 */ /* 0x000ea60000300800 */
[----:B------:R0:W-:Y:S02]  /*24ae0*/  STL [R1+0x4], R12 ;  /* 0x0000040c01007387 */ /* 0x0001e40000100800 */
[----:B0-----:R-:W2:Y:S02]  /*24af0*/  LDL.LU R12, [R1+0x116c] ;  /* 0x00116c00010c7983 */ /* 0x001ea40000300800 */
[----:B--2---:R-:W-:Y:S02]  /*24b00*/  F2FP.PACK_AB R12, R13, R12 ;  /* 0x0000000c0d0c723e */ /* 0x004fe400000000ff */
[----:B------:R-:W2:Y:S03]  /*24b10*/  LDL.LU R13, [R1+0x1168] ;  /* 0x00116800010d7983 */ /* 0x000ea60000300800 */
[----:B------:R0:W-:Y:S02]  /*24b20*/  STL [R1], R12 ;  /* 0x0000000c01007387 */ /* 0x0001e40000100800 */
[----:B0-----:R-:W2:Y:S02]  /*24b30*/  LDL.LU R12, [R1+0x1164] ;  /* 0x00116400010c7983 */ /* 0x001ea40000300800 */
        /* <DEDUP_REMOVED lines=54> */
[----:B------:R0:W-:Y:S01]  /*24ea0*/  STL [R1+0x48], R12 ;  /* 0x0000480c01007387 */ /* 0x0001e20000100800 */
[----:B----4-:R-:W-:-:S02]  /*24eb0*/  F2FP.PACK_AB R24, R15, R24 ;  /* 0x000000180f18723e */ /* 0x010fc400000000ff */
[----:B---3--:R-:W-:Y:S02]  /*24ec0*/  F2FP.PACK_AB R26, R25, R26 ;  /* 0x0000001a191a723e */ /* 0x008fe400000000ff */
[----:B------:R-:W-:Y:S01]  /*24ed0*/  F2FP.PACK_AB R16, R27, R16 ;  /* 0x000000101b10723e */ /* 0x000fe200000000ff */
[----:B0-----:R0:W5:Y:S01]  /*24ee0*/  LDL.LU R12, [R1+0x10f4] ;  /* 0x0010f400010c7983 */ /* 0x0011620000300800 */
[----:B------:R-:W-:Y:S02]  /*24ef0*/  F2FP.PACK_AB R18, R17, R18 ;  /* 0x000000121112723e */ /* 0x000fe400000000ff */
[----:B------:R-:W-:Y:S02]  /*24f00*/  F2FP.PACK_AB R4, R19, R4 ;  /* 0x000000041304723e */ /* 0x000fe400000000ff */
[----:B------:R-:W-:Y:S02]  /*24f10*/  F2FP.PACK_AB R6, R5, R6 ;  /* 0x000000060506723e */ /* 0x000fe400000000ff */
[----:B------:R-:W-:-:S02]  /*24f20*/  F2FP.PACK_AB R20, R7, R20 ;  /* 0x000000140714723e */ /* 0x000fc400000000ff */
[----:B------:R-:W-:Y:S02]  /*24f30*/  F2FP.PACK_AB R22, R21, R22 ;  /* 0x000000161516723e */ /* 0x000fe400000000ff */
[----:B------:R-:W-:Y:S02]  /*24f40*/  F2FP.PACK_AB R8, R23, R8 ;  /* 0x000000081708723e */ /* 0x000fe400000000ff */
[----:B------:R-:W-:Y:S02]  /*24f50*/  F2FP.PACK_AB R10, R9, R10 ;  /* 0x0000000a090a723e */ /* 0x000fe400000000ff */
[----:B------:R-:W-:Y:S02]  /*24f60*/  F2FP.PACK_AB R29, R11, R29 ;  /* 0x0000001d0b1d723e */ /* 0x000fe400000000ff */
[----:B------:R-:W-:Y:S01]  /*24f70*/  F2FP.PACK_AB R28, R0, R28 ;  /* 0x0000001c001c723e */ /* 0x000fe200000000ff */
[----:B------:R-:W-:Y:S01]  /*24f80*/  F2FP.PACK_AB R0, R2, R3 ;  /* 0x000000030200723e */ /* 0x000fe200000000ff */
[----:B--2---:R-:W-:-:S02]  /*24f90*/  F2FP.PACK_AB R14, R13, R14 ;  /* 0x0000000e0d0e723e */ /* 0x004fc400000000ff */
[----:B------:R0:W5:Y:S03]  /*24fa0*/  LDL.LU R13, [R1+0x10f0] ;  /* 0x0010f000010d7983 */ /* 0x0001660000300800 */
[----:B------:R1:W-:Y:S02]  /*24fb0*/  STL [R1+0x44], R14 ;  /* 0x0000440e01007387 */ /* 0x0003e40000100800 */
[----:B-1----:R0:W5:Y:S01]  /*24fc0*/  LDL.LU R14, [R1+0x10ec] ;  /* 0x0010ec00010e7983 */ /* 0x0021620000300800 */
[----:B------:R0:W5:Y:S02]  /*24fd0*/  LDL.LU R15, [R1+0x10e8] ;  /* 0x0010e800010f7983 */ /* 0x0001640000300800 */
        /* <DEDUP_REMOVED lines=31> */
[----:B------:R0:W-:Y:S01]  /*251d0*/  STL [R1+0x70], R0 ;  /* 0x0000700001007387 */ /* 0x0001e20000100800 */
[----:B------:R0:W-:Y:S02]  /*251e0*/  STL [R1+0x74], R28 ;  /* 0x0000741c01007387 */ /* 0x0001e40000100800 */
.L_x_0:
[----:B-----5:R-:W-:Y:S04]  /*251f0*/  STL.64 [R1+0x1300], R14 ;  /* 0x0013000e01007387 */ /* 0x020fe80000100a00 */
[----:B------:R-:W-:Y:S04]  /*25200*/  STL.64 [R1+0x12f8], R12 ;  /* 0x0012f80c01007387 */ /* 0x000fe80000100a00 */
[----:B------:R-:W-:Y:S04]  /*25210*/  STL.64 [R1+0x12f0], R26 ;  /* 0x0012f01a01007387 */ /* 0x000fe80000100a00 */
[----:B------:R-:W-:Y:S04]  /*25220*/  STL.64 [R1+0x12e8], R24 ;  /* 0x0012e81801007387 */ /* 0x000fe80000100a00 */
[----:B------:R-:W-:Y:S04]  /*25230*/  STL.64 [R1+0x12e0], R18 ;  /* 0x0012e01201007387 */ /* 0x000fe80000100a00 */
[----:B------:R-:W-:Y:S04]  /*25240*/  STL.64 [R1+0x12d8], R16 ;  /* 0x0012d81001007387 */ /* 0x000fe80000100a00 */
[----:B------:R-:W-:Y:S04]  /*25250*/  STL.64 [R1+0x12d0], R6 ;  /* 0x0012d00601007387 */ /* 0x000fe80000100a00 */
[----:B------:R2:W-:Y:S04]  /*25260*/  STL.64 [R1+0x12c8], R4 ;  /* 0x0012c80401007387 */ /* 0x0005e80000100a00 */
[----:B--2---:R-:W2:Y:S04]  /*25270*/  LDL.LU R4, [R1+0x20] ;  /* 0x0000200001047983 */ /* 0x004ea80000300800 */
[----:B------:R-:W2:Y:S04]  /*25280*/  LDL.LU R5, [R1+0x24] ;  /* 0x0000240001057983 */ /* 0x000ea80000300800 */
[----:B------:R-:W3:Y:S04]  /*25290*/  LDL.LU R6, [R1+0x28] ;  /* 0x0000280001067983 */ /* 0x000ee80000300800 */
[----:B------:R-:W3:Y:S04]  /*252a0*/  LDL.LU R7, [R1+0x2c] ;  /* 0x00002c0001077983 */ /* 0x000ee80000300800 */
[----:B01----:R-:W0:Y:S04]  /*252b0*/  S2R R0, SR_TID.X ;  /* 0x0000000000007919 */ /* 0x003e280000002100 */
[----:B------:R-:W1:Y:S04]  /*252c0*/  S2R R28, SR_TID.X ;  /* 0x00000000001c7919 */ /* 0x000e680000002100 */
[----:B------:R-:W-:Y:S06]  /*252d0*/  BAR.SYNC.DEFER_BLOCKING 0x0 ;  /* 0x0000000000007b1d */ /* 0x000fec0000010000 */
[----:B---3--:R-:W-:Y:S04]  /*252e0*/  STL.64 [R1+0x1310], R6 ;  /* 0x0013100601007387 */ /* 0x008fe80000100a00 */
[----:B--2---:R2:W-:Y:S04]  /*252f0*/  STL.64 [R1+0x1308], R4 ;  /* 0x0013080401007387 */ /* 0x0045e80000100a00 */
[----:B------:R-:W3:Y:S04]  /*25300*/  LDL.LU R16, [R1+0x30] ;  /* 0x0000300001107983 */ /* 0x000ee80000300800 */
[----:B------:R-:W3:Y:S04]  /*25310*/  LDL.LU R17, [R1+0x34] ;  /* 0x0000340001117983 */ /* 0x000ee80000300800 */
[----:B------:R-:W4:Y:S04]  /*25320*/  LDL.LU R18, [R1+0x38] ;  /* 0x0000380001127983 */ /* 0x000f280000300800 */
[----:B------:R-:W4:Y:S04]  /*25330*/  LDL.LU R19, [R1+0x3c] ;  /* 0x00003c0001137983 */ /* 0x000f280000300800 */
[----:B------:R-:W2:Y:S04]  /*25340*/  LDL.LU R3, [R1+0x18] ;  /* 0x0000180001037983 */ /* 0x000ea80000300800 */
[----:B------:R-:W2:Y:S04]  /*25350*/  LDL.LU R2, [R1+0x1c] ;  /* 0x00001c0001027983 */ /* 0x000ea80000300800 */
[----:B----4-:R-:W-:Y:S04]  /*25360*/  STL.64 [R1+0x1320], R18 ;  /* 0x0013201201007387 */ /* 0x010fe80000100a00 */
[----:B---3--:R3:W-:Y:S04]  /*25370*/  STL.64 [R1+0x1318], R16 ;  /* 0x0013181001007387 */ /* 0x0087e80000100a00 */
[----:B------:R-:W4:Y:S04]  /*25380*/  LDL.LU R12, [R1+0x50] ;  /* 0x00005000010c7983 */ /* 0x000f280000300800 */
[----:B------:R-:W4:Y:S04]  /*25390*/  LDL.LU R13, [R1+0x54] ;  /* 0x00005400010d7983 */ /* 0x000f280000300800 */
[----:B------:R-:W4:Y:S04]  /*253a0*/  LDL.LU R14, [R1+0x58] ;  /* 0x00005800010e7983 */ /* 0x000f280000300800 */
[----:B------:R-:W4:Y:S04]  /*253b0*/  LDL.LU R15, [R1+0x5c] ;  /* 0x00005c00010f7983 */ /* 0x000f280000300800 */
[----:B--2---:R-:W2:Y:S04]  /*253c0*/  LDL.LU R4, [R1+0x60] ;  /* 0x0000600001047983 */ /* 0x004ea80000300800 */
[----:B------:R-:W2:Y:S04]  /*253d0*/  LDL.LU R5, [R1+0x64] ;  /* 0x0000640001057983 */ /* 0x000ea80000300800 */
[----:B------:R-:W2:Y:S04]  /*253e0*/  LDL.LU R6, [R1+0x68] ;  /* 0x0000680001067983 */ /* 0x000ea80000300800 */
[----:B------:R-:W2:Y:S04]  /*253f0*/  LDL.LU R7, [R1+0x6c] ;  /* 0x00006c0001077983 */ /* 0x000ea80000300800 */
[----:B---3--:R-:W3:Y:S04]  /*25400*/  LDL.LU R16, [R1+0x70] ;  /* 0x0000700001107983 */ /* 0x008ee80000300800 */
[----:B------:R-:W3:Y:S04]  /*25410*/  LDL.LU R17, [R1+0x74] ;  /* 0x0000740001117983 */ /* 0x000ee80000300800 */
[----:B------:R-:W3:Y:S04]  /*25420*/  LDL.LU R18, [R1+0x78] ;  /* 0x0000780001127983 */ /* 0x000ee80000300800 */
[----:B------:R-:W3:Y:S04]  /*25430*/  LDL.LU R19, [R1+0x7c] ;  /* 0x00007c0001137983 */ /* 0x000ee80000300800 */
[----:B------:R-:W4:Y:S04]  /*25440*/  LDL.LU R24, [R1+0x40] ;  /* 0x0000400001187983 */ /* 0x000f280000300800 */
[----:B------:R-:W4:Y:S04]  /*25450*/  LDL.LU R25, [R1+0x44] ;  /* 0x0000440001197983 */ /* 0x000f280000300800 */
[----:B------:R-:W4:Y:S04]  /*25460*/  LDL.LU R26, [R1+0x48] ;  /* 0x00004800011a7983 */ /* 0x000f280000300800 */
[----:B------:R-:W4:Y:S04]  /*25470*/  LDL.LU R27, [R1+0x4c] ;  /* 0x00004c00011b7983 */ /* 0x000f280000300800 */
[----:B------:R-:W-:Y:S04]  /*25480*/  STL.64 [R1+0x12c0], R22 ;  /* 0x0012c01601007387 */ /* 0x000fe80000100a00 */
[----:B------:R0:W-:Y:S04]  /*25490*/  STL.64 [R1+0x12b8], R20 ;  /* 0x0012b81401007387 */ /* 0x0001e80000100a00 */
[----:B0-----:R-:W4:Y:S04]  /*254a0*/  LDL.LU R20, [R1] ;  /* 0x0000000001147983 */ /* 0x001f280000300800 */
[----:B------:R-:W4:Y:S04]  /*254b0*/  LDL.LU R21, [R1+0x4] ;  /* 0x0000040001157983 */ /* 0x000f280000300800 */
[----:B------:R-:W4:Y:S04]  /*254c0*/  LDL.LU R22, [R1+0x8] ;  /* 0x0000080001167983 */ /* 0x000f280000300800 */
[----:B------:R-:W4:Y:S04]  /*254d0*/  LDL.LU R23, [R1+0xc] ;  /* 0x00000c0001177983 */ /* 0x000f280000300800 */
[----:B------:R0:W-:Y:S04]  /*254e0*/  STL.64 [R1+0x12b0], R10 ;  /* 0x0012b00a01007387 */ /* 0x0001e80000100a00 */
[----:B------:R1:W-:Y:S01]  /*254f0*/  STL.64 [R1+0x12a8], R8 ;  /* 0x0012a80801007387 */ /* 0x0003e20000100a00 */
[----:B0-----:R-:W-:Y:S01]  /*25500*/  IMAD.MOV.U32 R11, RZ, RZ, R2 ;  /* 0x000000ffff0b7224 */ /* 0x001fe200078e0002 */
[----:B------:R-:W-:Y:S01]  /*25510*/  LOP3.LUT R2, R0, 0x7f, RZ, 0xc0, !PT ;  /* 0x0000007f00027812 */ /* 0x000fe200078ec0ff */
[----:B-1----:R-:W-:-:S02]  /*25520*/  IMAD.SHL.U32 R0, R28, 0x800, RZ ;  /* 0x000008001c007824 */ /* 0x002fc400078e00ff */
[----:B------:R-:W-:Y:S01]  /*25530*/  IMAD.MOV.U32 R10, RZ, RZ, R3 ;  /* 0x000000ffff0a7224 */ /* 0x000fe200078e0003 */
[----:B------:R-:W4:Y:S02]  /*25540*/  LDL.LU R8, [R1+0x10] ;  /* 0x0000100001087983 */ /* 0x000f240000300800 */
[----:B------:R-:W-:Y:S01]  /*25550*/  LOP3.LUT R0, R0, 0x3000, RZ, 0xc0, !PT ;  /* 0x0000300000007812 */ /* 0x000fe200078ec0ff */
[----:B------:R-:W-:Y:S01]  /*25560*/  IMAD.SHL.U32 R3, R28, 0x20, RZ ;  /* 0x000000201c037824 */ /* 0x000fe200078e00ff */
[----:B------:R-:W4:Y:S03]  /*25570*/  LDL.LU R9, [R1+0x14] ;  /* 0x0000140001097983 */ /* 0x000f260000300800 */
[----:B------:R-:W-:Y:S01]  /*25580*/  IMAD R0, R2, 0x10, R0 ;  /* 0x0000001002007824 */ /* 0x000fe200078e0200 */
[----:B------:R-:W-:Y:S01]  /*25590*/  STL [R1+0x10cc], R29 ;  /* 0x0010cc1d01007387 */ /* 0x000fe20000100800 */
[----:B------:R-:W-:-:S05]  /*255a0*/  IMAD.SHL.U32 R2, R28, 0x200, RZ ;  /* 0x000002001c027824 */ /* 0x000fca00078e00ff */
[----:B------:R-:W-:-:S04]  /*255b0*/  LOP3.LUT R2, R2, 0x3000, RZ, 0xc0, !PT ;  /* 0x0000300002027812 */ /* 0x000fc800078ec0ff */
[----:B------:R-:W-:Y:S01]  /*255c0*/  LOP3.LUT R2, R2, 0x60, R3, 0xf8, !PT ;  /* 0x0000006002027812 */ /* 0x000fe200078ef803 */
[C---:B------:R-:W-:Y:S02]  /*255d0*/  IMAD.SHL.U32 R3, R28.reuse, 0x4, RZ ;  /* 0x000000041c037824 */ /* 0x040fe400078e00ff */
[----:B------:R-:W-:-:S03]  /*255e0*/  IMAD.SHL.U32 R28, R28, 0x40, RZ ;  /* 0x000000401c1c7824 */ /* 0x000fc600078e00ff */
[----:B------:R-:W-:Y:S02]  /*255f0*/  LOP3.LUT R2, R2, 0x170, R3, 0x78, !PT ;  /* 0x0000017002027812 */ /* 0x000fe400078e7803 */
[----:B------:R-:W-:Y:S01]  /*25600*/  LOP3.LUT R3, R28, 0x800, RZ, 0xc0, !PT ;  /* 0x000008001c037812 */ /* 0x000fe200078ec0ff */
[----:B------:R-:W-:Y:S04]  /*25610*/  STL [R1+0x10d0], R28 ;  /* 0x0010d01c01007387 */ /* 0x000fe80000100800 */
[----:B------:R-:W-:-:S05]  /*25620*/  IMAD.IADD R2, R3, 0x1, R2 ;  /* 0x0000000103027824 */ /* 0x000fca00078e0202 */
[----:B--2---:R-:W-:Y:S04]  /*25630*/  STS.128 [R2+0x80], R4 ;  /* 0x0000800402007388 */ /* 0x004fe80000000c00 */
[----:B---3--:R0:W-:Y:S04]  /*25640*/  STS.128 [R2], R16 ;  /* 0x0000001002007388 */ /* 0x0081e80000000c00 */
[----:B0-----:R-:W2:Y:S04]  /*25650*/  LDL.LU.64 R18, [R1+0x1320] ;  /* 0x0013200001127983 */ /* 0x001ea80000300a00 */
[----:B------:R-:W2:Y:S04]  /*25660*/  LDL.LU.64 R16, [R1+0x1318] ;  /* 0x0013180001107983 */ /* 0x000ea80000300a00 */
[----:B------:R-:W3:Y:S04]  /*25670*/  LDL.LU.64 R6, [R1+0x1310] ;  /* 0x0013100001067983 */ /* 0x000ee80000300a00 */
[----:B------:R-:W3:Y:S04]  /*25680*/  LDL.LU.64 R4, [R1+0x1308] ;  /* 0x0013080001047983 */ /* 0x000ee80000300a00 */
[----:B----4-:R0:W-:Y:S04]  /*25690*/  STS.128 [R2+0x200], R12 ;  /* 0x0002000c02007388 */ /* 0x0101e80000000c00 */
[----:B------:R1:W-:Y:S04]  /*256a0*/  STS.128 [R2+0x280], R24 ;  /* 0x0002801802007388 */ /* 0x0003e80000000c00 */
[----:B------:R-:W-:Y:S04]  /*256b0*/  STS.128 [R2+0x680], R20 ;  /* 0x0006801402007388 */ /* 0x000fe80000000c00 */
[----:B0-----:R-:W4:Y:S04]  /*256c0*/  LDL.LU.64 R14, [R1+0x1300] ;  /* 0x00130000010e7983 */ /* 0x001f280000300a00 */
[----:B------:R-:W4:Y:S04]  /*256d0*/  LDL.LU.64 R12, [R1+0x12f8] ;  /* 0x0012f800010c7983 */ /* 0x000f280000300a00 */
[----:B-1----:R-:W4:Y:S04]  /*256e0*/  LDL.LU.64 R26, [R1+0x12f0] ;  /* 0x0012f000011a7983 */ /* 0x002f280000300a00 */
[----:B------:R-:W4:Y:S04]  /*256f0*/  LDL.LU.64 R24, [R1+0x12e8] ;  /* 0x0012e80001187983 */ /* 0x000f280000300a00 */
[----:B------:R0:W-:Y:S02]  /*25700*/  STS.128 [R2+0x600], R8 ;  /* 0x0006000802007388 */ /* 0x0001e40000000c00 */
[----:B0-----:R-:W-:-:S02]  /*25710*/  LOP3.LUT R8, R0, 0x20, RZ, 0x3c, !PT ;  /* 0x0000002000087812 */ /* 0x001fc400078e3cff */
[C---:B------:R-:W-:Y:S01]  /*25720*/  LOP3.LUT R29, R0.reuse, 0x40, RZ, 0x3c, !PT ;  /* 0x00000040001d7812 */ /* 0x040fe200078e3cff */
[----:B--2---:R0:W-:Y:S04]  /*25730*/  STS.128 [R2+0x400], R16 ;  /* 0x0004001002007388 */ /* 0x0041e80000000c00 */
[----:B---3--:R1:W-:Y:S04]  /*25740*/  STS.128 [R2+0x480], R4 ;  /* 0x0004800402007388 */ /* 0x0083e80000000c00 */
[----:B------:R-:W-:Y:S06]  /*25750*/  BAR.SYNC.DEFER_BLOCKING 0x0 ;  /* 0x0000000000007b1d */ /* 0x000fec0000010000 */
[----:B0-----:R-:W2:Y:S04]  /*25760*/  LDL.LU.64 R18, [R1+0x12e0] ;  /* 0x0012e00001127983 */ /* 0x001ea80000300a00 */
[----:B------:R-:W2:Y:S04]  /*25770*/  LDL.LU.64 R16, [R1+0x12d8] ;  /* 0x0012d80001107983 */ /* 0x000ea80000300a00 */
[----:B-1----:R-:W3:Y:S04]  /*25780*/  LDL.LU.64 R6, [R1+0x12d0] ;  /* 0x0012d00001067983 */ /* 0x002ee80000300a00 */
[----:B------:R-:W3:Y:S01]  /*25790*/  LDL.LU.64 R4, [R1+0x12c8] ;  /* 0x0012c80001047983 */ /* 0x000ee20000300a00 */
[----:B------:R-:W-:-:S03]  /*257a0*/  LOP3.LUT R3, R0, 0x60, RZ, 0x3c, !PT ;  /* 0x0000006000037812 */ /* 0x000fc600078e3cff */
[----:B------:R-:W0:Y:S04]  /*257b0*/  LDS.128 R20, [R0] ;  /* 0x0000000000147984 */ /* 0x000e280000000c00 */
[----:B0-----:R-:W-:Y:S04]  /*257c0*/  STL.64 [R1+0x30], R20 ;  /* 0x0000301401007387 */ /* 0x001fe80000100a00 */
[----:B------:R-:W-:Y:S04]  /*257d0*/  STL.64 [R1+0x38], R22 ;  /* 0x0000381601007387 */ /* 0x000fe80000100a00 */
[----:B------:R-:W0:Y:S04]  /*257e0*/  LDS.128 R20, [R0+0x800] ;  /* 0x0008000000147984 */ /* 0x000e280000000c00 */
[----:B0-----:R-:W-:Y:S04]  /*257f0*/  STL.64 [R1+0x150], R20 ;  /* 0x0001501401007387 */ /* 0x001fe80000100a00 */
[----:B------:R-:W-:Y:S04]  /*25800*/  STL.64 [R1+0x158], R22 ;  /* 0x0001581601007387 */ /* 0x000fe80000100a00 */
[----:B------:R-:W0:Y:S04]  /*25810*/  LDS.128 R20, [R8] ;  /* 0x0000000008147984 */ /* 0x000e280000000c00 */
[----:B------:R-:W1:Y:S04]  /*25820*/  LDS.128 R8, [R8+0x800] ;  /* 0x0008000008087984 */ /* 0x000e680000000c00 */
[----:B0-----:R-:W-:Y:S04]  /*25830*/  STL.64 [R1+0x40], R20 ;  /* 0x0000401401007387 */ /* 0x001fe80000100a00 */
[----:B------:R0:W-:Y:S04]  /*25840*/  STL.64 [R1+0x48], R22 ;  /* 0x0000481601007387 */ /* 0x0001e80000100a00 */
[----:B0-----:R-:W3:Y:S04]  /*25850*/  LDL.LU.64 R22, [R1+0x12c0] ;  /* 0x0012c00001167983 */ /* 0x001ee80000300a00 */
[----:B------:R-:W3:Y:S04]  /*25860*/  LDL.LU.64 R20, [R1+0x12b8] ;  /* 0x0012b80001147983 */ /* 0x000ee80000300a00 */
[----:B-1----:R-:W-:Y:S04]  /*25870*/  STL.64 [R1+0x160], R8 ;  /* 0x0001600801007387 */ /* 0x002fe80000100a00 */
[----:B------:R-:W-:Y:S04]  /*25880*/  STL.64 [R1+0x168], R10 ;  /* 0x0001680a01007387 */ /* 0x000fe80000100a00 */
[----:B------:R-:W0:Y:S04]  /*25890*/  LDS.128 R8, [R29] ;  /* 0x000000001d087984 */ /* 0x000e280000000c00 */
[----:B0-----:R-:W-:Y:S04]  /*258a0*/  STL.64 [R1+0x70], R8 ;  /* 0x0000700801007387 */ /* 0x001fe80000100a00 */
[----:B------:R-:W-:Y:S04]  /*258b0*/  STL.64 [R1+0x78], R10 ;  /* 0x0000780a01007387 */ /* 0x000fe80000100a00 */
[----:B------:R-:W0:Y:S04]  /*258c0*/  LDS.128 R8, [R29+0x800] ;  /* 0x000800001d087984 */ /* 0x000e280000000c00 */
[----:B0-----:R-:W-:Y:S04]  /*258d0*/  STL.64 [R1+0x170], R8 ;  /* 0x0001700801007387 */ /* 0x001fe80000100a00 */
[----:B------:R-:W-:Y:S04]  /*258e0*/  STL.64 [R1+0x178], R10 ;  /* 0x0001780a01007387 */ /* 0x000fe80000100a00 */
[----:B------:R-:W0:Y:S04]  /*258f0*/  LDS.128 R8, [R3] ;  /* 0x0000000003087984 */ /* 0x000e280000000c00 */
[----:B0-----:R-:W-:Y:S01]  /*25900*/  STL [R1+0x144], R9 ;  /* 0x0001440901007387 */ /* 0x001fe20000100800 */
[----:B------:R-:W-:-:S03]  /*25910*/  IMAD.MOV.U32 R28, RZ, RZ, R8 ;  /* 0x000000ffff1c7224 */ /* 0x000fc600078e0008 */
[----:B------:R-:W-:Y:S04]  /*25920*/  STL.64 [R1+0x148], R10 ;  /* 0x0001480a01007387 */ /* 0x000fe80000100a00 */
[----:B------:R-:W0:Y:S04]  /*25930*/  LDS.128 R8, [R3+0x800] ;  /* 0x0008000003087984 */ /* 0x000e280000000c00 */
[----:B------:R-:W-:Y:S06]  /*25940*/  BAR.SYNC.DEFER_BLOCKING 0x0 ;  /* 0x0000000000007b1d */ /* 0x000fec0000010000 */
[----:B------:R-:W-:Y:S04]  /*25950*/  STL [R1+0x10d4], R28 ;  /* 0x0010d41c01007387 */ /* 0x000fe80000100800 */
[----:B----4-:R-:W-:Y:S04]  /*25960*/  STS.128 [R2], R12 ;  /* 0x0000000c02007388 */ /* 0x010fe80000000c00 */
[----:B0-----:R-:W-:Y:S04]  /*25970*/  STL.64 [R1+0x180], R8 ;  /* 0x0001800801007387 */ /* 0x001fe80000100a00 */
[----:B------:R0:W-:Y:S04]  /*25980*/  STL.64 [R1+0x188], R10 ;  /* 0x0001880a01007387 */ /* 0x0001e80000100a00 */
[----:B0-----:R-:W4:Y:S04]  /*25990*/  LDL.LU.64 R10, [R1+0x12b0] ;  /* 0x0012b000010a7983 */ /* 0x001f280000300a00 */
[----:B------:R-:W4:Y:S04]  /*259a0*/  LDL.LU.64 R8, [R1+0x12a8] ;  /* 0x0012a80001087983 */ /* 0x000f280000300a00 */
[----:B------:R-:W3:Y:S04]  /*259b0*/  LDL.LU R12, [R1+0x110] ;  /* 0x00011000010c7983 */ /* 0x000ee80000300800 */
[----:B------:R-:W3:Y:S04]  /*259c0*/  LDL.LU R13, [R1+0x114] ;  /* 0x00011400010d7983 */ /* 0x000ee80000300800 */
[----:B------:R-:W3:Y:S04]  /*259d0*/  LDL.LU R14, [R1+0x118] ;  /* 0x00011800010e7983 */ /* 0x000ee80000300800 */
[----:B------:R-:W3:Y:S04]  /*259e0*/  LDL.LU R15, [R1+0x11c] ;  /* 0x00011c00010f7983 */ /* 0x000ee80000300800 */
[----:B--2---:R0:W-:Y:S04]  /*259f0*/  STS.128 [R2+0x200], R16 ;  /* 0x0002001002007388 */ /* 0x0041e80000000c00 */
[----:B------:R1:W-:Y:S04]  /*25a00*/  STS.128 [R2+0x80], R24 ;  /* 0x0000801802007388 */ /* 0x0003e80000000c00 */
[----:B---3--:R-:W-:Y:S04]  /*25a10*/  STL.64 [R1+0x1278], R14 ;  /* 0x0012780e01007387 */ /* 0x008fe80000100a00 */
[----:B------:R-:W-:Y:S04]  /*25a20*/  STL.64 [R1+0x1270], R12 ;  /* 0x0012700c01007387 */ /* 0x000fe80000100a00 */
[----:B------:R2:W-:Y:S04]  /*25a30*/  STL [R1+0x12a0], R27 ;  /* 0x0012a01b01007387 */ /* 0x0005e80000100800 */
[----:B0-----:R-:W3:Y:S04]  /*25a40*/  LDL.LU R16, [R1+0x100] ;  /* 0x0001000001107983 */ /* 0x001ee80000300800 */
[----:B------:R-:W3:Y:S04]  /*25a50*/  LDL.LU R17, [R1+0x104] ;  /* 0x0001040001117983 */ /* 0x000ee80000300800 */
[----:B------:R-:W3:Y:S04]  /*25a60*/  LDL.LU R18, [R1+0x108] ;  /* 0x0001080001127983 */ /* 0x000ee80000300800 */
[----:B------:R-:W3:Y:S04]  /*25a70*/  LDL.LU R19, [R1+0x10c] ;  /* 0x00010c0001137983 */ /* 0x000ee80000300800 */
[----:B-1----:R-:W4:Y:S04]  /*25a80*/  LDL.LU R24, [R1+0x80] ;  /* 0x0000800001187983 */ /* 0x002f280000300800 */
[----:B------:R-:W4:Y:S04]  /*25a90*/  LDL.LU R25, [R1+0x84] ;  /* 0x0000840001197983 */ /* 0x000f280000300800 */
[----:B------:R-:W4:Y:S04]  /*25aa0*/  LDL.LU R26, [R1+0x88] ;  /* 0x00008800011a7983 */ /* 0x000f280000300800 */
[----:B--2---:R-:W2:Y:S04]  /*25ab0*/  LDL.LU R27, [R1+0x8c] ;  /* 0x00008c00011b7983 */ /* 0x004ea80000300800 */
[----:B------:R0:W-:Y:S04]  /*25ac0*/  STS.128 [R2+0x280], R4 ;  /* 0x0002800402007388 */ /* 0x0001e80000000c00 */
[----:B------:R1:W-:Y:S04]  /*25ad0*/  STS.128 [R2+0x400], R20 ;  /* 0x0004001402007388 */ /* 0x0003e80000000c00 */
[----:B---3--:R-:W-:Y:S04]  /*25ae0*/  STL.64 [R1+0x1288], R18 ;  /* 0x0012881201007387 */ /* 0x008fe80000100a00 */
[----:B------:R3:W-:Y:S04]  /*25af0*/  STL.64 [R1+0x1280], R16 ;  /* 0x0012801001007387 */ /* 0x0007e80000100a00 */
[----:B0-----:R-:W3:Y:S04]  /*25b00*/  LDL.LU R4, [R1+0xa0] ;  /* 0x0000a00001047983 */ /* 0x001ee80000300800 */
[----:B------:R-:W3:Y:S04]  /*25b10*/  LDL.LU R5, [R1+0xa4] ;  /* 0x0000a40001057983 */ /* 0x000ee80000300800 */
[----:B------:R-:W3:Y:S04]  /*25b20*/  LDL.LU R6, [R1+0xa8] ;  /* 0x0000a80001067983 */ /* 0x000ee80000300800 */
[----:B------:R-:W3:Y:S04]  /*25b30*/  LDL.LU R7, [R1+0xac] ;  /* 0x0000ac0001077983 */ /* 0x000ee80000300800 */
[----:B-1----:R-:W3:Y:S04]  /*25b40*/  LDL.LU R20, [R1+0xf0] ;  /* 0x0000f00001147983 */ /* 0x002ee80000300800 */
[----:B------:R-:W3:Y:S04]  /*25b50*/  LDL.LU R21, [R1+0xf4] ;  /* 0x0000f40001157983 */ /* 0x000ee80000300800 */
[----:B------:R-:W3:Y:S04]  /*25b60*/  LDL.LU R22, [R1+0xf8] ;  /* 0x0000f80001167983 */ /* 0x000ee80000300800 */
[----:B------:R-:W3:Y:S04]  /*25b70*/  LDL.LU R23, [R1+0xfc] ;  /* 0x0000fc0001177983 */ /* 0x000ee80000300800 */
[----:B----4-:R-:W-:Y:S04]  /*25b80*/  STS.128 [R2+0x480], R8 ;  /* 0x0004800802007388 */ /* 0x010fe80000000c00 */
[----:B--2---:R-:W-:Y:S04]  /*25b90*/  STS.128 [R2+0x600], R24 ;  /* 0x0006001802007388 */ /* 0x004fe80000000c00 */
[----:B---3--:R-:W-:Y:S04]  /*25ba0*/  STL.64 [R1+0x1298], R22 ;  /* 0x0012981601007387 */ /* 0x008fe80000100a00 */
[----:B------:R0:W-:Y:S04]  /*25bb0*/  STL.64 [R1+0x1290], R20 ;  /* 0x0012901401007387 */ /* 0x0001e80000100a00 */
[----:B------:R-:W2:Y:S04]  /*25bc0*/  LDL.LU R12, [R1+0xc0] ;  /* 0x0000c000010c7983 */ /* 0x000ea80000300800 */
[----:B------:R-:W2:Y:S04]  /*25bd0*/  LDL.LU R13, [R1+0xc4] ;  /* 0x0000c400010d7983 */ /* 0x000ea80000300800 */
[----:B------:R-:W2:Y:S04]  /*25be0*/  LDL.LU R14, [R1+0xc8] ;  /* 0x0000c800010e7983 */ /* 0x000ea80000300800 */
[----:B------:R-:W2:Y:S04]  /*25bf0*/  LDL.LU R15, [R1+0xcc] ;  /* 0x0000cc00010f7983 */ /* 0x000ea80000300800 */
[----:B------:R-:W3:Y:S04]  /*25c00*/  LDL.LU R16, [R1+0xb0] ;  /* 0x0000b00001107983 */ /* 0x000ee80000300800 */
[----:B------:R-:W3:Y:S04]  /*25c10*/  LDL.LU R17, [R1+0xb4] ;  /* 0x0000b40001117983 */ /* 0x000ee80000300800 */
[----:B------:R-:W3:Y:S04]  /*25c20*/  LDL.LU R18, [R1+0xb8] ;  /* 0x0000b80001127983 */ /* 0x000ee80000300800 */
[----:B------:R-:W3:Y:S04]  /*25c30*/  LDL.LU R19, [R1+0xbc] ;  /* 0x0000bc0001137983 */ /* 0x000ee80000300800 */
[----:B0-----:R-:W4:Y:S04]  /*25c40*/  LDL.LU R20, [R1+0x90] ;  /* 0x0000900001147983 */ /* 0x001f280000300800 */
[----:B------:R-:W4:Y:S04]  /*25c50*/  LDL.LU R21, [R1+0x94] ;  /* 0x0000940001157983 */ /* 0x000f280000300800 */
[----:B------:R-:W4:Y:S04]  /*25c60*/  LDL.LU R22, [R1+0x98] ;  /* 0x0000980001167983 */ /* 0x000f280000300800 */
[----:B------:R-:W4:Y:S04]  /*25c70*/  LDL.LU R23, [R1+0x9c] ;  /* 0x00009c0001177983 */ /* 0x000f280000300800 */
[----:B------:R-:W2:Y:S04]  /*25c80*/  LDL.LU R8, [R1+0xe0] ;  /* 0x0000e00001087983 */ /* 0x000ea80000300800 */
[----:B------:R-:W2:Y:S04]  /*25c90*/  LDL.LU R9, [R1+0xe4] ;  /* 0x0000e40001097983 */ /* 0x000ea80000300800 */
[----:B------:R-:W2:Y:S04]  /*25ca0*/  LDL.LU R10, [R1+0xe8] ;  /* 0x0000e800010a7983 */ /* 0x000ea80000300800 */
[----:B------:R-:W2:Y:S04]  /*25cb0*/  LDL.LU R11, [R1+0xec] ;  /* 0x0000ec00010b7983 */ /* 0x000ea80000300800 */
[----:B------:R-:W2:Y:S04]  /*25cc0*/  LDL.LU R27, [R1+0x12a0] ;  /* 0x0012a000011b7983 */ /* 0x000ea80000300800 */
[----:B------:R-:W-:Y:S04]  /*25cd0*/  STS.128 [R2+0x680], R4 ;  /* 0x0006800402007388 */ /* 0x000fe80000000c00 */
[----:B------:R-:W-:Y:S06]  /*25ce0*/  BAR.SYNC.DEFER_BLOCKING 0x0 ;  /* 0x0000000000007b1d */ /* 0x000fec0000010000 */
[----:B------:R-:W0:Y:S01]  /*25cf0*/  LDS.128 R4, [R0] ;  /* 0x0000000000047984 */ /* 0x000e220000000c00 */
[----:B------:R-:W-:-:S03]  /*25d00*/  LOP3.LUT R28, R0, 0x20, RZ, 0x3c, !PT ;  /* 0x00000020001c7812 */ /* 0x000fc600078e3cff */
[----:B0-----:R-:W-:Y:S01]  /*25d10*/  STL [R1+0x4], R5 ;  /* 0x0000040501007387 */ /* 0x001fe20000100800 */
[----:B------:R-:W-:-:S03]  /*25d20*/  IMAD.MOV.U32 R25, RZ, RZ, R4 ;  /* 0x000000ffff197224 */ /* 0x000fc600078e0004 */
[----:B------:R-:W-:Y:S04]  /*25d30*/  STL.64 [R1+0x8], R6 ;  /* 0x0000080601007387 */ /* 0x000fe80000100a00 */
[----:B------:R-:W0:Y:S04]  /*25d40*/  LDS.128 R4, [R0+0x800] ;  /* 0x0008000000047984 */ /* 0x000e280000000c00 */
[----:B--2---:R-:W-:Y:S04]  /*25d50*/  STL [R1+0x1114], R27 ;  /* 0x0011141b01007387 */ /* 0x004fe80000100800 */
[----:B------:R1:W-:Y:S04]  /*25d60*/  STL [R1+0x1110], R25 ;  /* 0x0011101901007387 */ /* 0x0003e80000100800 */
[----:B------:R-:W2:Y:S04]  /*25d70*/  LDL.LU R24, [R1+0xd0] ;  /* 0x0000d00001187983 */ /* 0x000ea80000300800 */
[----:B-1----:R-:W2:Y:S04]  /*25d80*/  LDL.LU R25, [R1+0xd4] ;  /* 0x0000d40001197983 */ /* 0x002ea80000300800 */
[----:B------:R-:W2:Y:S04]  /*25d90*/  LDL.LU R26, [R1+0xd8] ;  /* 0x0000d800011a7983 */ /* 0x000ea80000300800 */
[----:B------:R-:W2:Y:S04]  /*25da0*/  LDL.LU R27, [R1+0xdc] ;  /* 0x0000dc00011b7983 */ /* 0x000ea80000300800 */
[----:B0-----:R-:W-:Y:S04]  /*25db0*/  STL.64 [R1+0x60], R4 ;  /* 0x0000600401007387 */ /* 0x001fe80000100a00 */
[----:B------:R-:W-:Y:S04]  /*25dc0*/  STL.64 [R1+0x68], R6 ;  /* 0x0000680601007387 */ /* 0x000fe80000100a00 */
[----:B------:R-:W0:Y:S04]  /*25dd0*/  LDS.128 R4, [R28] ;  /* 0x000000001c047984 */ /* 0x000e280000000c00 */
[----:B0-----:R-:W-:Y:S04]  /*25de0*/  STL.64 [R1+0x20], R4 ;  /* 0x0000200401007387 */ /* 0x001fe80000100a00 */
[----:B------:R-:W-:Y:S04]  /*25df0*/  STL.64 [R1+0x28], R6 ;  /* 0x0000280601007387 */ /* 0x000fe80000100a00 */
[----:B------:R-:W0:Y:S04]  /*25e00*/  LDS.128 R4, [R28+0x800] ;  /* 0x000800001c047984 */ /* 0x000e280000000c00 */
[----:B0-----:R-:W-:Y:S04]  /*25e10*/  STL.64 [R1+0xa0], R4 ;  /* 0x0000a00401007387 */ /* 0x001fe80000100a00 */
[----:B------:R-:W-:Y:S04]  /*25e20*/  STL.64 [R1+0xa8], R6 ;  /* 0x0000a80601007387 */ /* 0x000fe80000100a00 */
[----:B------:R-:W0:Y:S02]  /*25e30*/  LDS.128 R4, [R29] ;  /* 0x000000001d047984 */ /* 0x000e240000000c00 */
[----:B0-----:R-:W-:-:S02]  /*25e40*/  IMAD.MOV.U32 R28, RZ, RZ, R4 ;  /* 0x000000ffff1c7224 */ /* 0x001fc400078e0004 */
[----:B------:R-:W-:Y:S04]  /*25e50*/  STL [R1+0x14], R5 ;  /* 0x0000140501007387 */ /* 0x000fe80000100800 */
[----:B------:R-:W-:Y:S04]  /*25e60*/  STL.64 [R1+0x18], R6 ;  /* 0x0000180601007387 */ /* 0x000fe80000100a00 */
[----:B------:R0:W-:Y:S02]  /*25e70*/  STL [R1+0x10d8], R28 ;  /* 0x0010d81c01007387 */ /* 0x0001e40000100800 */
[----:B0-----:R-:W-:-:S05]  /*25e80*/  LOP3.LUT R28, R0, 0x40, RZ, 0x3c, !PT ;  /* 0x00000040001c7812 */ /* 0x001fca00078e3cff */
        /* <DEDUP_REMOVED lines=9> */
[----:B----4-:R1:W-:Y:S04]  /*25f20*/  STS.128 [R2], R20 ;  /* 0x0000001402007388 */ /* 0x0103e80000000c00 */
[----:B---3--:R3:W-:Y:S04]  /*25f30*/  STS.128 [R2+0x80], R16 ;  /* 0x0000801002007388 */ /* 0x0087e80000000c00 */
[----:B0-----:R-:W-:Y:S04]  /*25f40*/  STL [R1+0x10c8], R6 ;  /* 0x0010c80601007387 */ /* 0x001fe80000100800 */
[----:B------:R-:W-:Y:S04]  /*25f50*/  STL [R1+0x10c4], R7 ;  /* 0x0010c40701007387 */ /* 0x000fe80000100800 */
[----:B-1----:R-:W4:Y:S04]  /*25f60*/  LDL.LU.64 R22, [R1+0x1298] ;  /* 0x0012980001167983 */ /* 0x002f280000300a00 */
[----:B------:R-:W4:Y:S04]  /*25f70*/  LDL.LU.64 R20, [R1+0x1290] ;  /* 0x0012900001147983 */ /* 0x000f280000300a00 */
[----:B---3--:R-:W3:Y:S04]  /*25f80*/  LDL.LU.64 R18, [R1+0x1288] ;  /* 0x0012880001127983 */ /* 0x008ee80000300a00 */
[----:B------:R-:W3:Y:S04]  /*25f90*/  LDL.LU.64 R16, [R1+0x1280] ;  /* 0x0012800001107983 */ /* 0x000ee80000300a00 */
[----:B------:R0:W-:Y:S04]  /*25fa0*/  STS.128 [R2+0x200], R12 ;  /* 0x0002000c02007388 */ /* 0x0001e80000000c00 */
[----:B0-----:R-:W3:Y:S04]  /*25fb0*/  LDL.LU.64 R14, [R1+0x1278] ;  /* 0x00127800010e7983 */ /* 0x001ee80000300a00 */
[----:B------:R-:W3:Y:S01]  /*25fc0*/  LDL.LU.64 R12, [R1+0x1270] ;  /* 0x00127000010c7983 */ /* 0x000ee20000300a00 */
[----:B------:R-:W-:-:S03]  /*25fd0*/  LOP3.LUT R6, R0, 0x20, RZ, 0x3c, !PT ;  /* 0x0000002000067812 */ /* 0x000fc600078e3cff */
[----:B--2---:R-:W-:Y:S04]  /*25fe0*/  STS.128 [R2+0x280], R24 ;  /* 0x0002801802007388 */ /* 0x004fe80000000c00 */
[----:B------:R-:W-:Y:S04]  /*25ff0*/  STS.128 [R2+0x400], R8 ;  /* 0x0004000802007388 */ /* 0x000fe80000000c00 */
[----:B----4-:R-:W-:Y:S04]  /*26000*/  STS.128 [R2+0x480], R20 ;  /* 0x0004801402007388 */ /* 0x010fe80000000c00 */
[----:B---3--:R-:W-:Y:S04]  /*26010*/  STS.128 [R2+0x600], R16 ;  /* 0x0006001002007388 */ /* 0x008fe80000000c00 */
[----:B------:R-:W-:Y:S04]  /*26020*/  STS.128 [R2+0x680], R12 ;  /* 0x0006800c02007388 */ /* 0x000fe80000000c00 */
[----:B------:R-:W-:Y:S06]  /*26030*/  BAR.SYNC.DEFER_BLOCKING 0x0 ;  /* 0x0000000000007b1d */ /* 0x000fec0000010000 */
[----:B------:R-:W0:Y:S04]  /*26040*/  LDS.128 R16, [R0] ;  /* 0x0000000000107984 */ /* 0x000e280000000c00 */
[----:B------:R-:W1:Y:S04]  /*26050*/  LDS.128 R12, [R0+0x800] ;  /* 0x00080000000c7984 */ /* 0x000e680000000c00 */
[----:B------:R-:W2:Y:S04]  /*26060*/  LDS.128 R8, [R6] ;  /* 0x0000000006087984 */ /* 0x000ea80000000c00 */
[----:B0-----:R0:W-:Y:S04]  /*26070*/  STL.64 [R1+0xc0], R16 ;  /* 0x0000c01001007387 */ /* 0x0011e80000100a00 */
[----:B------:R3:W-:Y:S04]  /*26080*/  STL.64 [R1+0xc8], R18 ;  /* 0x0000c81201007387 */ /* 0x0007e80000100a00 */
[----:B0-----:R-:W4:Y:S04]  /*26090*/  LDL.LU R16, [R1+0x480] ;  /* 0x0004800001107983 */ /* 0x001f280000300800 */
[----:B-1----:R-:W-:Y:S04]  /*260a0*/  STL.64 [R1+0x1d0], R12 ;  /* 0x0001d00c01007387 */ /* 0x002fe80000100a00 */
[----:B------:R-:W-:Y:S04]  /*260b0*/  STL.64 [R1+0x1d8], R14 ;  /* 0x0001d80e01007387 */ /* 0x000fe80000100a00 */
[----:B--2---:R0:W-:Y:S04]  /*260c0*/  STL.64 [R1+0xf0], R8 ;  /* 0x0000f00801007387 */ /* 0x0041e80000100a00 */
[----:B------:R1:W-:Y:S04]  /*260d0*/  STL.64 [R1+0xf8], R10 ;  /* 0x0000f80a01007387 */ /* 0x0003e80000100a00 */
[----:B------:R-:W4:Y:S04]  /*260e0*/  LDL.LU R17, [R1+0x484] ;  /* 0x0004840001117983 */ /* 0x000f280000300800 */
[----:B---3--:R-:W2:Y:S04]  /*260f0*/  LDL.LU R18, [R1+0x488] ;  /* 0x0004880001127983 */ /* 0x008ea80000300800 */
[----:B------:R-:W2:Y:S04]  /*26100*/  LDL.LU R19, [R1+0x48c] ;  /* 0x00048c0001137983 */ /* 0x000ea80000300800 */
[----:B--2---:R-:W-:Y:S04]  /*26110*/  STL.64 [R1+0x11c8], R18 ;  /* 0x0011c81201007387 */ /* 0x004fe80000100a00 */
[----:B----4-:R-:W-:Y:S04]  /*26120*/  STL.64 [R1+0x11c0], R16 ;  /* 0x0011c01001007387 */ /* 0x010fe80000100a00 */
[----:B------:R-:W2:Y:S04]  /*26130*/  LDL.LU R20, [R1+0x400] ;  /* 0x0004000001147983 */ /* 0x000ea80000300800 */
[----:B------:R-:W2:Y:S04]  /*26140*/  LDL.LU R21, [R1+0x404] ;  /* 0x0004040001157983 */ /* 0x000ea80000300800 */
[----:B------:R-:W3:Y:S04]  /*26150*/  LDL.LU R22, [R1+0x408] ;  /* 0x0004080001167983 */ /* 0x000ee80000300800 */
[----:B------:R-:W3:Y:S04]  /*26160*/  LDL.LU R23, [R1+0x40c] ;  /* 0x00040c0001177983 */ /* 0x000ee80000300800 */
[----:B---3--:R-:W-:Y:S04]  /*26170*/  STL.64 [R1+0x11d8], R22 ;  /* 0x0011d81601007387 */ /* 0x008fe80000100a00 */
[----:B--2---:R-:W-:Y:S04]  /*26180*/  STL.64 [R1+0x11d0], R20 ;  /* 0x0011d01401007387 */ /* 0x004fe80000100a00 */
[----:B0-----:R-:W2:Y:S04]  /*26190*/  LDL.LU R8, [R1+0x3f0] ;  /* 0x0003f00001087983 */ /* 0x001ea80000300800 */
[----:B------:R-:W2:Y:S04]  /*261a0*/  LDL.LU R9, [R1+0x3f4] ;  /* 0x0003f40001097983 */ /* 0x000ea80000300800 */
[----:B-1----:R-:W3:Y:S04]  /*261b0*/  LDL.LU R10, [R1+0x3f8] ;  /* 0x0003f800010a7983 */ /* 0x002ee80000300800 */
[----:B------:R-:W3:Y:S04]  /*261c0*/  LDL.LU R11, [R1+0x3fc] ;  /* 0x0003fc00010b7983 */ /* 0x000ee80000300800 */
[----:B---3--:R-:W-:Y:S04]  /*261d0*/  STL.64 [R1+0x11e8], R10 ;  /* 0x0011e80a01007387 */ /* 0x008fe80000100a00 */
[----:B--2---:R0:W-:Y:S04]  /*261e0*/  STL.64 [R1+0x11e0], R8 ;  /* 0x0011e00801007387 */ /* 0x0041e80000100a00 */
[----:B0-----:R-:W2:Y:S04]  /*261f0*/  LDL.LU R8, [R1+0x250] ;  /* 0x0002500001087983 */ /* 0x001ea80000300800 */
[----:B------:R-:W2:Y:S04]  /*26200*/  LDL.LU R9, [R1+0x254] ;  /* 0x0002540001097983 */ /* 0x000ea80000300800 */
[----:B------:R-:W3:Y:S04]  /*26210*/  LDL.LU R10, [R1+0x258] ;  /* 0x00025800010a7983 */ /* 0x000ee80000300800 */
        /* <DEDUP_REMOVED lines=44> */
[----:B--2---:R-:W-:Y:S04]  /*264e0*/  STL.64 [R1+0x1260], R8 ;  /* 0x0012600801007387 */ /* 0x004fe80000100a00 */
[----:B------:R-:W0:Y:S04]  /*264f0*/  LDS.128 R8, [R6+0x800] ;  /* 0x0008000006087984 */ /* 0x000e280000000c00 */
        /* <DEDUP_REMOVED lines=8> */
[----:B------:R-:W4:Y:S04]  /*26580*/  LDL.LU R24, [R1+0x3d0] ;  /* 0x0003d00001187983 */ /* 0x000f280000300800 */
[----:B------:R-:W4:Y:S04]  /*26590*/  LDL.LU R25, [R1+0x3d4] ;  /* 0x0003d40001197983 */ /* 0x000f280000300800 */
[----:B------:R-:W4:Y:S04]  /*265a0*/  LDL.LU R26, [R1+0x3d8] ;  /* 0x0003d800011a7983 */ /* 0x000f280000300800 */
[----:B------:R-:W4:Y:S04]  /*265b0*/  LDL.LU R27, [R1+0x3dc] ;  /* 0x0003dc00011b7983 */ /* 0x000f280000300800 */
[----:B------:R-:W2:Y:S04]  /*265c0*/  LDL.LU R12, [R1+0x490] ;  /* 0x00049000010c7983 */ /* 0x000ea80000300800 */
[----:B------:R-:W2:Y:S04]  /*265d0*/  LDL.LU R13, [R1+0x494] ;  /* 0x00049400010d7983 */ /* 0x000ea80000300800 */
        /* <DEDUP_REMOVED lines=11> */
[----:B0-----:R-:W-:Y:S04]  /*26690*/  STL.64 [R1+0x1a0], R8 ;  /* 0x0001a00801007387 */ /* 0x001fe80000100a00 */
[----:B------:R-:W-:Y:S04]  /*266a0*/  STL.64 [R1+0x1a8], R10 ;  /* 0x0001a80a01007387 */ /* 0x000fe80000100a00 */
[----:B------:R-:W0:Y:S04]  /*266b0*/  LDS.128 R8, [R3+0x800] ;  /* 0x0008000003087984 */ /* 0x000e280000000c00 */
[----:B0-----:R-:W-:Y:S04]  /*266c0*/  STL.64 [R1+0x210], R8 ;  /* 0x0002100801007387 */ /* 0x001fe80000100a00 */
[----:B------:R0:W-:Y:S04]  /*266d0*/  STL.64 [R1+0x218], R10 ;  /* 0x0002180a01007387 */ /* 0x0001e80000100a00 */
[----:B0-----:R-:W2:Y:S04]  /*266e0*/  LDL.LU.64 R10, [R1+0x1268] ;  /* 0x00126800010a7983 */ /* 0x001ea80000300a00 */
[----:B------:R-:W2:Y:S04]  /*266f0*/  LDL.LU.64 R8, [R1+0x1260] ;  /* 0x0012600001087983 */ /* 0x000ea80000300a00 */
[----:B------:R-:W-:Y:S06]  /*26700*/  BAR.SYNC.DEFER_BLOCKING 0x0 ;  /* 0x0000000000007b1d */ /* 0x000fec0000010000 */
[----:B--2---:R0:W-:Y:S04]  /*26710*/  STS.128 [R2], R8 ;  /* 0x0000000802007388 */ /* 0x0041e80000000c00 */
[----:B0-----:R-:W2:Y:S04]  /*26720*/  LDL.LU.64 R10, [R1+0x1258] ;  /* 0x00125800010a7983 */ /* 0x001ea80000300a00 */
[----:B------:R-:W2:Y:S04]  /*26730*/  LDL.LU.64 R8, [R1+0x1250] ;  /* 0x0012500001087983 */ /* 0x000ea80000300a00 */
[----:B--2---:R0:W-:Y:S04]  /*26740*/  STS.128 [R2+0x80], R8 ;  /* 0x0000800802007388 */ /* 0x0041e80000000c00 */
        /* <DEDUP_REMOVED lines=17> */
[----:B--2---:R-:W-:Y:S04]  /*26860*/  STS.128 [R2+0x680], R8 ;  /* 0x0006800802007388 */ /* 0x004fe80000000c00 */
[----:B------:R-:W-:Y:S06]  /*26870*/  BAR.SYNC.DEFER_BLOCKING 0x0 ;  /* 0x0000000000007b1d */ /* 0x000fec0000010000 */
        /* <DEDUP_REMOVED lines=22> */
[----:B------:R-:W-:Y:S06]  /*269e0*/  BAR.SYNC.DEFER_BLOCKING 0x0 ;  /* 0x0000000000007b1d */ /* 0x000fec0000010000 */
[----:B0-----:R-:W-:Y:S04]  /*269f0*/  STL.64 [R1+0x190], R8 ;  /* 0x0001900801007387 */ /* 0x001fe80000100a00 */
[----:B------:R0:W-:Y:S04]  /*26a00*/  STL.64 [R1+0x198], R10 ;  /* 0x0001980a01007387 */ /* 0x0001e80000100a00 */
[----:B0-----:R-:W2:Y:S04]  /*26a10*/  LDL.LU.64 R10, [R1+0x11e8] ;  /* 0x0011e800010a7983 */ /* 0x001ea80000300a00 */
[----:B------:R-:W2:Y:S04]  /*26a20*/  LDL.LU.64 R8, [R1+0x11e0] ;  /* 0x0011e00001087983 */ /* 0x000ea80000300a00 */
[----:B---3--:R0:W-:Y:S04]  /*26a30*/  STS.128 [R2], R20 ;  /* 0x0000001402007388 */ /* 0x0081e80000000c00 */
[----:B------:R1:W-:Y:S04]  /*26a40*/  STS.128 [R2+0x80], R16 ;  /* 0x0000801002007388 */ /* 0x0003e80000000c00 */
[----:B0-----:R-:W3:Y:S04]  /*26a50*/  LDL.LU.64 R22, [R1+0x11d8] ;  /* 0x0011d80001167983 */ /* 0x001ee80000300a00 */
[----:B------:R-:W3:Y:S04]  /*26a60*/  LDL.LU.64 R20, [R1+0x11d0] ;  /* 0x0011d00001147983 */ /* 0x000ee80000300a00 */
[----:B-1----:R-:W3:Y:S04]  /*26a70*/  LDL.LU.64 R18, [R1+0x11c8] ;  /* 0x0011c80001127983 */ /* 0x002ee80000300a00 */
[----:B------:R-:W3:Y:S04]  /*26a80*/  LDL.LU.64 R16, [R1+0x11c0] ;  /* 0x0011c00001107983 */ /* 0x000ee80000300a00 */
[----:B----4-:R-:W-:Y:S04]  /*26a90*/  STS.128 [R2+0x200], R24 ;  /* 0x0002001802007388 */ /* 0x010fe80000000c00 */
[----:B------:R-:W-:Y:S04]  /*26aa0*/  STS.128 [R2+0x600], R12 ;  /* 0x0006000c02007388 */ /* 0x000fe80000000c00 */
[----:B--2---:R0:W-:Y:S04]  /*26ab0*/  STS.128 [R2+0x280], R8 ;  /* 0x0002800802007388 */ /* 0x0041e80000000c00 */
[----:B0-----:R-:W2:Y:S04]  /*26ac0*/  LDL.LU R8, [R1+0x5c0] ;  /* 0x0005c00001087983 */ /* 0x001ea80000300800 */
[----:B------:R-:W2:Y:S04]  /*26ad0*/  LDL.LU R9, [R1+0x5c4] ;  /* 0x0005c40001097983 */ /* 0x000ea80000300800 */
[----:B------:R-:W4:Y:S04]  /*26ae0*/  LDL.LU R10, [R1+0x5c8] ;  /* 0x0005c800010a7983 */ /* 0x000f280000300800 */
[----:B------:R-:W4:Y:S04]  /*26af0*/  LDL.LU R11, [R1+0x5cc] ;  /* 0x0005cc00010b7983 */ /* 0x000f280000300800 */
[----:B---3--:R-:W-:Y:S04]  /*26b00*/  STS.128 [R2+0x480], R16 ;  /* 0x0004801002007388 */ /* 0x008fe80000000c00 */
[----:B------:R-:W-:Y:S04]  /*26b10*/  STS.128 [R2+0x400], R20 ;  /* 0x0004001402007388 */ /* 0x000fe80000000c00 */
[----:B----4-:R-:W-:Y:S04]  /*26b20*/  STL.64 [R1+0x1168], R10 ;  /* 0x0011680a01007387 */ /* 0x010fe80000100a00 */
[----:B--2---:R0:W-:Y:S04]  /*26b30*/  STL.64 [R1+0x1160], R8 ;  /* 0x0011600801007387 */ /* 0x0041e80000100a00 */
[----:B0-----:R-:W2:Y:S04]  /*26b40*/  LDL.LU R8, [R1+0x590] ;  /* 0x0005900001087983 */ /* 0x001ea80000300800 */
[----:B------:R-:W2:Y:S04]  /*26b50*/  LDL.LU R9, [R1+0x594] ;  /* 0x0005940001097983 */ /* 0x000ea80000300800 */
[----:B------:R-:W3:Y:S04]  /*26b60*/  LDL.LU R10, [R1+0x598] ;  /* 0x00059800010a7983 */ /* 0x000ee80000300800 */
[----:B------:R-:W3:Y:S04]  /*26b70*/  LDL.LU R11, [R1+0x59c] ;  /* 0x00059c00010b7983 */ /* 0x000ee80000300800 */
[----:B------:R-:W4:Y:S04]  /*26b80*/  LDL.LU R16, [R1+0x4a0] ;  /* 0x0004a00001107983 */ /* 0x000f280000300800 */
[----:B------:R-:W4:Y:S04]  /*26b90*/  LDL.LU R17, [R1+0x4a4] ;  /* 0x0004a40001117983 */ /* 0x000f280000300800 */
[----:B------:R-:W4:Y:S04]  /*26ba0*/  LDL.LU R18, [R1+0x4a8] ;  /* 0x0004a80001127983 */ /* 0x000f280000300800 */
[----:B------:R-:W4:Y:S04]  /*26bb0*/  LDL.LU R19, [R1+0x4ac] ;  /* 0x0004ac0001137983 */ /* 0x000f280000300800 */
        /* <DEDUP_REMOVED lines=24> */
[----:B----4-:R-:W-:Y:S04]  /*26d40*/  STS.128 [R2+0x680], R16 ;  /* 0x0006801002007388 */ /* 0x010fe80000000c00 */
[----:B------:R-:W-:Y:S06]  /*26d50*/  BAR.SYNC.DEFER_BLOCKING 0x0 ;  /* 0x0000000000007b1d */ /* 0x000fec0000010000 */
[----:B------:R-:W0:Y:S04]  /*26d60*/  LDS.128 R24, [R0] ;  /* 0x0000000000187984 */ /* 0x000e280000000c00 */
[----:B------:R-:W1:Y:S04]  /*26d70*/  LDS.128 R16, [R0+0x800] ;  /* 0x0008000000107984 */ /* 0x000e680000000c00 */
[----:B------:R-:W4:Y:S04]  /*26d80*/  LDS.128 R20, [R6] ;  /* 0x0000000006147984 */ /* 0x000f280000000c00 */
[----:B---3--:R-:W-:Y:S04]  /*26d90*/  STL.64 [R1+0x11b8], R10 ;  /* 0x0011b80a01007387 */ /* 0x008fe80000100a00 */
[----:B--2---:R2:W-:Y:S04]  /*26da0*/  STL.64 [R1+0x11b0], R8 ;  /* 0x0011b00801007387 */ /* 0x0045e80000100a00 */
[----:B--2---:R-:W2:Y:S04]  /*26db0*/  LDL.LU R8, [R1+0x510] ;  /* 0x0005100001087983 */ /* 0x004ea80000300800 */
[----:B------:R-:W2:Y:S04]  /*26dc0*/  LDL.LU R9, [R1+0x514] ;  /* 0x0005140001097983 */ /* 0x000ea80000300800 */
[----:B------:R-:W2:Y:S04]  /*26dd0*/  LDL.LU R10, [R1+0x518] ;  /* 0x00051800010a7983 */ /* 0x000ea80000300800 */
[----:B------:R-:W2:Y:S04]  /*26de0*/  LDL.LU R11, [R1+0x51c] ;  /* 0x00051c00010b7983 */ /* 0x000ea80000300800 */
[----:B------:R-:W3:Y:S04]  /*26df0*/  LDL.LU R12, [R1+0x5d0] ;  /* 0x0005d000010c7983 */ /* 0x000ee80000300800 */
[----:B------:R-:W3:Y:S04]  /*26e00*/  LDL.LU R13, [R1+0x5d4] ;  /* 0x0005d400010d7983 */ /* 0x000ee80000300800 */
[----:B------:R-:W3:Y:S04]  /*26e10*/  LDL.LU R14, [R1+0x5d8] ;  /* 0x0005d800010e7983 */ /* 0x000ee80000300800 */
[----:B------:R-:W3:Y:S04]  /*26e20*/  LDL.LU R15, [R1+0x5dc] ;  /* 0x0005dc00010f7983 */ /* 0x000ee80000300800 */
[----:B0-----:R-:W-:Y:S04]  /*26e30*/  STL.64 [R1+0x260], R24 ;  /* 0x0002601801007387 */ /* 0x001fe80000100a00 */
[----:B------:R-:W-:Y:S04]  /*26e40*/  STL.64 [R1+0x268], R26 ;  /* 0x0002681a01007387 */ /* 0x000fe80000100a00 */
[----:B------:R-:W0:Y:S04]  /*26e50*/  LDS.128 R24, [R6+0x800] ;  /* 0x0008000006187984 */ /* 0x000e280000000c00 */
[----:B-1----:R-:W-:Y:S04]  /*26e60*/  STL.64 [R1+0x2c0], R16 ;  /* 0x0002c01001007387 */ /* 0x002fe80000100a00 */
[----:B------:R-:W-:Y:S04]  /*26e70*/  STL.64 [R1+0x2c8], R18 ;  /* 0x0002c81201007387 */ /* 0x000fe80000100a00 */
[----:B------:R-:W1:Y:S04]  /*26e80*/  LDS.128 R16, [R28] ;  /* 0x000000001c107984 */ /* 0x000e680000000c00 */
[----:B----4-:R-:W-:Y:S04]  /*26e90*/  STL.64 [R1+0x270], R20 ;  /* 0x0002701401007387 */ /* 0x010fe80000100a00 */
[----:B------:R-:W-:Y:S04]  /*26ea0*/  STL.64 [R1+0x278], R22 ;  /* 0x0002781601007387 */ /* 0x000fe80000100a00 */
[----:B------:R-:W4:Y:S04]  /*26eb0*/  LDS.128 R20, [R28+0x800] ;  /* 0x000800001c147984 */ /* 0x000f280000000c00 */
[----:B0-----:R-:W-:Y:S04]  /*26ec0*/  STL.64 [R1+0x2b0], R24 ;  /* 0x0002b01801007387 */ /* 0x001fe80000100a00 */
[----:B------:R-:W-:Y:S04]  /*26ed0*/  STL.64 [R1+0x2b8], R26 ;  /* 0x0002b81a01007387 */ /* 0x000fe80000100a00 */
[----:B------:R-:W0:Y:S04]  /*26ee0*/  LDS.128 R24, [R3] ;  /* 0x0000000003187984 */ /* 0x000e280000000c00 */
[----:B-1----:R-:W-:Y:S04]  /*26ef0*/  STL.64 [R1+0x290], R16 ;  /* 0x0002901001007387 */ /* 0x002fe80000100a00 */
[----:B------:R-:W-:Y:S04]  /*26f00*/  STL.64 [R1+0x298], R18 ;  /* 0x0002981201007387 */ /* 0x000fe80000100a00 */
[----:B------:R-:W1:Y:S04]  /*26f10*/  LDS.128 R16, [R3+0x800] ;  /* 0x0008000003107984 */ /* 0x000e680000000c00 */
[----:B------:R-:W-:Y:S06]  /*26f20*/  BAR.SYNC.DEFER_BLOCKING 0x0 ;  /* 0x0000000000007b1d */ /* 0x000fec0000010000 */
[----:B----4-:R4:W-:Y:S04]  /*26f30*/  STL.64 [R1+0x2a0], R20 ;  /* 0x0002a01401007387 */ /* 0x0109e80000100a00 */
[----:B------:R0:W-:Y:S04]  /*26f40*/  STL.64 [R1+0x2a8], R22 ;  /* 0x0002a81601007387 */ /* 0x0001e80000100a00 */
[----:B----4-:R-:W4:Y:S04]  /*26f50*/  LDL.LU R20, [R1+0x610] ;  /* 0x0006100001147983 */ /* 0x010f280000300800 */
[----:B0-----:R0:W-:Y:S04]  /*26f60*/  STL.64 [R1+0x280], R24 ;  /* 0x0002801801007387 */ /* 0x0011e80000100a00 */
[----:B------:R0:W-:Y:S04]  /*26f70*/  STL.64 [R1+0x288], R26 ;  /* 0x0002881a01007387 */ /* 0x0001e80000100a00 */
[----:B-1----:R1:W-:Y:S04]  /*26f80*/  STL.64 [R1+0x2d0], R16 ;  /* 0x0002d01001007387 */ /* 0x0023e80000100a00 */
[----:B------:R0:W-:Y:S04]  /*26f90*/  STL.64 [R1+0x2d8], R18 ;  /* 0x0002d81201007387 */ /* 0x0001e80000100a00 */
[----:B------:R-:W4:Y:S04]  /*26fa0*/  LDL.LU R21, [R1+0x614] ;  /* 0x0006140001157983 */ /* 0x000f280000300800 */
[----:B------:R-:W4:Y:S04]  /*26fb0*/  LDL.LU R22, [R1+0x618] ;  /* 0x0006180001167983 */ /* 0x000f280000300800 */
[----:B------:R-:W4:Y:S04]  /*26fc0*/  LDL.LU R23, [R1+0x61c] ;  /* 0x00061c0001177983 */ /* 0x000f280000300800 */
        /* <DEDUP_REMOVED lines=26> */
[----:B---3--:R-:W-:Y:S04]  /*27170*/  STS.128 [R2+0x680], R12 ;  /* 0x0006800c02007388 */ /* 0x008fe80000000c00 */
[----:B--2---:R-:W-:Y:S04]  /*27180*/  STS.128 [R2+0x600], R8 ;  /* 0x0006000802007388 */ /* 0x004fe80000000c00 */
[----:B------:R-:W-:Y:S06]  /*27190*/  BAR.SYNC.DEFER_BLOCKING 0x0 ;  /* 0x0000000000007b1d */ /* 0x000fec0000010000 */
[----:B------:R-:W0:Y:S04]  /*271a0*/  LDS.128 R12, [R0] ;  /* 0x00000000000c7984 */ /* 0x000e280000000c00 */
[----:B------:R-:W1:Y:S04]  /*271b0*/  LDS.128 R8, [R0+0x800] ;  /* 0x0008000000087984 */ /* 0x000e680000000c00 */
[----:B0-----:R-:W-:Y:S04]  /*271c0*/  STL.64 [R1+0x240], R12 ;  /* 0x0002400c01007387 */ /* 0x001fe80000100a00 */
[----:B------:R-:W-:Y:S04]  /*271d0*/  STL.64 [R1+0x248], R14 ;  /* 0x0002480e01007387 */ /* 0x000fe80000100a00 */
[----:B------:R-:W0:Y:S04]  /*271e0*/  LDS.128 R12, [R6] ;  /* 0x00000000060c7984 */ /* 0x000e280000000c00 */
[----:B-1----:R-:W-:Y:S04]  /*271f0*/  STL.64 [R1+0x230], R8 ;  /* 0x0002300801007387 */ /* 0x002fe80000100a00 */
[----:B------:R-:W-:Y:S04]  /*27200*/  STL.64 [R1+0x238], R10 ;  /* 0x0002380a01007387 */ /* 0x000fe80000100a00 */
[----:B------:R-:W1:Y:S04]  /*27210*/  LDS.128 R8, [R6+0x800] ;  /* 0x0008000006087984 */ /* 0x000e680000000c00 */
[----:B------:R-:W-:Y:S04]  /*27220*/  STL [R1+0x1150], R6 ;  /* 0x0011500601007387 */ /* 0x000fe80000100800 */
[----:B0-----:R-:W-:Y:S04]  /*27230*/  STL.64 [R1+0x220], R12 ;  /* 0x0002200c01007387 */ /* 0x001fe80000100a00 */
[----:B------:R-:W-:Y:S04]  /*27240*/  STL.64 [R1+0x228], R14 ;  /* 0x0002280e01007387 */ /* 0x000fe80000100a00 */
[----:B------:R0:W-:Y:S04]  /*27250*/  STL.64 [R1+0x1148], R4 ;  /* 0x0011480401007387 */ /* 0x0001e80000100a00 */
[----:B-1----:R-:W-:Y:S04]  /*27260*/  STL.64 [R1+0x1e0], R8 ;  /* 0x0001e00801007387 */ /* 0x002fe80000100a00 */
[----:B------:R-:W-:Y:S04]  /*27270*/  STL.64 [R1+0x1e8], R10 ;  /* 0x0001e80a01007387 */ /* 0x000fe80000100a00 */
[----:B------:R-:W1:Y:S04]  /*27280*/  LDS.128 R8, [R28+0x800] ;  /* 0x000800001c087984 */ /* 0x000e680000000c00 */
[----:B------:R-:W2:Y:S04]  /*27290*/  LDS.128 R12, [R28] ;  /* 0x000000001c0c7984 */ /* 0x000ea80000000c00 */
[----:B0-----:R-:W3:Y:S04]  /*272a0*/  LDL.LU R4, [R1+0x5f0] ;  /* 0x0005f00001047983 */ /* 0x001ee80000300800 */
[----:B------:R-:W3:Y:S04]  /*272b0*/  LDL.LU R5, [R1+0x5f4] ;  /* 0x0005f40001057983 */ /* 0x000ee80000300800 */
[----:B------:R-:W3:Y:S04]  /*272c0*/  LDL.LU R6, [R1+0x5f8] ;  /* 0x0005f80001067983 */ /* 0x000ee80000300800 */
[----:B------:R-:W3:Y:S04]  /*272d0*/  LDL.LU R7, [R1+0x5fc] ;  /* 0x0005fc0001077983 */ /* 0x000ee80000300800 */
[----:B-1----:R-:W-:Y:S04]  /*272e0*/  STL [R1+0x10c0], R10 ;  /* 0x0010c00a01007387 */ /* 0x002fe80000100800 */
[----:B--2---:R-:W-:Y:S04]  /*272f0*/  STL.64 [R1+0x1c0], R12 ;  /* 0x0001c00c01007387 */ /* 0x004fe80000100a00 */
[----:B------:R-:W-:Y:S04]  /*27300*/  STL.64 [R1+0x1c8], R14 ;  /* 0x0001c80e01007387 */ /* 0x000fe80000100a00 */
[----:B------:R-:W0:Y:S04]  /*27310*/  LDS.128 R12, [R3] ;  /* 0x00000000030c7984 */ /* 0x000e280000000c00 */
[----:B------:R-:W-:Y:S04]  /*27320*/  STL [R1+0x10bc], R11 ;  /* 0x0010bc0b01007387 */ /* 0x000fe80000100800 */
[----:B------:R1:W-:Y:S04]  /*27330*/  STL.64 [R1+0x1158], R8 ;  /* 0x0011580801007387 */ /* 0x0003e80000100a00 */
[----:B-1----:R-:W2:Y:S04]  /*27340*/  LDL.LU R8, [R1+0x5e0] ;  /* 0x0005e00001087983 */ /* 0x002ea80000300800 */
[----:B------:R-:W2:Y:S04]  /*27350*/  LDL.LU R9, [R1+0x5e4] ;  /* 0x0005e40001097983 */ /* 0x000ea80000300800 */
[----:B------:R-:W2:Y:S04]  /*27360*/  LDL.LU R10, [R1+0x5e8] ;  /* 0x0005e800010a7983 */ /* 0x000ea80000300800 */
[----:B------:R-:W2:Y:S04]  /*27370*/  LDL.LU R11, [R1+0x5ec] ;  /* 0x0005ec00010b7983 */ /* 0x000ea80000300800 */
[----:B0-----:R-:W-:Y:S04]  /*27380*/  STL.64 [R1+0x10e8], R14 ;  /* 0x0010e80e01007387 */ /* 0x001fe80000100a00 */
[----:B------:R-:W-:Y:S04]  /*27390*/  STL.64 [R1+0x10e0], R12 ;  /* 0x0010e00c01007387 */ /* 0x000fe80000100a00 */
[----:B------:R-:W0:Y:S04]  /*273a0*/  LDS.128 R12, [R3+0x800] ;  /* 0x00080000030c7984 */ /* 0x000e280000000c00 */
[----:B------:R-:W-:Y:S06]  /*273b0*/  BAR.SYNC.DEFER_BLOCKING 0x0 ;  /* 0x0000000000007b1d */ /* 0x000fec0000010000 */
[----:B------:R1:W-:Y:S04]  /*273c0*/  STS.128 [R2+0x400], R16 ;  /* 0x0004001002007388 */ /* 0x0003e80000000c00 */
[----:B0-----:R-:W-:Y:S04]  /*273d0*/  STL.64 [R1+0x250], R12 ;  /* 0x0002500c01007387 */ /* 0x001fe80000100a00 */
[----:B------:R-:W-:Y:S04]  /*273e0*/  STL.64 [R1+0x258], R14 ;  /* 0x0002580e01007387 */ /* 0x000fe80000100a00 */
[----:B-1----:R-:W2:Y:S04]  /*273f0*/  LDL.LU R16, [R1+0x6c0] ;  /* 0x0006c00001107983 */ /* 0x002ea80000300800 */
[----:B------:R-:W2:Y:S04]  /*27400*/  LDL.LU R17, [R1+0x6c4] ;  /* 0x0006c40001117983 */ /* 0x000ea80000300800 */
[----:B------:R-:W2:Y:S04]  /*27410*/  LDL.LU R18, [R1+0x6c8] ;  /* 0x0006c80001127983 */ /* 0x000ea80000300800 */
[----:B------:R-:W2:Y:S04]  /*27420*/  LDL.LU R19, [R1+0x6cc] ;  /* 0x0006cc0001137983 */ /* 0x000ea80000300800 */
[----:B------:R-:W-:Y:S04]  /*27430*/  STS.128 [R2+0x200], R24 ;  /* 0x0002001802007388 */ /* 0x000fe80000000c00 */
[----:B--2---:R-:W-:Y:S04]  /*27440*/  STL.64 [R1+0x10f8], R18 ;  /* 0x0010f81201007387 */ /* 0x004fe80000100a00 */
[----:B------:R0:W-:Y:S04]  /*27450*/  STL.64 [R1+0x10f0], R16 ;  /* 0x0010f01001007387 */ /* 0x0001e80000100a00 */
[----:B0-----:R-:W2:Y:S04]  /*27460*/  LDL.LU R16, [R1+0x6b0] ;  /* 0x0006b00001107983 */ /* 0x001ea80000300800 */
[----:B------:R-:W2:Y:S04]  /*27470*/  LDL.LU R17, [R1+0x6b4] ;  /* 0x0006b40001117983 */ /* 0x000ea80000300800 */
[----:B------:R-:W2:Y:S04]  /*27480*/  LDL.LU R18, [R1+0x6b8] ;  /* 0x0006b80001127983 */ /* 0x000ea80000300800 */
[----:B------:R-:W2:Y:S04]  /*27490*/  LDL.LU R19, [R1+0x6bc] ;  /* 0x0006bc0001137983 */ /* 0x000ea80000300800 */
[----:B------:R-:W2:Y:S04]  /*274a0*/  LDL.LU R24, [R1+0x690] ;  /* 0x0006900001187983 */ /* 0x000ea80000300800 */
[----:B------:R-:W2:Y:S04]  /*274b0*/  LDL.LU R25, [R1+0x694] ;  /* 0x0006940001197983 */ /* 0x000ea80000300800 */
[----:B------:R-:W2:Y:S04]  /*274c0*/  LDL.LU R26, [R1+0x698] ;  /* 0x00069800011a7983 */ /* 0x000ea80000300800 */
[----:B------:R-:W2:Y:S04]  /*274d0*/  LDL.LU R27, [R1+0x69c] ;  /* 0x00069c00011b7983 */ /* 0x000ea80000300800 */
[----:B---3--:R0:W-:Y:S04]  /*274e0*/  STS.128 [R2+0x80], R4 ;  /* 0x0000800402007388 */ /* 0x0081e80000000c00 */
[----:B------:R1:W-:Y:S04]  /*274f0*/  STS.128 [R2], R8 ;  /* 0x0000000802007388 */ /* 0x0003e80000000c00 */
        /* <DEDUP_REMOVED lines=8> */
[----:B--2---:R-:W-:Y:S04]  /*27580*/  STL.64 [R1+0x1120], R26 ;  /* 0x0011201a01007387 */ /* 0x004fe80000100a00 */
[----:B------:R0:W-:Y:S04]  /*27590*/  STL.64 [R1+0x1118], R24 ;  /* 0x0011181801007387 */ /* 0x0001e80000100a00 */
[----:B0-----:R-:W2:Y:S04]  /*275a0*/  LDL.LU R24, [R1+0x680] ;  /* 0x0006800001187983 */ /* 0x001ea80000300800 */
[----:B------:R-:W2:Y:S04]  /*275b0*/  LDL.LU R25, [R1+0x684] ;  /* 0x0006840001197983 */ /* 0x000ea80000300800 */
[----:B------:R-:W2:Y:S04]  /*275c0*/  LDL.LU R26, [R1+0x688] ;  /* 0x00068800011a7983 */ /* 0x000ea80000300800 */
[----:B------:R-:W2:Y:S04]  /*275d0*/  LDL.LU R27, [R1+0x68c] ;  /* 0x00068c00011b7983 */ /* 0x000ea80000300800 */
[----:B--2---:R-:W-:Y:S04]  /*275e0*/  STL.64 [R1+0x1130], R26 ;  /* 0x0011301a01007387 */ /* 0x004fe80000100a00 */
[----:B------:R0:W-:Y:S04]  /*275f0*/  STL.64 [R1+0x1128], R24 ;  /* 0x0011281801007387 */ /* 0x0001e80000100a00 */
[----:B0-----:R-:W2:Y:S04]  /*27600*/  LDL.LU R24, [R1+0x670] ;  /* 0x0006700001187983 */ /* 0x001ea80000300800 */
[----:B------:R-:W2:Y:S04]  /*27610*/  LDL.LU R25, [R1+0x674] ;  /* 0x0006740001197983 */ /* 0x000ea80000300800 */
[----:B------:R-:W2:Y:S04]  /*27620*/  LDL.LU R26, [R1+0x678] ;  /* 0x00067800011a7983 */ /* 0x000ea80000300800 */
[----:B------:R-:W2:Y:S04]  /*27630*/  LDL.LU R27, [R1+0x67c] ;  /* 0x00067c00011b7983 */ /* 0x000ea80000300800 */
[----:B----4-:R-:W-:Y:S04]  /*27640*/  STS.128 [R2+0x280], R20 ;  /* 0x0002801402007388 */ /* 0x010fe80000000c00 */
[----:B---3--:R-:W-:Y:S04]  /*27650*/  STS.128 [R2+0x480], R8 ;  /* 0x0004800802007388 */ /* 0x008fe80000000c00 */
[----:B------:R-:W-:Y:S04]  /*27660*/  STS.128 [R2+0x600], R4 ;  /* 0x0006000402007388 */ /* 0x000fe80000000c00 */
[----:B--2---:R-:W-:Y:S04]  /*27670*/  STL.64 [R1+0x1140], R26 ;  /* 0x0011401a01007387 */ /* 0x004fe80000100a00 */
[----:B------:R0:W-:Y:S04]  /*27680*/  STL.64 [R1+0x1138], R24 ;  /* 0x0011381801007387 */ /* 0x0001e80000100a00 */
[----:B0-----:R-:W2:Y:S04]  /*27690*/  LDL.LU R24, [R1+0x660] ;  /* 0x0006600001187983 */ /* 0x001ea80000300800 */
[----:B------:R-:W2:Y:S04]  /*276a0*/  LDL.LU R25, [R1+0x664] ;  /* 0x0006640001197983 */ /* 0x000ea80000300800 */
[----:B------:R-:W2:Y:S04]  /*276b0*/  LDL.LU R26, [R1+0x668] ;  /* 0x00066800011a7983 */ /* 0x000ea80000300800 */
[----:B------:R-:W2:Y:S04]  /*276c0*/  LDL.LU R27, [R1+0x66c] ;  /* 0x00066c00011b7983 */ /* 0x000ea80000300800 */
[----:B------:R-:W-:Y:S04]  /*276d0*/  STL.64 [R1+0x1108], R18 ;  /* 0x0011081201007387 */ /* 0x000fe80000100a00 */
[----:B------:R0:W-:Y:S04]  /*276e0*/  STL.64 [R1+0x1100], R16 ;  /* 0x0011001001007387 */ /* 0x0001e80000100a00 */
[----:B0-----:R-:W3:Y:S04]  /*276f0*/  LDL.LU R16, [R1+0x6a0] ;  /* 0x0006a00001107983 */ /* 0x001ee80000300800 */
[----:B------:R-:W3:Y:S04]  /*27700*/  LDL.LU R17, [R1+0x6a4] ;  /* 0x0006a40001117983 */ /* 0x000ee80000300800 */
[----:B------:R-:W3:Y:S04]  /*27710*/  LDL.LU R18, [R1+0x6a8] ;  /* 0x0006a80001127983 */ /* 0x000ee80000300800 */
[----:B------:R-:W3:Y:S04]  /*27720*/  LDL.LU R19, [R1+0x6ac] ;  /* 0x0006ac0001137983 */ /* 0x000ee80000300800 */
[----:B------:R-:W4:Y:S04]  /*27730*/  LDL.LU R12, [R1+0x6d0] ;  /* 0x0006d000010c7983 */ /* 0x000f280000300800 */
[----:B------:R-:W4:Y:S04]  /*27740*/  LDL.LU R13, [R1+0x6d4] ;  /* 0x0006d400010d7983 */ /* 0x000f280000300800 */
[----:B------:R-:W4:Y:S04]  /*27750*/  LDL.LU R14, [R1+0x6d8] ;  /* 0x0006d800010e7983 */ /* 0x000f280000300800 */
[----:B------:R-:W4:Y:S04]  /*27760*/  LDL.LU R15, [R1+0x6dc] ;  /* 0x0006dc00010f7983 */ /* 0x000f280000300800 */
[----:B------:R-:W3:Y:S04]  /*27770*/  LDL.LU R20, [R1+0x6e0] ;  /* 0x0006e00001147983 */ /* 0x000ee80000300800 */
[----:B------:R-:W3:Y:S04]  /*27780*/  LDL.LU R21, [R1+0x6e4] ;  /* 0x0006e40001157983 */ /* 0x000ee80000300800 */
[----:B------:R-:W3:Y:S04]  /*27790*/  LDL.LU R22, [R1+0x6e8] ;  /* 0x0006e80001167983 */ /* 0x000ee80000300800 */
[----:B------:R-:W3:Y:S04]  /*277a0*/  LDL.LU R23, [R1+0x6ec] ;  /* 0x0006ec0001177983 */ /* 0x000ee80000300800 */
[----:B------:R-:W3:Y:S04]  /*277b0*/  LDL.LU.64 R8, [R1+0x1158] ;  /* 0x0011580001087983 */ /* 0x000ee80000300a00 */
[----:B------:R-:W3:Y:S04]  /*277c0*/  LDL.LU R6, [R1+0x1150] ;  /* 0x0011500001067983 */ /* 0x000ee80000300800 */
[----:B------:R-:W3:Y:S04]  /*277d0*/  LDL.LU.64 R4, [R1+0x1148] ;  /* 0x0011480001047983 */ /* 0x000ee80000300a00 */
[----:B------:R-:W3:Y:S04]  /*277e0*/  LDL R7, [R1+0x128] ;  /* 0x0001280001077983 */ /* 0x000ee80000100800 */
        /* <DEDUP_REMOVED lines=8> */
[----:B---3--:R-:W0:Y:S04]  /*27870*/  LDS.128 R24, [R6] ;  /* 0x0000000006187984 */ /* 0x008e280000000c00 */
[----:B0-----:R-:W-:Y:S04]  /*27880*/  STL.64 [R1+0x300], R24 ;  /* 0x0003001801007387 */ /* 0x001fe80000100a00 */
[----:B------:R-:W-:Y:S04]  /*27890*/  STL.64 [R1+0x308], R26 ;  /* 0x0003081a01007387 */ /* 0x000fe80000100a00 */
[----:B------:R-:W0:Y:S04]  /*278a0*/  LDS.128 R24, [R6+0x800] ;  /* 0x0008000006187984 */ /* 0x000e280000000c00 */
[----:B------:R-:W2:Y:S04]  /*278b0*/  LDL R10, [R1+0x12c] ;  /* 0x00012c00010a7983 */ /* 0x000ea80000100800 */
        /* <DEDUP_REMOVED lines=15> */
[----:B0-----:R-:W3:Y:S04]  /*279b0*/  LDL.LU.64 R26, [R1+0x1140] ;  /* 0x00114000011a7983 */ /* 0x001ee80000300a00 */
[----:B------:R-:W3:Y:S04]  /*279c0*/  LDL.LU.64 R24, [R1+0x1138] ;  /* 0x0011380001187983 */ /* 0x000ee80000300a00 */
[----:B---3--:R0:W-:Y:S04]  /*279d0*/  STS.128 [R2], R24 ;  /* 0x0000001802007388 */ /* 0x0081e80000000c00 */
[----:B0-----:R-:W3:Y:S04]  /*279e0*/  LDL.LU.64 R26, [R1+0x1130] ;  /* 0x00113000011a7983 */ /* 0x001ee80000300a00 */
[----:B------:R-:W3:Y:S04]  /*279f0*/  LDL.LU.64 R24, [R1+0x1128] ;  /* 0x0011280001187983 */ /* 0x000ee80000300a00 */
[----:B---3--:R0:W-:Y:S04]  /*27a00*/  STS.128 [R2+0x80], R24 ;  /* 0x0000801802007388 */ /* 0x0081e80000000c00 */
[----:B0-----:R-:W3:Y:S04]  /*27a10*/  LDL.LU.64 R26, [R1+0x1120] ;  /* 0x00112000011a7983 */ /* 0x001ee80000300a00 */
[----:B------:R-:W3:Y:S04]  /*27a20*/  LDL.LU.64 R24, [R1+0x1118] ;  /* 0x0011180001187983 */ /* 0x000ee80000300a00 */
[----:B------:R-:W-:Y:S04]  /*27a30*/  STS.128 [R2+0x280], R16 ;  /* 0x0002801002007388 */ /* 0x000fe80000000c00 */
[----:B---3--:R0:W-:Y:S04]  /*27a40*/  STS.128 [R2+0x200], R24 ;  /* 0x0002001802007388 */ /* 0x0081e80000000c00 */
[----:B0-----:R-:W3:Y:S04]  /*27a50*/  LDL.LU R27, [R1+0x1114] ;  /* 0x00111400011b7983 */ /* 0x001ee80000300800 */
[----:B------:R-:W2:Y:S04]  /*27a60*/  LDL.LU R25, [R1+0x1110] ;  /* 0x0011100001197983 */ /* 0x000ea80000300800 */
[----:B------:R-:W3:Y:S04]  /*27a70*/  LDL.LU R26, [R1+0x30] ;  /* 0x00003000011a7983 */ /* 0x000ee80000300800 */
[----:B------:R-:W2:Y:S04]  /*27a80*/  LDL.LU.64 R18, [R1+0x1108] ;  /* 0x0011080001127983 */ /* 0x000ea80000300a00 */
[----:B------:R-:W2:Y:S04]  /*27a90*/  LDL.LU.64 R16, [R1+0x1100] ;  /* 0x0011000001107983 */ /* 0x000ea80000300a00 */
[----:B----4-:R-:W-:Y:S04]  /*27aa0*/  STS.128 [R2+0x600], R12 ;  /* 0x0006000c02007388 */ /* 0x010fe80000000c00 */
[----:B--2---:R0:W-:Y:S04]  /*27ab0*/  STS.128 [R2+0x400], R16 ;  /* 0x0004001002007388 */ /* 0x0041e80000000c00 */
[----:B0-----:R-:W2:Y:S04]  /*27ac0*/  LDL.LU.64 R18, [R1+0x10f8] ;  /* 0x0010f80001127983 */ /* 0x001ea80000300a00 */
[----:B------:R-:W2:Y:S04]  /*27ad0*/  LDL.LU.64 R16, [R1+0x10f0] ;  /* 0x0010f00001107983 */ /* 0x000ea80000300a00 */
[----:B------:R-:W4:Y:S04]  /*27ae0*/  LDL R11, [R1+0x8e0] ;  /* 0x0008e000010b7983 */ /* 0x000f280000100800 */
[----:B------:R-:W4:Y:S04]  /*27af0*/  LDL.LU.64 R14, [R1+0x10e8] ;  /* 0x0010e800010e7983 */ /* 0x000f280000300a00 */
[----:B------:R-:W4:Y:S04]  /*27b00*/  LDL.LU.64 R12, [R1+0x10e0] ;  /* 0x0010e000010c7983 */ /* 0x000f280000300a00 */
[----:B------:R-:W4:Y:S01]  /*27b10*/  LDL.LU R28, [R1+0x40] ;  /* 0x00004000011c7983 */ /* 0x000f220000300800 */
[----:B------:R-:W-:-:S03]  /*27b20*/  IADD3 R3, R7, 0x1, RZ ;  /* 0x0000000107037810 */ /* 0x000fc60007ffe0ff */
[----:B------:R0:W-:Y:S01]  /*27b30*/  STS.128 [R2+0x680], R20 ;  /* 0x0006801402007388 */ /* 0x0001e20000000c00 */
[----:B------:R-:W-:Y:S01]  /*27b40*/  ISETP.GE.AND P4, PT, R3, c[0x0][0x17c], PT ;  /* 0x00005f0003007a0c */ /* 0x000fe20003f86270 */
[C---:B------:R-:W-:Y:S01]  /*27b50*/  IMAD R3, R10.reuse, c[0x0][0x194], RZ ;  /* 0x000065000a037a24 */ /* 0x040fe200078e02ff */
[C---:B------:R-:W-:Y:S01]  /*27b60*/  ISETP.GE.AND P0, PT, R10.reuse, c[0x0][0x178], PT ;  /* 0x00005e000a007a0c */ /* 0x040fe20003f06270 */
[----:B------:R-:W4:Y:S01]  /*27b70*/  LDL.LU R6, [R1+0x70] ;  /* 0x0000700001067983 */ /* 0x000f220000300800 */
[C---:B------:R-:W-:Y:S02]  /*27b80*/  ISETP.GE.AND P5, PT, R7.reuse, c[0x0][0x17c], PT ;  /* 0x00005f0007007a0c */ /* 0x040fe40003fa6270 */
[C---:B------:R-:W-:Y:S02]  /*27b90*/  ISETP.LT.AND P0, PT, R7.reuse, c[0x0][0x17c], !P0 ;  /* 0x00005f0007007a0c */ /* 0x040fe40004701270 */
[----:B------:R-:W-:Y:S01]  /*27ba0*/  ISETP.LT.AND P6, PT, R10, c[0x0][0x178], !P4 ;  /* 0x00005e000a007a0c */ /* 0x000fe200067c1270 */
[C---:B0-----:R-:W-:Y:S01]  /*27bb0*/  IMAD R22, R7.reuse, c[0x0][0x198], RZ ;  /* 0x0000660007167a24 */ /* 0x041fe200078e02ff */
[----:B------:R-:W-:-:S02]  /*27bc0*/  IADD3 R23, R7, 0x3, RZ ;  /* 0x0000000307177810 */ /* 0x000fc40007ffe0ff */
[C---:B------:R-:W-:Y:S02]  /*27bd0*/  IADD3 R24, R7.reuse, 0x4, RZ ;  /* 0x0000000407187810 */ /* 0x040fe40007ffe0ff */
[----:B---3--:R-:W-:Y:S01]  /*27be0*/  PRMT R27, R26, 0x7632, R27 ;  /* 0x000076321a1b7816 */ /* 0x008fe2000000001b */
[----:B--2---:R0:W-:Y:S04]  /*27bf0*/  STS.128 [R2+0x480], R16 ;  /* 0x0004801002007388 */ /* 0x0041e80000000c00 */
[----:B------:R-:W-:Y:S01]  /*27c00*/  BAR.SYNC.DEFER_BLOCKING 0x0 ;  /* 0x0000000000007b1d */ /* 0x000fe20000010000 */
[----:B0-----:R-:W-:Y:S01]  /*27c10*/  IADD3 R16, R7, 0x2, RZ ;  /* 0x0000000207107810 */ /* 0x001fe20007ffe0ff */
[----:B------:R-:W-:-:S03]  /*27c20*/  IMAD.MOV.U32 R18, RZ, RZ, c[0x0][0x194] ;  /* 0x00006500ff127624 */ /* 0x000fc600078e00ff */
[----:B------:R-:W-:Y:S01]  /*27c30*/  ISETP.GE.AND P2, PT, R16, c[0x0][0x17c], PT ;  /* 0x00005f0010007a0c */ /* 0x000fe20003f46270 */
[----:B------:R-:W-:Y:S01]  /*27c40*/  IMAD R18, R18, 0x80, R3 ;  /* 0x0000008012127824 */ /* 0x000fe200078e0203 */
[----:B------:R-:W-:-:S04]  /*27c50*/  LEA R16, P1, R3, c[0x0][0x170], 0x1 ;  /* 0x00005c0003107a11 */ /* 0x000fc800078208ff */
[C---:B------:R-:W-:Y:S02]  /*27c60*/  LEA R2, P3, R18.reuse, c[0x0][0x170], 0x1 ;  /* 0x00005c0012027a11 */ /* 0x040fe400078608ff */
[----:B------:R-:W-:Y:S02]  /*27c70*/  LEA.HI.X.SX32 R17, R3, c[0x0][0x174], 0x1, P1 ;  /* 0x00005d0003117a11 */ /* 0x000fe400008f0eff */
[----:B----4-:R-:W-:Y:S02]  /*27c80*/  ISETP.LT.AND P5, PT, R11, c[0x0][0x178], !P5 ;  /* 0x00005e000b007a0c */ /* 0x010fe40006fa1270 */
[----:B------:R-:W-:Y:S01]  /*27c90*/  LEA.HI.X.SX32 R3, R18, c[0x0][0x174], 0x1, P3 ;  /* 0x00005d0012037a11 */ /* 0x000fe200018f0eff */
[----:B------:R-:W-:-:S04]  /*27ca0*/  IMAD.WIDE R18, R22, 0x2, R16 ;  /* 0x0000000216127825 */ /* 0x000fc800078e0210 */
[----:B------:R-:W-:Y:S01]  /*27cb0*/  IMAD.WIDE R20, R22, 0x2, R2 ;  /* 0x0000000216147825 */ /* 0x000fe200078e0202 */
[----:B------:R0:W-:Y:S01]  /*27cc0*/  @P0 STG.E.U16 [R18.64], R26 ;  /* 0x0000001a12000986 */ /* 0x0001e2000c101504 */
[----:B------:R-:W-:Y:S02]  /*27cd0*/  ISETP.GE.AND P3, PT, R23, c[0x0][0x17c], PT ;  /* 0x00005f0017007a0c */ /* 0x000fe40003f66270 */
[----:B------:R-:W-:Y:S02]  /*27ce0*/  ISETP.GE.AND P1, PT, R24, c[0x0][0x17c], PT ;  /* 0x00005f0018007a0c */ /* 0x000fe40003f26270 */
[----:B------:R1:W-:Y:S01]  /*27cf0*/  @P5 STG.E.U16 [R20.64], R25 ;  /* 0x0000001914005986 */ /* 0x0003e2000c101504 */
[----:B------:R-:W-:Y:S02]  /*27d00*/  PRMT R24, R25, 0x7632, R24 ;  /* 0x0000763219187816 */ /* 0x000fe40000000018 */
[----:B0-----:R-:W-:-:S05]  /*27d10*/  IADD3 R18, R22, c[0x0][0x198], RZ ;  /* 0x0000660016127a10 */ /* 0x001fca0007ffe0ff */
[----:B------:R-:W-:Y:S01]  /*27d20*/  IMAD.WIDE R22, R18, 0x2, R16 ;  /* 0x0000000212167825 */ /* 0x000fe200078e0210 */
[----:B-1----:R-:W-:Y:S02]  /*27d30*/  IADD3 R25, R7, 0x6, RZ ;  /* 0x0000000607197810 */ /* 0x002fe40007ffe0ff */
[----:B------:R-:W-:Y:S02]  /*27d40*/  ISETP.LT.AND P4, PT, R11, c[0x0][0x178], !P4 ;  /* 0x00005e000b007a0c */ /* 0x000fe40006781270 */
[----:B------:R0:W-:Y:S01]  /*27d50*/  @P6 STG.E.U16 [R22.64], R27 ;  /* 0x0000001b16006986 */ /* 0x0001e2000c101504 */
[----:B------:R-:W-:Y:S02]  /*27d60*/  ISETP.GE.AND P6, PT, R25, c[0x0][0x17c], PT ;  /* 0x00005f0019007a0c */ /* 0x000fe40003fc6270 */
[----:B------:R-:W-:Y:S01]  /*27d70*/  ISETP.LT.AND P5, PT, R10, c[0x0][0x178], !P2 ;  /* 0x00005e000a007a0c */ /* 0x000fe200057a1270 */
[----:B------:R-:W2:Y:S01]  /*27d80*/  LDL.LU R25, [R1+0x20] ;  /* 0x0000200001197983 */ /* 0x000ea20000300800 */
[----:B------:R-:W-:-:S02]  /*27d90*/  IADD3 R20, R7, 0x5, RZ ;  /* 0x0000000507147810 */ /* 0x000fc40007ffe0ff */
[C---:B------:R-:W-:Y:S01]  /*27da0*/  IADD3 R26, R18.reuse, c[0x0][0x198], RZ ;  /* 0x00006600121a7a10 */ /* 0x040fe20007ffe0ff */
[----:B------:R-:W-:Y:S01]  /*27db0*/  IMAD.WIDE R18, R18, 0x2, R2 ;  /* 0x0000000212127825 */ /* 0x000fe200078e0202 */
[----:B------:R-:W-:-:S03]  /*27dc0*/  ISETP.GE.AND P0, PT, R20, c[0x0][0x17c], PT ;  /* 0x00005f0014007a0c */ /* 0x000fc60003f06270 */
[----:B------:R-:W-:Y:S01]  /*27dd0*/  IMAD.WIDE R20, R26, 0x2, R16 ;  /* 0x000000021a147825 */ /* 0x000fe200078e0210 */
[----:B------:R-:W-:Y:S01]  /*27de0*/  @P4 STG.E.U16 [R18.64], R24 ;  /* 0x0000001812004986 */ /* 0x000fe2000c101504 */
[----:B0-----:R-:W-:-:S03]  /*27df0*/  PRMT R23, R28, 0x7632, R23 ;  /* 0x000076321c177816 */ /* 0x001fc60000000017 */
[----:B------:R0:W-:Y:S04]  /*27e00*/  @P5 STG.E.U16 [R20.64], R28 ;  /* 0x0000001c14005986 */ /* 0x0001e8000c101504 */
[----:B0-----:R-:W3:Y:S01]  /*27e10*/  LDL.LU R28, [R1+0x10d8] ;  /* 0x0010d800011c7983 */ /* 0x001ee20000300800 */
[----:B------:R-:W-:Y:S02]  /*27e20*/  ISETP.LT.AND P2, PT, R11, c[0x0][0x178], !P2 ;  /* 0x00005e000b007a0c */ /* 0x000fe40005741270 */
[----:B------:R-:W-:Y:S01]  /*27e30*/  IADD3 R22, R7, 0x7, RZ ;  /* 0x0000000707167810 */ /* 0x000fe20007ffe0ff */
[----:B------:R-:W-:Y:S01]  /*27e40*/  IMAD.WIDE R18, R26, 0x2, R2 ;  /* 0x000000021a127825 */ /* 0x000fe200078e0202 */
[----:B------:R-:W-:Y:S02]  /*27e50*/  ISETP.LT.AND P4, PT, R10, c[0x0][0x178], !P3 ;  /* 0x00005e000a007a0c */ /* 0x000fe40005f81270 */
[----:B------:R-:W-:-:S02]  /*27e60*/  ISETP.LT.AND P3, PT, R11, c[0x0][0x178], !P3 ;  /* 0x00005e000b007a0c */ /* 0x000fc40005f61270 */
[----:B------:R-:W-:Y:S02]  /*27e70*/  ISETP.GE.AND P5, PT, R22, c[0x0][0x17c], PT ;  /* 0x00005f0016007a0c */ /* 0x000fe40003fa6270 */
[----:B------:R-:W-:-:S05]  /*27e80*/  IADD3 R22, R26, c[0x0][0x198], RZ ;  /* 0x000066001a167a10 */ /* 0x000fca0007ffe0ff */
[----:B------:R-:W-:Y:S01]  /*27e90*/  IMAD.WIDE R20, R22, 0x2, R16 ;  /* 0x0000000216147825 */ /* 0x000fe200078e0210 */
[----:B--2---:R0:W-:Y:S01]  /*27ea0*/  @P2 STG.E.U16 [R18.64], R25 ;  /* 0x0000001912002986 */ /* 0x0041e2000c101504 */
[----:B------:R-:W-:Y:S02]  /*27eb0*/  ISETP.LT.AND P2, PT, R10, c[0x0][0x178], !P1 ;  /* 0x00005e000a007a0c */ /* 0x000fe40004f41270 */
[----:B------:R-:W-:Y:S02]  /*27ec0*/  ISETP.LT.AND P1, PT, R11, c[0x0][0x178], !P1 ;  /* 0x00005e000b007a0c */ /* 0x000fe40004f21270 */
[----:B------:R-:W-:Y:S01]  /*27ed0*/  PRMT R24, R25, 0x7632, R24 ;  /* 0x0000763219187816 */ /* 0x000fe20000000018 */
[----:B------:R1:W-:Y:S01]  /*27ee0*/  @P4 STG.E.U16 [R20.64], R23 ;  /* 0x0000001714004986 */ /* 0x0003e2000c101504 */
[C---:B0-----:R-:W-:Y:S01]  /*27ef0*/  IMAD.WIDE R18, R22.reuse, 0x2, R2 ;  /* 0x0000000216127825 */ /* 0x041fe200078e0202 */
[----:B------:R-:W-:-:S04]  /*27f00*/  IADD3 R22, R22, c[0x0][0x198], RZ ;  /* 0x0000660016167a10 */ /* 0x000fc80007ffe0ff */
[----:B------:R0:W-:Y:S01]  /*27f10*/  @P3 STG.E.U16 [R18.64], R24 ;  /* 0x0000001812003986 */ /* 0x0001e2000c101504 */
[----:B-1----:R-:W-:-:S04]  /*27f20*/  IMAD.WIDE R20, R22, 0x2, R2 ;  /* 0x0000000216147825 */ /* 0x002fc800078e0202 */
[----:B0-----:R-:W-:Y:S01]  /*27f30*/  IMAD.WIDE R18, R22, 0x2, R16 ;  /* 0x0000000216127825 */ /* 0x001fe200078e0210 */
[----:B---3--:R-:W-:-:S04]  /*27f40*/  PRMT R24, R28, 0x7632, R24 ;  /* 0x000076321c187816 */ /* 0x008fc80000000018 */
[----:B------:R-:W-:Y:S04]  /*27f50*/  @P2 STG.E.U16 [R18.64], R6 ;  /* 0x0000000612002986 */ /* 0x000fe8000c101504 */
[----:B------:R0:W-:Y:S04]  /*27f60*/  @P1 STG.E.U16 [R20.64], R28 ;  /* 0x0000001c14001986 */ /* 0x0001e8000c101504 */
[----:B0-----:R-:W2:Y:S01]  /*27f70*/  LDL.LU R28, [R1+0x10d4] ;  /* 0x0010d400011c7983 */ /* 0x001ea20000300800 */
[----:B------:R-:W-:Y:S02]  /*27f80*/  ISETP.LT.AND P3, PT, R10, c[0x0][0x178], !P0 ;  /* 0x00005e000a007a0c */ /* 0x000fe40004761270 */
[----:B------:R-:W-:-:S02]  /*27f90*/  ISETP.LT.AND P0, PT, R11, c[0x0][0x178], !P0 ;  /* 0x00005e000b007a0c */ /* 0x000fc40004701270 */
[C---:B------:R-:W-:Y:S02]  /*27fa0*/  IADD3 R25, R7.reuse, 0x8, RZ ;  /* 0x0000000807197810 */ /* 0x040fe40007ffe0ff */
[----:B------:R-:W-:Y:S02]  /*27fb0*/  IADD3 R22, R22, c[0x0][0x198], RZ ;  /* 0x0000660016167a10 */ /* 0x000fe40007ffe0ff */
[----:B------:R-:W-:Y:S02]  /*27fc0*/  IADD3 R23, R7, 0x9, RZ ;  /* 0x0000000907177810 */ /* 0x000fe40007ffe0ff */
[----:B------:R-:W-:Y:S01]  /*27fd0*/  ISETP.GE.AND P4, PT, R25, c[0x0][0x17c], PT ;  /* 0x00005f0019007a0c */ /* 0x000fe20003f86270 */
[----:B------:R-:W-:Y:S01]  /*27fe0*/  IMAD.WIDE R18, R22, 0x2, R16 ;  /* 0x0000000216127825 */ /* 0x000fe200078e0210 */
[----:B------:R-:W-:Y:S02]  /*27ff0*/  PRMT R25, R6, 0x7632, R25 ;  /* 0x0000763206197816 */ /* 0x000fe40000000019 */
[----:B------:R-:W-:Y:S01]  /*28000*/  ISETP.LT.AND P1, PT, R10, c[0x0][0x178], !P6 ;  /* 0x00005e000a007a0c */ /* 0x000fe20007721270 */
[C---:B------:R-:W-:Y:S01]  /*28010*/  IMAD.WIDE R20, R22.reuse, 0x2, R2 ;  /* 0x0000000216147825 */ /* 0x040fe200078e0202 */
[----:B------:R-:W-:Y:S01]  /*28020*/  ISETP.GE.AND P2, PT, R23, c[0x0][0x17c], PT ;  /* 0x00005f0017007a0c */ /* 0x000fe20003f46270 */
[----:B------:R-:W3:Y:S01]  /*28030*/  LDL.LU R6, [R1+0x60] ;  /* 0x0000600001067983 */ /* 0x000ee20000300800 */
[----:B------:R-:W-:-:S02]  /*28040*/  IADD3 R23, R22, c[0x0][0x198], RZ ;  /* 0x0000660016177a10 */ /* 0x000fc40007ffe0ff */
[----:B------:R-:W-:Y:S01]  /*28050*/  IADD3 R22, R7, 0xa, RZ ;  /* 0x0000000a07167810 */ /* 0x000fe20007ffe0ff */
[----:B------:R0:W-:Y:S01]  /*28060*/  @P3 STG.E.U16 [R18.64], R25 ;  /* 0x0000001912003986 */ /* 0x0001e2000c101504 */
[----:B------:R-:W-:-:S03]  /*28070*/  ISETP.LT.AND P6, PT, R11, c[0x0][0x178], !P6 ;  /* 0x00005e000b007a0c */ /* 0x000fc600077c1270 */
[----:B------:R1:W-:Y:S01]  /*28080*/  @P0 STG.E.U16 [R20.64], R24 ;  /* 0x0000001814000986 */ /* 0x0003e2000c101504 */
[----:B------:R-:W-:Y:S02]  /*28090*/  ISETP.LT.AND P0, PT, R10, c[0x0][0x178], !P5 ;  /* 0x00005e000a007a0c */ /* 0x000fe40006f01270 */
[----:B------:R-:W-:Y:S02]  /*280a0*/  ISETP.GE.AND P3, PT, R22, c[0x0][0x17c], PT ;  /* 0x00005f0016007a0c */ /* 0x000fe40003f66270 */
[C---:B------:R-:W-:Y:S01]  /*280b0*/  IADD3 R22, R23.reuse, c[0x0][0x198], RZ ;  /* 0x0000660017167a10 */ /* 0x040fe20007ffe0ff */
[----:B0-----:R-:W-:Y:S01]  /*280c0*/  IMAD.WIDE R18, R23, 0x2, R16 ;  /* 0x0000000217127825 */ /* 0x001fe200078e0210 */
[C---:B-1----:R-:W-:Y:S02]  /*280d0*/  IADD3 R20, R7.reuse, 0xb, RZ ;  /* 0x0000000b07147810 */ /* 0x042fe40007ffe0ff */
[----:B------:R-:W-:Y:S02]  /*280e0*/  IADD3 R25, R7, 0xc, RZ ;  /* 0x0000000c07197810 */ /* 0x000fe40007ffe0ff */
[----:B------:R-:W-:Y:S01]  /*280f0*/  PRMT R27, R29, 0x7632, R27 ;  /* 0x000076321d1b7816 */ /* 0x000fe2000000001b */
[----:B--2---:R0:W-:Y:S01]  /*28100*/  @P1 STG.E.U16 [R18.64], R28 ;  /* 0x0000001c12001986 */ /* 0x0041e2000c101504 */
[----:B------:R-:W-:Y:S01]  /*28110*/  ISETP.GE.AND P1, PT, R20, c[0x0][0x17c], PT ;  /* 0x00005f0014007a0c */ /* 0x000fe20003f26270 */
[----:B------:R-:W-:-:S04]  /*28120*/  IMAD.WIDE R20, R22, 0x2, R16 ;  /* 0x0000000216147825 */ /* 0x000fc800078e0210 */
[----:B0-----:R-:W-:Y:S01]  /*28130*/  IMAD.WIDE R18, R23, 0x2, R2 ;  /* 0x0000000217127825 */ /* 0x001fe200078e0202 */
[----:B------:R-:W-:Y:S02]  /*28140*/  PRMT R23, R28, 0x7632, R23 ;  /* 0x000076321c177816 */ /* 0x000fe40000000017 */
[----:B------:R-:W3:Y:S04]  /*28150*/  LDL.LU R28, [R1+0x10d0] ;  /* 0x0010d000011c7983 */ /* 0x000ee80000300800 */
[----:B------:R0:W-:Y:S04]  /*28160*/  @P6 STG.E.U16 [R18.64], R29 ;  /* 0x0000001d12006986 */ /* 0x0001e8000c101504 */
[----:B------:R1:W-:Y:S01]  /*28170*/  @P0 STG.E.U16 [R20.64], R23 ;  /* 0x0000001714000986 */ /* 0x0003e2000c101504 */
[----:B------:R-:W-:-:S03]  /*28180*/  ISETP.GE.AND P0, PT, R25, c[0x0][0x17c], PT ;  /* 0x00005f0019007a0c */ /* 0x000fc60003f06270 */
[----:B0-----:R-:W2:Y:S04]  /*28190*/  LDL.LU R29, [R1+0x10cc] ;  /* 0x0010cc00011d7983 */ /* 0x001ea80000300800 */
[----:B------:R-:W4:Y:S01]  /*281a0*/  LDL.LU R25, [R1+0x150] ;  /* 0x0001500001197983 */ /* 0x000f220000300800 */
[C---:B------:R-:W-:Y:S02]  /*281b0*/  ISETP.LT.AND P5, PT, R11.reuse, c[0x0][0x178], !P5 ;  /* 0x00005e000b007a0c */ /* 0x040fe40006fa1270 */
[----:B------:R-:W-:Y:S02]  /*281c0*/  ISETP.LT.AND P6, PT, R10, c[0x0][0x178], !P4 ;  /* 0x00005e000a007a0c */ /* 0x000fe400067c1270 */
[----:B------:R-:W-:Y:S02]  /*281d0*/  ISETP.LT.AND P4, PT, R11, c[0x0][0x178], !P4 ;  /* 0x00005e000b007a0c */ /* 0x000fe40006781270 */
[C---:B------:R-:W-:Y:S01]  /*281e0*/  IADD3 R24, R22.reuse, c[0x0][0x198], RZ ;  /* 0x0000660016187a10 */ /* 0x040fe20007ffe0ff */
[----:B-1----:R-:W-:-:S04]  /*281f0*/  IMAD.WIDE R22, R22, 0x2, R2 ;  /* 0x0000000216167825 */ /* 0x002fc800078e0202 */
[----:B------:R-:W-:-:S04]  /*28200*/  IMAD.WIDE R18, R24, 0x2, R16 ;  /* 0x0000000218127825 */ /* 0x000fc800078e0210 */
[----:B------:R-:W-:Y:S01]  /*28210*/  IMAD.WIDE R20, R24, 0x2, R2 ;  /* 0x0000000218147825 */ /* 0x000fe200078e0202 */
[----:B------:R-:W-:Y:S01]  /*28220*/  @P5 STG.E.U16 [R22.64], R27 ;  /* 0x0000001b16005986 */ /* 0x000fe2000c101504 */
[----:B---3--:R-:W-:-:S03]  /*28230*/  PRMT R28, R6, 0x7632, R28 ;  /* 0x00007632061c7816 */ /* 0x008fc6000000001c */
[----:B----4-:R0:W-:Y:S04]  /*28240*/  @P6 STG.E.U16 [R18.64], R25 ;  /* 0x0000001912006986 */ /* 0x0101e8000c101504 */
[----:B------:R1:W-:Y:S01]  /*28250*/  @P4 STG.E.U16 [R20.64], R6 ;  /* 0x0000000614004986 */ /* 0x0003e2000c101504 */
[----:B------:R-:W-:Y:S02]  /*28260*/  ISETP.LT.AND P4, PT, R10, c[0x0][0x178], !P2 ;  /* 0x00005e000a007a0c */ /* 0x000fe40005781270 */
[----:B--2---:R-:W-:Y:S02]  /*28270*/  PRMT R29, R25, 0x7632, R29 ;  /* 0x00007632191d7816 */ /* 0x004fe4000000001d */
[----:B0-----:R-:W-:Y:S01]  /*28280*/  IADD3 R18, R24, c[0x0][0x198], RZ ;  /* 0x0000660018127a10 */ /* 0x001fe20007ffe0ff */
[----:B-1----:R-:W2:Y:S04]  /*28290*/  LDL.LU R6, [R1+0x80] ;  /* 0x0000800001067983 */ /* 0x002ea80000300800 */
[----:B------:R-:W-:-:S05]  /*282a0*/  IMAD.WIDE R24, R18, 0x2, R16 ;  /* 0x0000000212187825 */ /* 0x000fca00078e0210 */
[----:B------:R0:W-:Y:S04]  /*282b0*/  @P4 STG.E.U16 [R24.64], R29 ;  /* 0x0000001d18004986 */ /* 0x0001e8000c101504 */
[----:B0-----:R-:W3:Y:S04]  /*282c0*/  LDL.LU R29, [R1+0x160] ;  /* 0x00016000011d7983 */ /* 0x001ee80000300800 */
[----:B------:R-:W4:Y:S01]  /*282d0*/  LDL.LU R25, [R1+0xa0] ;  /* 0x0000a00001197983 */ /* 0x000f220000300800 */
[----:B------:R-:W-:Y:S02]  /*282e0*/  IADD3 R26, R7, 0xd, RZ ;  /* 0x0000000d071a7810 */ /* 0x000fe40007ffe0ff */
[----:B------:R-:W-:-:S02]  /*282f0*/  ISETP.LT.AND P2, PT, R11, c[0x0][0x178], !P2 ;  /* 0x00005e000b007a0c */ /* 0x000fc40005741270 */
[----:B------:R-:W-:Y:S02]  /*28300*/  ISETP.LT.AND P6, PT, R10, c[0x0][0x178], !P3 ;  /* 0x00005e000a007a0c */ /* 0x000fe40005fc1270 */
[----:B------:R-:W-:Y:S02]  /*28310*/  ISETP.GE.AND P5, PT, R26, c[0x0][0x17c], PT ;  /* 0x00005f001a007a0c */ /* 0x000fe40003fa6270 */
[C---:B------:R-:W-:Y:S01]  /*28320*/  IADD3 R26, R18.reuse, c[0x0][0x198], RZ ;  /* 0x00006600121a7a10 */ /* 0x040fe20007ffe0ff */
[----:B------:R-:W-:Y:S01]  /*28330*/  IMAD.WIDE R22, R18, 0x2, R2 ;  /* 0x0000000212167825 */ /* 0x000fe200078e0202 */
[----:B------:R-:W-:-:S03]  /*28340*/  ISETP.LT.AND P3, PT, R11, c[0x0][0x178], !P3 ;  /* 0x00005e000b007a0c */ /* 0x000fc60005f61270 */
[C---:B------:R-:W-:Y:S02]  /*28350*/  IMAD.WIDE R18, R26.reuse, 0x2, R16 ;  /* 0x000000021a127825 */ /* 0x040fe400078e0210 */
[----:B------:R-:W-:Y:S01]  /*28360*/  @P2 STG.E.U16 [R22.64], R28 ;  /* 0x0000001c16002986 */ /* 0x000fe2000c101504 */
[----:B------:R-:W-:Y:S01]  /*28370*/  IADD3 R27, R7, 0xe, RZ ;  /* 0x0000000e071b7810 */ /* 0x000fe20007ffe0ff */
[----:B------:R-:W-:-:S03]  /*28380*/  IMAD.WIDE R20, R26, 0x2, R2 ;  /* 0x000000021a147825 */ /* 0x000fc600078e0202 */
[----:B------:R-:W-:Y:S01]  /*28390*/  ISETP.GE.AND P4, PT, R27, c[0x0][0x17c], PT ;  /* 0x00005f001b007a0c */ /* 0x000fe20003f86270 */
[----:B---3--:R0:W-:Y:S01]  /*283a0*/  @P6 STG.E.U16 [R18.64], R29 ;  /* 0x0000001d12006986 */ /* 0x0081e2000c101504 */
[----:B------:R-:W-:Y:S02]  /*283b0*/  ISETP.LT.AND P6, PT, R10, c[0x0][0x178], !P1 ;  /* 0x00005e000a007a0c */ /* 0x000fe40004fc1270 */
[----:B------:R-:W-:Y:S01]  /*283c0*/  PRMT R27, R29, 0x7632, R27 ;  /* 0x000076321d1b7816 */ /* 0x000fe2000000001b */
[----:B----4-:R1:W-:Y:S01]  /*283d0*/  @P3 STG.E.U16 [R20.64], R25 ;  /* 0x0000001914003986 */ /* 0x0103e2000c101504 */
[----:B------:R-:W-:Y:S02]  /*283e0*/  PRMT R24, R25, 0x7632, R24 ;  /* 0x0000763219187816 */ /* 0x000fe40000000018 */
[----:B0-----:R-:W-:Y:S01]  /*283f0*/  IADD3 R18, R26, c[0x0][0x198], RZ ;  /* 0x000066001a127a10 */ /* 0x001fe20007ffe0ff */
[----:B------:R-:W3:Y:S01]  /*28400*/  LDL.LU R29, [R1+0x180] ;  /* 0x00018000011d7983 */ /* 0x000ee20000300800 */
[----:B-1----:R-:W-:-:S03]  /*28410*/  IADD3 R25, R7, 0x10, RZ ;  /* 0x0000001007197810 */ /* 0x002fc60007ffe0ff */
[----:B------:R-:W-:-:S05]  /*28420*/  IMAD.WIDE R22, R18, 0x2, R16 ;  /* 0x0000000212167825 */ /* 0x000fca00078e0210 */
[----:B------:R0:W-:Y:S01]  /*28430*/  @P6 STG.E.U16 [R22.64], R27 ;  /* 0x0000001b16006986 */ /* 0x0001e2000c101504 */
[----:B------:R-:W-:-:S03]  /*28440*/  ISETP.GE.AND P6, PT, R25, c[0x0][0x17c], PT ;  /* 0x00005f0019007a0c */ /* 0x000fc60003fc6270 */
[----:B------:R-:W4:Y:S01]  /*28450*/  LDL.LU R25, [R1+0x170] ;  /* 0x0001700001197983 */ /* 0x000f220000300800 */
[C---:B------:R-:W-:Y:S02]  /*28460*/  ISETP.LT.AND P1, PT, R11.reuse, c[0x0][0x178], !P1 ;  /* 0x00005e000b007a0c */ /* 0x040fe40004f21270 */
[----:B------:R-:W-:Y:S02]  /*28470*/  ISETP.LT.AND P3, PT, R10, c[0x0][0x178], !P0 ;  /* 0x00005e000a007a0c */ /* 0x000fe40004761270 */
[----:B------:R-:W-:Y:S02]  /*28480*/  ISETP.LT.AND P0, PT, R11, c[0x0][0x178], !P0 ;  /* 0x00005e000b007a0c */ /* 0x000fe40004701270 */
[C---:B------:R-:W-:Y:S01]  /*28490*/  IADD3 R26, R18.reuse, c[0x0][0x198], RZ ;  /* 0x00006600121a7a10 */ /* 0x040fe20007ffe0ff */
[----:B------:R-:W-:Y:S01]  /*284a0*/  IMAD.WIDE R18, R18, 0x2, R2 ;  /* 0x0000000212127825 */ /* 0x000fe200078e0202 */
[----:B------:R-:W-:-:S04]  /*284b0*/  IADD3 R20, R7, 0xf, RZ ;  /* 0x0000000f07147810 */ /* 0x000fc80007ffe0ff */
[----:B------:R-:W-:Y:S01]  /*284c0*/  ISETP.GE.AND P2, PT, R20, c[0x0][0x17c], PT ;  /* 0x00005f0014007a0c */ /* 0x000fe20003f46270 */
[C---:B------:R-:W-:Y:S01]  /*284d0*/  IMAD.WIDE R20, R26.reuse, 0x2, R16 ;  /* 0x000000021a147825 */ /* 0x040fe200078e0210 */
[----:B------:R1:W-:Y:S01]  /*284e0*/  @P1 STG.E.U16 [R18.64], R24 ;  /* 0x0000001812001986 */ /* 0x0003e2000c101504 */
[----:B0-----:R-:W-:Y:S02]  /*284f0*/  IADD3 R22, R7, 0x11, RZ ;  /* 0x0000001107167810 */ /* 0x001fe40007ffe0ff */
[----:B-1----:R-:W-:Y:S01]  /*28500*/  IMAD.WIDE R18, R26, 0x2, R2 ;  /* 0x000000021a127825 */ /* 0x002fe200078e0202 */
[----:B--2---:R-:W-:Y:S02]  /*28510*/  PRMT R24, R6, 0x7632, R24 ;  /* 0x0000763206187816 */ /* 0x004fe40000000018 */
[----:B------:R-:W-:Y:S02]  /*28520*/  ISETP.LT.AND P1, PT, R10, c[0x0][0x178], !P5 ;  /* 0x00005e000a007a0c */ /* 0x000fe40006f21270 */
[----:B------:R-:W-:Y:S01]  /*28530*/  ISETP.LT.AND P5, PT, R11, c[0x0][0x178], !P5 ;  /* 0x00005e000b007a0c */ /* 0x000fe20006fa1270 */
[----:B----4-:R-:W-:Y:S04]  /*28540*/  @P3 STG.E.U16 [R20.64], R25 ;  /* 0x0000001914003986 */ /* 0x010fe8000c101504 */
[----:B------:R0:W-:Y:S01]  /*28550*/  @P0 STG.E.U16 [R18.64], R6 ;  /* 0x0000000612000986 */ /* 0x0001e2000c101504 */
[----:B------:R-:W-:-:S02]  /*28560*/  ISETP.GE.AND P3, PT, R22, c[0x0][0x17c], PT ;  /* 0x00005f0016007a0c */ /* 0x000fc40003f66270 */
[----:B------:R-:W-:Y:S01]  /*28570*/  IADD3 R22, R26, c[0x0][0x198], RZ ;  /* 0x000066001a167a10 */ /* 0x000fe20007ffe0ff */
[----:B0-----:R-:W2:Y:S04]  /*28580*/  LDL.LU R6, [R1+0x34] ;  /* 0x0000340001067983 */ /* 0x001ea80000300800 */
[----:B------:R-:W4:Y:S01]  /*28590*/  LDL.LU R26, [R1+0x4] ;  /* 0x00000400011a7983 */ /* 0x000f220000300800 */
[----:B------:R-:W-:Y:S01]  /*285a0*/  PRMT R23, R25, 0x7632, R23 ;  /* 0x0000763219177816 */ /* 0x000fe20000000017 */
[----:B------:R-:W-:Y:S01]  /*285b0*/  IMAD.WIDE R20, R22, 0x2, R16 ;  /* 0x0000000216147825 */ /* 0x000fe200078e0210 */
[----:B------:R-:W-:Y:S02]  /*285c0*/  ISETP.LT.AND P0, PT, R10, c[0x0][0x178], !P4 ;  /* 0x00005e000a007a0c */ /* 0x000fe40006701270 */
[----:B------:R-:W-:Y:S01]  /*285d0*/  ISETP.LT.AND P4, PT, R11, c[0x0][0x178], !P4 ;  /* 0x00005e000b007a0c */ /* 0x000fe20006781270 */
[C---:B------:R-:W-:Y:S01]  /*285e0*/  IMAD.WIDE R18, R22.reuse, 0x2, R2 ;  /* 0x0000000216127825 */ /* 0x040fe200078e0202 */
[----:B------:R-:W-:Y:S01]  /*285f0*/  IADD3 R22, R22, c[0x0][0x198], RZ ;  /* 0x0000660016167a10 */ /* 0x000fe20007ffe0ff */
[----:B------:R0:W-:Y:S04]  /*28600*/  @P1 STG.E.U16 [R20.64], R23 ;  /* 0x0000001714001986 */ /* 0x0001e8000c101504 */
[----:B------:R1:W-:Y:S01]  /*28610*/  @P5 STG.E.U16 [R18.64], R24 ;  /* 0x0000001812005986 */ /* 0x0003e2000c101504 */
[----:B------:R-:W-:-:S02]  /*28620*/  ISETP.LT.AND P5, PT, R10, c[0x0][0x178], !P2 ;  /* 0x00005e000a007a0c */ /* 0x000fc400057a1270 */
[----:B------:R-:W-:Y:S01]  /*28630*/  ISETP.LT.AND P2, PT, R11, c[0x0][0x178], !P2 ;  /* 0x00005e000b007a0c */ /* 0x000fe20005741270 */
[----:B0-----:R-:W-:Y:S01]  /*28640*/  IMAD.WIDE R20, R22, 0x2, R2 ;  /* 0x0000000216147825 */ /* 0x001fe200078e0202 */
[----:B------:R-:W-:-:S03]  /*28650*/  IADD3 R23, R7, 0x13, RZ ;  /* 0x0000001307177810 */ /* 0x000fc60007ffe0ff */
[C---:B-1----:R-:W-:Y:S01]  /*28660*/  IMAD.WIDE R18, R22.reuse, 0x2, R16 ;  /* 0x0000000216127825 */ /* 0x042fe200078e0210 */
[----:B------:R-:W-:-:S04]  /*28670*/  IADD3 R22, R22, c[0x0][0x198], RZ ;  /* 0x0000660016167a10 */ /* 0x000fc80007ffe0ff */
[----:B---3--:R0:W-:Y:S01]  /*28680*/  @P0 STG.E.U16 [R18.64], R29 ;  /* 0x0000001d12000986 */ /* 0x0081e2000c101504 */
[----:B------:R-:W-:Y:S02]  /*28690*/  ISETP.GE.AND P0, PT, R23, c[0x0][0x17c], PT ;  /* 0x00005f0017007a0c */ /* 0x000fe40003f06270 */
[----:B------:R-:W-:Y:S01]  /*286a0*/  PRMT R23, R29, 0x7632, R23 ;  /* 0x000076321d177816 */ /* 0x000fe20000000017 */
[----:B------:R1:W-:Y:S01]  /*286b0*/  @P4 STG.E.U16 [R20.64], R4 ;  /* 0x0000000414004986 */ /* 0x0003e2000c101504 */
[----:B------:R-:W-:Y:S02]  /*286c0*/  ISETP.LT.AND P4, PT, R10, c[0x0][0x178], !P6 ;  /* 0x00005e000a007a0c */ /* 0x000fe40007781270 */
[----:B------:R-:W-:Y:S01]  /*286d0*/  PRMT R24, R4, 0x7632, R24 ;  /* 0x0000763204187816 */ /* 0x000fe20000000018 */
[C---:B0-----:R-:W-:Y:S01]  /*286e0*/  IMAD.WIDE R18, R22.reuse, 0x2, R16 ;  /* 0x0000000216127825 */ /* 0x041fe200078e0210 */
[C---:B------:R-:W-:Y:S01]  /*286f0*/  IADD3 R25, R7.reuse, 0x12, RZ ;  /* 0x0000001207197810 */ /* 0x040fe20007ffe0ff */
[----:B------:R-:W3:Y:S02]  /*28700*/  LDL.LU R29, [R1+0x24] ;  /* 0x00002400011d7983 */ /* 0x000ee40000300800 */
[C---:B-1----:R-:W-:Y:S01]  /*28710*/  IMAD.WIDE R20, R22.reuse, 0x2, R2 ;  /* 0x0000000216147825 */ /* 0x042fe200078e0202 */
[----:B------:R-:W-:Y:S01]  /*28720*/  IADD3 R4, R22, c[0x0][0x198], RZ ;  /* 0x0000660016047a10 */ /* 0x000fe20007ffe0ff */
[----:B------:R0:W-:Y:S01]  /*28730*/  @P5 STG.E.U16 [R18.64], R23 ;  /* 0x0000001712005986 */ /* 0x0001e2000c101504 */
[----:B------:R-:W-:-:S02]  /*28740*/  IADD3 R22, R7, 0x14, RZ ;  /* 0x0000001407167810 */ /* 0x000fc40007ffe0ff */
[----:B------:R-:W-:Y:S01]  /*28750*/  ISETP.LT.AND P6, PT, R11, c[0x0][0x178], !P6 ;  /* 0x00005e000b007a0c */ /* 0x000fe200077c1270 */
[----:B------:R1:W-:Y:S01]  /*28760*/  @P2 STG.E.U16 [R20.64], R24 ;  /* 0x0000001814002986 */ /* 0x0003e2000c101504 */
[----:B------:R-:W-:Y:S02]  /*28770*/  ISETP.LT.AND P2, PT, R10, c[0x0][0x178], !P3 ;  /* 0x00005e000a007a0c */ /* 0x000fe40005f41270 */
[----:B------:R-:W-:Y:S02]  /*28780*/  ISETP.GE.AND P5, PT, R22, c[0x0][0x17c], PT ;  /* 0x00005f0016007a0c */ /* 0x000fe40003fa6270 */
[C---:B------:R-:W-:Y:S01]  /*28790*/  IADD3 R22, R4.reuse, c[0x0][0x198], RZ ;  /* 0x0000660004167a10 */ /* 0x040fe20007ffe0ff */
[----:B0-----:R-:W-:Y:S01]  /*287a0*/  IMAD.WIDE R18, R4, 0x2, R16 ;  /* 0x0000000204127825 */ /* 0x001fe200078e0210 */
[----:B-1----:R-:W-:Y:S02]  /*287b0*/  IADD3 R20, R7, 0x15, RZ ;  /* 0x0000001507147810 */ /* 0x002fe40007ffe0ff */
[----:B------:R-:W-:-:S02]  /*287c0*/  ISETP.GE.AND P1, PT, R25, c[0x0][0x17c], PT ;  /* 0x00005f0019007a0c */ /* 0x000fc40003f26270 */
[----:B------:R-:W-:Y:S01]  /*287d0*/  IADD3 R25, R7, 0x16, RZ ;  /* 0x0000001607197810 */ /* 0x000fe20007ffe0ff */
[----:B--2---:R0:W-:Y:S01]  /*287e0*/  @P4 STG.E.U16 [R18.64], R6 ;  /* 0x0000000612004986 */ /* 0x0041e2000c101504 */
[----:B------:R-:W-:Y:S01]  /*287f0*/  ISETP.GE.AND P4, PT, R20, c[0x0][0x17c], PT ;  /* 0x00005f0014007a0c */ /* 0x000fe20003f86270 */
[----:B------:R-:W-:-:S04]  /*28800*/  IMAD.WIDE R20, R22, 0x2, R16 ;  /* 0x0000000216147825 */ /* 0x000fc800078e0210 */
[----:B0-----:R-:W-:Y:S01]  /*28810*/  IMAD.WIDE R18, R4, 0x2, R2 ;  /* 0x0000000204127825 */ /* 0x001fe200078e0202 */
[----:B------:R-:W-:Y:S02]  /*28820*/  PRMT R4, R6, 0x7632, R4 ;  /* 0x0000763206047816 */ /* 0x000fe40000000004 */
[----:B------:R-:W2:Y:S04]  /*28830*/  LDL.LU R6, [R1+0x14] ;  /* 0x0000140001067983 */ /* 0x000ea80000300800 */
[----:B----4-:R-:W-:Y:S04]  /*28840*/  @P6 STG.E.U16 [R18.64], R26 ;  /* 0x0000001a12006986 */ /* 0x010fe8000c101504 */
[----:B------:R0:W-:Y:S01]  /*28850*/  @P2 STG.E.U16 [R20.64], R4 ;  /* 0x0000000414002986 */ /* 0x0001e2000c101504 */
[----:B------:R-:W-:-:S03]  /*28860*/  ISETP.GE.AND P2, PT, R25, c[0x0][0x17c], PT ;  /* 0x00005f0019007a0c */ /* 0x000fc60003f46270 */
[----:B------:R-:W4:Y:S01]  /*28870*/  LDL.LU R25, [R1+0x44] ;  /* 0x0000440001197983 */ /* 0x000f220000300800 */
[C---:B------:R-:W-:Y:S02]  /*28880*/  ISETP.LT.AND P3, PT, R11.reuse, c[0x0][0x178], !P3 ;  /* 0x00005e000b007a0c */ /* 0x040fe40005f61270 */
[----:B------:R-:W-:Y:S02]  /*28890*/  ISETP.LT.AND P6, PT, R10, c[0x0][0x178], !P1 ;  /* 0x00005e000a007a0c */ /* 0x000fe40004fc1270 */
[----:B------:R-:W-:Y:S02]  /*288a0*/  ISETP.LT.AND P1, PT, R11, c[0x0][0x178], !P1 ;  /* 0x00005e000b007a0c */ /* 0x000fe40004f21270 */
[C---:B0-----:R-:W-:Y:S01]  /*288b0*/  IADD3 R4, R22.reuse, c[0x0][0x198], RZ ;  /* 0x0000660016047a10 */ /* 0x041fe20007ffe0ff */
[----:B------:R-:W-:Y:S01]  /*288c0*/  IMAD.WIDE R22, R22, 0x2, R2 ;  /* 0x0000000216167825 */ /* 0x000fe200078e0202 */
[----:B------:R-:W-:-:S03]  /*288d0*/  PRMT R24, R26, 0x7632, R24 ;  /* 0x000076321a187816 */ /* 0x000fc60000000018 */
[----:B------:R-:W-:-:S04]  /*288e0*/  IMAD.WIDE R18, R4, 0x2, R16 ;  /* 0x0000000204127825 */ /* 0x000fc800078e0210 */
[----:B------:R-:W-:Y:S01]  /*288f0*/  IMAD.WIDE R20, R4, 0x2, R2 ;  /* 0x0000000204147825 */ /* 0x000fe200078e0202 */
[----:B------:R-:W-:Y:S01]  /*28900*/  @P3 STG.E.U16 [R22.64], R24 ;  /* 0x0000001816003986 */ /* 0x000fe2000c101504 */
[----:B------:R-:W-:-:S04]  /*28910*/  IADD3 R26, R7, 0x17, RZ ;  /* 0x00000017071a7810 */ /* 0x000fc80007ffe0ff */
[----:B------:R-:W-:Y:S02]  /*28920*/  ISETP.GE.AND P3, PT, R26, c[0x0][0x17c], PT ;  /* 0x00005f001a007a0c */ /* 0x000fe40003f66270 */
[----:B------:R-:W-:Y:S02]  /*28930*/  IADD3 R26, R7, 0x18, RZ ;  /* 0x00000018071a7810 */ /* 0x000fe40007ffe0ff */
[----:B---3--:R-:W-:Y:S01]  /*28940*/  PRMT R27, R29, 0x7632, R27 ;  /* 0x000076321d1b7816 */ /* 0x008fe2000000001b */
[----:B----4-:R0:W-:Y:S04]  /*28950*/  @P6 STG.E.U16 [R18.64], R25 ;  /* 0x0000001912006986 */ /* 0x0101e8000c101504 */
[----:B------:R1:W-:Y:S01]  /*28960*/  @P1 STG.E.U16 [R20.64], R29 ;  /* 0x0000001d14001986 */ /* 0x0003e2000c101504 */
[----:B------:R-:W-:-:S02]  /*28970*/  ISETP.LT.AND P1, PT, R10, c[0x0][0x178], !P0 ;  /* 0x00005e000a007a0c */ /* 0x000fc40004721270 */
[----:B------:R-:W-:Y:S02]  /*28980*/  PRMT R28, R25, 0x7632, R28 ;  /* 0x00007632191c7816 */ /* 0x000fe4000000001c */
[----:B0-----:R-:W-:Y:S01]  /*28990*/  IADD3 R18, R4, c[0x0][0x198], RZ ;  /* 0x0000660004127a10 */ /* 0x001fe20007ffe0ff */
[----:B-1----:R-:W3:Y:S04]  /*289a0*/  LDL.LU R29, [R1+0x54] ;  /* 0x00005400011d7983 */ /* 0x002ee80000300800 */
        /* <DEDUP_REMOVED lines=8> */
[----:B------:R-:W-:-:S04]  /*28a30*/  IMAD.WIDE R22, R18, 0x2, R2 ;  /* 0x0000000212167825 */ /* 0x000fc800078e0202 */
[----:B------:R-:W-:-:S04]  /*28a40*/  IMAD.WIDE R18, R4, 0x2, R16 ;  /* 0x0000000204127825 */ /* 0x000fc800078e0210 */
[----:B------:R-:W-:Y:S01]  /*28a50*/  IMAD.WIDE R20, R4, 0x2, R2 ;  /* 0x0000000204147825 */ /* 0x000fe200078e0202 */
[----:B------:R-:W-:Y:S01]  /*28a60*/  @P0 STG.E.U16 [R22.64], R27 ;  /* 0x0000001b16000986 */ /* 0x000fe2000c101504 */
[----:B--2---:R-:W-:-:S03]  /*28a70*/  PRMT R24, R6, 0x7632, R24 ;  /* 0x0000763206187816 */ /* 0x004fc60000000018 */
[----:B----4-:R0:W-:Y:S04]  /*28a80*/  @P6 STG.E.U16 [R18.64], R26 ;  /* 0x0000001a12006986 */ /* 0x0101e8000c101504 */
[----:B------:R1:W-:Y:S01]  /*28a90*/  @P5 STG.E.U16 [R20.64], R6 ;  /* 0x0000000614005986 */ /* 0x0003e2000c101504 */
[----:B------:R-:W-:Y:S02]  /*28aa0*/  ISETP.LT.AND P5, PT, R10, c[0x0][0x178], !P4 ;  /* 0x00005e000a007a0c */ /* 0x000fe400067a1270 */
[----:B------:R-:W-:Y:S02]  /*28ab0*/  PRMT R25, R26, 0x7632, R25 ;  /* 0x000076321a197816 */ /* 0x000fe40000000019 */
[----:B0-----:R-:W-:Y:S01]  /*28ac0*/  IADD3 R18, R4, c[0x0][0x198], RZ ;  /* 0x0000660004127a10 */ /* 0x001fe20007ffe0ff */
[----:B-1----:R-:W2:Y:S04]  /*28ad0*/  LDL.LU R6, [R1+0x154] ;  /* 0x0001540001067983 */ /* 0x002ea80000300800 */
[----:B------:R-:W-:-:S05]  /*28ae0*/  IMAD.WIDE R22, R18, 0x2, R16 ;  /* 0x0000000212167825 */ /* 0x000fca00078e0210 */
[----:B------:R0:W-:Y:S04]  /*28af0*/  @P5 STG.E.U16 [R22.64], R25 ;  /* 0x0000001916005986 */ /* 0x0001e8000c101504 */
[----:B0-----:R-:W4:Y:S01]  /*28b00*/  LDL.LU R25, [R1+0x144] ;  /* 0x0001440001197983 */ /* 0x001f220000300800 */
[----:B------:R-:W-:Y:S02]  /*28b10*/  ISETP.LT.AND P4, PT, R11, c[0x0][0x178], !P4 ;  /* 0x00005e000b007a0c */ /* 0x000fe40006781270 */
[----:B------:R-:W-:Y:S02]  /*28b20*/  ISETP.LT.AND P6, PT, R10, c[0x0][0x178], !P2 ;  /* 0x00005e000a007a0c */ /* 0x000fe400057c1270 */
[----:B------:R-:W-:Y:S02]  /*28b30*/  IADD3 R20, R7, 0x19, RZ ;  /* 0x0000001907147810 */ /* 0x000fe40007ffe0ff */
[----:B------:R-:W-:-:S02]  /*28b40*/  IADD3 R26, R18, c[0x0][0x198], RZ ;  /* 0x00006600121a7a10 */ /* 0x000fc40007ffe0ff */
[C---:B------:R-:W-:Y:S01]  /*28b50*/  IADD3 R4, R7.reuse, 0x1a, RZ ;  /* 0x0000001a07047810 */ /* 0x040fe20007ffe0ff */
[----:B------:R-:W-:Y:S01]  /*28b60*/  IMAD.WIDE R18, R18, 0x2, R2 ;  /* 0x0000000212127825 */ /* 0x000fe200078e0202 */
[----:B------:R-:W-:Y:S02]  /*28b70*/  ISETP.GE.AND P0, PT, R20, c[0x0][0x17c], PT ;  /* 0x00005f0014007a0c */ /* 0x000fe40003f06270 */
[----:B------:R-:W-:Y:S01]  /*28b80*/  ISETP.GE.AND P5, PT, R4, c[0x0][0x17c], PT ;  /* 0x00005f0004007a0c */ /* 0x000fe20003fa6270 */
[C---:B------:R-:W-:Y:S01]  /*28b90*/  IMAD.WIDE R20, R26.reuse, 0x2, R16 ;  /* 0x000000021a147825 */ /* 0x040fe200078e0210 */
[----:B------:R-:W-:Y:S01]  /*28ba0*/  IADD3 R4, R7, 0x1b, RZ ;  /* 0x0000001b07047810 */ /* 0x000fe20007ffe0ff */
[----:B------:R0:W-:Y:S01]  /*28bb0*/  @P4 STG.E.U16 [R18.64], R24 ;  /* 0x0000001812004986 */ /* 0x0001e2000c101504 */
[----:B------:R-:W-:Y:S01]  /*28bc0*/  ISETP.LT.AND P2, PT, R11, c[0x0][0x178], !P2 ;  /* 0x00005e000b007a0c */ /* 0x000fe20005741270 */
[----:B0-----:R-:W-:Y:S01]  /*28bd0*/  IMAD.WIDE R18, R26, 0x2, R2 ;  /* 0x000000021a127825 */ /* 0x001fe200078e0202 */
[----:B---3--:R-:W-:Y:S01]  /*28be0*/  PRMT R23, R29, 0x7632, R23 ;  /* 0x000076321d177816 */ /* 0x008fe20000000017 */
[----:B----4-:R0:W-:Y:S01]  /*28bf0*/  @P6 STG.E.U16 [R20.64], R25 ;  /* 0x0000001914006986 */ /* 0x0101e2000c101504 */
[----:B------:R-:W-:-:S02]  /*28c00*/  ISETP.GE.AND P6, PT, R4, c[0x0][0x17c], PT ;  /* 0x00005f0004007a0c */ /* 0x000fc40003fc6270 */
[----:B------:R-:W-:Y:S02]  /*28c10*/  IADD3 R4, R26, c[0x0][0x198], RZ ;  /* 0x000066001a047a10 */ /* 0x000fe40007ffe0ff */
[----:B------:R-:W3:Y:S01]  /*28c20*/  LDL.LU R26, [R1+0x64] ;  /* 0x00006400011a7983 */ /* 0x000ee20000300800 */
[----:B------:R-:W-:-:S03]  /*28c30*/  PRMT R22, R25, 0x7632, R22 ;  /* 0x0000763219167816 */ /* 0x000fc60000000016 */
[----:B0-----:R-:W4:Y:S04]  /*28c40*/  LDL.LU R25, [R1+0x164] ;  /* 0x0001640001197983 */ /* 0x001f280000300800 */
[----:B------:R0:W-:Y:S04]  /*28c50*/  @P2 STG.E.U16 [R18.64], R29 ;  /* 0x0000001d12002986 */ /* 0x0001e8000c101504 */
[----:B0-----:R-:W4:Y:S01]  /*28c60*/  LDL.LU R29, [R1+0xa4] ;  /* 0x0000a400011d7983 */ /* 0x001f220000300800 */
[----:B------:R-:W-:Y:S02]  /*28c70*/  ISETP.LT.AND P4, PT, R10, c[0x0][0x178], !P3 ;  /* 0x00005e000a007a0c */ /* 0x000fe40005f81270 */
[----:B------:R-:W-:Y:S01]  /*28c80*/  ISETP.LT.AND P3, PT, R11, c[0x0][0x178], !P3 ;  /* 0x00005e000b007a0c */ /* 0x000fe20005f61270 */
[----:B------:R-:W-:Y:S01]  /*28c90*/  IMAD.WIDE R20, R4, 0x2, R16 ;  /* 0x0000000204147825 */ /* 0x000fe200078e0210 */
[----:B------:R-:W-:-:S02]  /*28ca0*/  ISETP.LT.AND P2, PT, R10, c[0x0][0x178], !P1 ;  /* 0x00005e000a007a0c */ /* 0x000fc40004f41270 */
[----:B------:R-:W-:Y:S01]  /*28cb0*/  ISETP.LT.AND P1, PT, R11, c[0x0][0x178], !P1 ;  /* 0x00005e000b007a0c */ /* 0x000fe20004f21270 */
[C---:B------:R-:W-:Y:S01]  /*28cc0*/  IMAD.WIDE R18, R4.reuse, 0x2, R2 ;  /* 0x0000000204127825 */ /* 0x040fe200078e0202 */
[----:B------:R-:W-:-:S05]  /*28cd0*/  IADD3 R4, R4, c[0x0][0x198], RZ ;  /* 0x0000660004047a10 */ /* 0x000fca0007ffe0ff */
[----:B------:R0:W-:Y:S04]  /*28ce0*/  @P4 STG.E.U16 [R20.64], R22 ;  /* 0x0000001614004986 */ /* 0x0001e8000c101504 */
[----:B------:R1:W-:Y:S01]  /*28cf0*/  @P3 STG.E.U16 [R18.64], R23 ;  /* 0x0000001712003986 */ /* 0x0003e2000c101504 */
[----:B------:R-:W-:Y:S02]  /*28d00*/  ISETP.LT.AND P3, PT, R10, c[0x0][0x178], !P0 ;  /* 0x00005e000a007a0c */ /* 0x000fe40004761270 */
[----:B------:R-:W-:Y:S01]  /*28d10*/  ISETP.LT.AND P0, PT, R11, c[0x0][0x178], !P0 ;  /* 0x00005e000b007a0c */ /* 0x000fe20004701270 */
[----:B0-----:R-:W-:Y:S01]  /*28d20*/  IMAD.WIDE R20, R4, 0x2, R2 ;  /* 0x0000000204147825 */ /* 0x001fe200078e0202 */
[----:B------:R-:W-:-:S03]  /*28d30*/  IADD3 R22, R7, 0x1d, RZ ;  /* 0x0000001d07167810 */ /* 0x000fc60007ffe0ff */
[C---:B-1----:R-:W-:Y:S01]  /*28d40*/  IMAD.WIDE R18, R4.reuse, 0x2, R16 ;  /* 0x0000000204127825 */ /* 0x042fe200078e0210 */
[----:B------:R-:W-:Y:S02]  /*28d50*/  IADD3 R4, R4, c[0x0][0x198], RZ ;  /* 0x0000660004047a10 */ /* 0x000fe40007ffe0ff */
[----:B--2---:R-:W-:Y:S02]  /*28d60*/  PRMT R23, R6, 0x7632, R23 ;  /* 0x0000763206177816 */ /* 0x004fe40000000017 */
[----:B------:R0:W-:Y:S01]  /*28d70*/  @P2 STG.E.U16 [R18.64], R6 ;  /* 0x0000000612002986 */ /* 0x0001e2000c101504 */
[----:B------:R-:W-:Y:S01]  /*28d80*/  ISETP.GE.AND P2, PT, R22, c[0x0][0x17c], PT ;  /* 0x00005f0016007a0c */ /* 0x000fe20003f46270 */
[----:B0-----:R-:W-:Y:S01]  /*28d90*/  IMAD.WIDE R18, R4, 0x2, R16 ;  /* 0x0000000204127825 */ /* 0x001fe200078e0210 */
[----:B------:R-:W-:Y:S01]  /*28da0*/  IADD3 R24, R7, 0x1c, RZ ;  /* 0x0000001c07187810 */ /* 0x000fe20007ffe0ff */
[----:B------:R-:W2:Y:S03]  /*28db0*/  LDL.LU R6, [R1+0x10c8] ;  /* 0x0010c80001067983 */ /* 0x000ea60000300800 */
[----:B------:R-:W-:Y:S01]  /*28dc0*/  ISETP.GE.AND P4, PT, R24, c[0x0][0x17c], PT ;  /* 0x00005f0018007a0c */ /* 0x000fe20003f86270 */
[----:B---3--:R0:W-:Y:S01]  /*28dd0*/  @P1 STG.E.U16 [R20.64], R26 ;  /* 0x0000001a14001986 */ /* 0x0081e2000c101504 */
[----:B------:R-:W-:-:S02]  /*28de0*/  ISETP.LT.AND P1, PT, R10, c[0x0][0x178], !P5 ;  /* 0x00005e000a007a0c */ /* 0x000fc40006f21270 */
[----:B------:R-:W-:Y:S01]  /*28df0*/  PRMT R22, R26, 0x7632, R22 ;  /* 0x000076321a167816 */ /* 0x000fe20000000016 */
[----:B------:R1:W-:Y:S01]  /*28e00*/  @P3 STG.E.U16 [R18.64], R23 ;  /* 0x0000001712003986 */ /* 0x0003e2000c101504 */
[----:B------:R-:W-:Y:S01]  /*28e10*/  ISETP.LT.AND P5, PT, R11, c[0x0][0x178], !P5 ;  /* 0x00005e000b007a0c */ /* 0x000fe20006fa1270 */
[C---:B0-----:R-:W-:Y:S01]  /*28e20*/  IMAD.WIDE R20, R4.reuse, 0x2, R2 ;  /* 0x0000000204147825 */ /* 0x041fe200078e0202 */
[----:B------:R-:W-:-:S04]  /*28e30*/  IADD3 R4, R4, c[0x0][0x198], RZ ;  /* 0x0000660004047a10 */ /* 0x000fc80007ffe0ff */
[----:B------:R0:W-:Y:S01]  /*28e40*/  @P0 STG.E.U16 [R20.64], R22 ;  /* 0x0000001614000986 */ /* 0x0001e2000c101504 */
[----:B------:R-:W-:Y:S01]  /*28e50*/  ISETP.LT.AND P0, PT, R10, c[0x0][0x178], !P6 ;  /* 0x00005e000a007a0c */ /* 0x000fe20007701270 */
[----:B-1----:R-:W-:Y:S01]  /*28e60*/  IMAD.WIDE R18, R4, 0x2, R16 ;  /* 0x0000000204127825 */ /* 0x002fe200078e0210 */
[----:B------:R-:W-:-:S04]  /*28e70*/  ISETP.LT.AND P6, PT, R11, c[0x0][0x178], !P6 ;  /* 0x00005e000b007a0c */ /* 0x000fc800077c1270 */
[----:B----4-:R1:W-:Y:S01]  /*28e80*/  @P1 STG.E.U16 [R18.64], R25 ;  /* 0x0000001912001986 */ /* 0x0103e2000c101504 */
[----:B0-----:R-:W-:Y:S02]  /*28e90*/  IADD3 R20, R7, 0x1f, RZ ;  /* 0x0000001f07147810 */ /* 0x001fe40007ffe0ff */
[----:B------:R-:W-:Y:S02]  /*28ea0*/  IADD3 R22, R4, c[0x0][0x198], RZ ;  /* 0x0000660004167a10 */ /* 0x000fe40007ffe0ff */
[----:B------:R-:W-:Y:S01]  /*28eb0*/  ISETP.GE.AND P1, PT, R20, c[0x0][0x17c], PT ;  /* 0x00005f0014007a0c */ /* 0x000fe20003f26270 */
[----:B-1----:R-:W-:Y:S01]  /*28ec0*/  IMAD.WIDE R18, R4, 0x2, R2 ;  /* 0x0000000204127825 */ /* 0x002fe200078e0202 */
[----:B------:R-:W-:-:S03]  /*28ed0*/  PRMT R4, R25, 0x7632, R4 ;  /* 0x0000763219047816 */ /* 0x000fc60000000004 */
[C---:B------:R-:W-:Y:S01]  /*28ee0*/  IMAD.WIDE R20, R22.reuse, 0x2, R16 ;  /* 0x0000000216147825 */ /* 0x040fe200078e0210 */
[C---:B------:R-:W-:Y:S01]  /*28ef0*/  IADD3 R23, R7.reuse, 0x1e, RZ ;  /* 0x0000001e07177810 */ /* 0x040fe20007ffe0ff */
[----:B------:R0:W-:Y:S01]  /*28f00*/  @P5 STG.E.U16 [R18.64], R29 ;  /* 0x0000001d12005986 */ /* 0x0001e2000c101504 */
[----:B------:R-:W-:Y:S02]  /*28f10*/  IADD3 R25, R7, 0x20, RZ ;  /* 0x0000002007197810 */ /* 0x000fe40007ffe0ff */
[----:B------:R-:W-:Y:S01]  /*28f20*/  ISETP.GE.AND P3, PT, R23, c[0x0][0x17c], PT ;  /* 0x00005f0017007a0c */ /* 0x000fe20003f66270 */
[----:B------:R1:W-:Y:S01]  /*28f30*/  @P0 STG.E.U16 [R20.64], R4 ;  /* 0x0000000414000986 */ /* 0x0003e2000c101504 */
[----:B------:R-:W-:Y:S02]  /*28f40*/  PRMT R24, R29, 0x7632, R24 ;  /* 0x000076321d187816 */ /* 0x000fe40000000018 */
[----:B------:R-:W-:Y:S01]  /*28f50*/  ISETP.GE.AND P0, PT, R25, c[0x0][0x17c], PT ;  /* 0x00005f0019007a0c */ /* 0x000fe20003f06270 */
[----:B0-----:R-:W3:Y:S01]  /*28f60*/  LDL.LU R29, [R1+0x184] ;  /* 0x00018400011d7983 */ /* 0x001ee20000300800 */
[C---:B-1----:R-:W-:Y:S01]  /*28f70*/  IADD3 R4, R22.reuse, c[0x0][0x198], RZ ;  /* 0x0000660016047a10 */ /* 0x042fe20007ffe0ff */
[----:B------:R-:W-:-:S02]  /*28f80*/  IMAD.WIDE R22, R22, 0x2, R2 ;  /* 0x0000000216167825 */ /* 0x000fc400078e0202 */
[----:B------:R-:W4:Y:S04]  /*28f90*/  LDL.LU R25, [R1+0x84] ;  /* 0x0000840001197983 */ /* 0x000f280000300800 */
[----:B------:R0:W-:Y:S04]  /*28fa0*/  @P6 STG.E.U16 [R22.64], R24 ;  /* 0x0000001816006986 */ /* 0x0001e8000c101504 */
[----:B0-----:R-:W2:Y:S01]  /*28fb0*/  LDL.LU R23, [R1+0x174] ;  /* 0x0001740001177983 */ /* 0x001ea20000300800 */
[----:B------:R-:W-:Y:S01]  /*28fc0*/  ISETP.LT.AND P5, PT, R10, c[0x0][0x178], !P4 ;  /* 0x00005e000a007a0c */ /* 0x000fe200067a1270 */
[----:B------:R-:W-:Y:S01]  /*28fd0*/  IMAD.WIDE R18, R4, 0x2, R16 ;  /* 0x0000000204127825 */ /* 0x000fe200078e0210 */
[----:B------:R-:W-:-:S03]  /*28fe0*/  ISETP.LT.AND P4, PT, R11, c[0x0][0x178], !P4 ;  /* 0x00005e000b007a0c */ /* 0x000fc60006781270 */
[----:B------:R-:W-:Y:S01]  /*28ff0*/  IMAD.WIDE R20, R4, 0x2, R2 ;  /* 0x0000000204147825 */ /* 0x000fe200078e0202 */
[----:B------:R-:W-:-:S04]  /*29000*/  IADD3 R26, R7, 0x21, RZ ;  /* 0x00000021071a7810 */ /* 0x000fc80007ffe0ff */
[----:B------:R-:W-:Y:S02]  /*29010*/  ISETP.GE.AND P6, PT, R26, c[0x0][0x17c], PT ;  /* 0x00005f001a007a0c */ /* 0x000fe40003fc6270 */
[----:B------:R-:W-:Y:S02]  /*29020*/  IADD3 R26, R7, 0x22, RZ ;  /* 0x00000022071a7810 */ /* 0x000fe40007ffe0ff */
[----:B------:R-:W3:Y:S01]  /*29030*/  LDL.LU R7, [R1+0x10c4] ;  /* 0x0010c40001077983 */ /* 0x000ee20000300800 */
[----:B----4-:R-:W-:-:S03]  /*29040*/  PRMT R27, R25, 0x7632, R27 ;  /* 0x00007632191b7816 */ /* 0x010fc6000000001b */
[----:B--2---:R0:W-:Y:S01]  /*29050*/  @P5 STG.E.U16 [R18.64], R23 ;  /* 0x0000001712005986 */ /* 0x0041e2000c101504 */
[----:B------:R-:W-:Y:S02]  /*29060*/  ISETP.LT.AND P5, PT, R10, c[0x0][0x178], !P2 ;  /* 0x00005e000a007a0c */ /* 0x000fe400057a1270 */
[----:B------:R-:W-:Y:S01]  /*29070*/  ISETP.LT.AND P2, PT, R11, c[0x0][0x178], !P2 ;  /* 0x00005e000b007a0c */ /* 0x000fe20005741270 */
[----:B------:R1:W-:Y:S01]  /*29080*/  @P4 STG.E.U16 [R20.64], R25 ;  /* 0x0000001914004986 */ /* 0x0003e2000c101504 */
[----:B------:R-:W-:Y:S02]  /*29090*/  PRMT R28, R23, 0x7632, R28 ;  /* 0x00007632171c7816 */ /* 0x000fe4000000001c */
[----:B0-----:R-:W-:-:S05]  /*290a0*/  IADD3 R18, R4, c[0x0][0x198], RZ ;  /* 0x0000660004127a10 */ /* 0x001fca0007ffe0ff */
[----:B-1----:R-:W-:-:S04]  /*290b0*/  IMAD.WIDE R24, R18, 0x2, R16 ;  /* 0x0000000212187825 */ /* 0x002fc800078e0210 */
[----:B------:R-:W-:Y:S01]  /*290c0*/  IMAD.WIDE R22, R18, 0x2, R2 ;  /* 0x0000000212167825 */ /* 0x000fe200078e0202 */
[----:B------:R0:W-:Y:S01]  /*290d0*/  @P5 STG.E.U16 [R24.64], R28 ;  /* 0x0000001c18005986 */ /* 0x0001e2000c101504 */
[----:B------:R-:W-:-:S03]  /*290e0*/  ISETP.GE.AND P5, PT, R26, c[0x0][0x17c], PT ;  /* 0x00005f001a007a0c */ /* 0x000fc60003fa6270 */
[----:B------:R-:W-:Y:S04]  /*290f0*/  @P2 STG.E.U16 [R22.64], R27 ;  /* 0x0000001b16002986 */ /* 0x000fe8000c101504 */
[----:B0-----:R-:W2:Y:S04]  /*29100*/  LDL R28, [R1+0x128] ;  /* 0x00012800011c7983 */ /* 0x001ea80000100800 */
[----:B------:R0:W-:Y:S04]  /*29110*/  STL [R1+0x10a0], R26 ;  /* 0x0010a01a01007387 */ /* 0x0001e80000100800 */
[----:B0-----:R-:W4:Y:S04]  /*29120*/  LDL.LU R26, [R1+0x8] ;  /* 0x00000800011a7983 */ /* 0x001f280000300800 */
[----:B------:R-:W4:Y:S01]  /*29130*/  LDL.LU R27, [R1+0x38] ;  /* 0x00003800011b7983 */ /* 0x000f220000300800 */
[----:B------:R-:W-:-:S02]  /*29140*/  ISETP.LT.AND P4, PT, R10, c[0x0][0x178], !P3 ;  /* 0x00005e000a007a0c */ /* 0x000fc40005f81270 */
[----:B------:R-:W-:Y:S02]  /*29150*/  ISETP.LT.AND P3, PT, R11, c[0x0][0x178], !P3 ;  /* 0x00005e000b007a0c */ /* 0x000fe40005f61270 */
[----:B------:R-:W-:-:S05]  /*29160*/  IADD3 R4, R18, c[0x0][0x198], RZ ;  /* 0x0000660012047a10 */ /* 0x000fca0007ffe0ff */
[----:B------:R-:W-:-:S04]  /*29170*/  IMAD.WIDE R18, R4, 0x2, R16 ;  /* 0x0000000204127825 */ /* 0x000fc800078e0210 */
[----:B------:R-:W-:Y:S01]  /*29180*/  IMAD.WIDE R20, R4, 0x2, R2 ;  /* 0x0000000204147825 */ /* 0x000fe200078e0202 */
[----:B---3--:R0:W-:Y:S04]  /*29190*/  @P4 STG.E.U16 [R18.64], R29 ;  /* 0x0000001d12004986 */ /* 0x0081e8000c101504 */
[----:B------:R1:W-:Y:S01]  /*291a0*/  @P3 STG.E.U16 [R20.64], R5 ;  /* 0x0000000514003986 */ /* 0x0003e2000c101504 */
[----:B------:R-:W-:Y:S02]  /*291b0*/  ISETP.LT.AND P3, PT, R10, c[0x0][0x178], !P1 ;  /* 0x00005e000a007a0c */ /* 0x000fe40004f61270 */
[----:B------:R-:W-:Y:S02]  /*291c0*/  ISETP.LT.AND P1, PT, R11, c[0x0][0x178], !P1 ;  /* 0x00005e000b007a0c */ /* 0x000fe40004f21270 */
[----:B------:R-:W-:-:S02]  /*291d0*/  IADD3 R4, R4, c[0x0][0x198], RZ ;  /* 0x0000660004047a10 */ /* 0x000fc40007ffe0ff */
[----:B------:R-:W-:Y:S02]  /*291e0*/  PRMT R22, R29, 0x7632, R22 ;  /* 0x000076321d167816 */ /* 0x000fe40000000016 */
[----:B------:R-:W-:Y:S01]  /*291f0*/  ISETP.LT.AND P2, PT, R10, c[0x0][0x178], !P0 ;  /* 0x00005e000a007a0c */ /* 0x000fe20004741270 */
[C---:B0-----:R-:W-:Y:S01]  /*29200*/  IMAD.WIDE R18, R4.reuse, 0x2, R16 ;  /* 0x0000000204127825 */ /* 0x041fe200078e0210 */
[----:B------:R-:W-:Y:S01]  /*29210*/  ISETP.LT.AND P0, PT, R11, c[0x0][0x178], !P0 ;  /* 0x00005e000b007a0c */ /* 0x000fe20004701270 */
[----:B------:R-:W3:Y:S01]  /*29220*/  LDL.LU R29, [R1+0x28] ;  /* 0x00002800011d7983 */ /* 0x000ee20000300800 */
[----:B-1----:R-:W-:Y:S02]  /*29230*/  PRMT R21, R5, 0x7632, R21 ;  /* 0x0000763205157816 */ /* 0x002fe40000000015 */
[C---:B------:R-:W-:Y:S01]  /*29240*/  IADD3 R20, R4.reuse, c[0x0][0x198], RZ ;  /* 0x0000660004147a10 */ /* 0x040fe20007ffe0ff */
[----:B------:R-:W-:Y:S01]  /*29250*/  IMAD.WIDE R4, R4, 0x2, R2 ;  /* 0x0000000204047825 */ /* 0x000fe200078e0202 */
[----:B------:R0:W-:Y:S04]  /*29260*/  @P3 STG.E.U16 [R18.64], R22 ;  /* 0x0000001612003986 */ /* 0x0001e8000c101504 */
[----:B------:R1:W-:Y:S01]  /*29270*/  @P1 STG.E.U16 [R4.64], R21 ;  /* 0x0000001504001986 */ /* 0x0003e2000c101504 */
[----:B------:R-:W-:Y:S01]  /*29280*/  ISETP.LT.AND P1, PT, R10, c[0x0][0x178], !P6 ;  /* 0x00005e000a007a0c */ /* 0x000fe20007721270 */
[----:B0-----:R-:W-:-:S04]  /*29290*/  IMAD.WIDE R18, R20, 0x2, R16 ;  /* 0x0000000214127825 */ /* 0x001fc800078e0210 */
[C---:B-1----:R-:W-:Y:S01]  /*292a0*/  IMAD.WIDE R4, R20.reuse, 0x2, R2 ;  /* 0x0000000214047825 */ /* 0x042fe200078e0202 */
[----:B------:R-:W-:Y:S02]  /*292b0*/  IADD3 R20, R20, c[0x0][0x198], RZ ;  /* 0x0000660014147a10 */ /* 0x000fe40007ffe0ff */
[C---:B--2---:R-:W-:Y:S02]  /*292c0*/  IADD3 R23, R28.reuse, 0x23, RZ ;  /* 0x000000231c177810 */ /* 0x044fe40007ffe0ff */
[----:B------:R-:W-:Y:S02]  /*292d0*/  IADD3 R21, R28, 0x25, RZ ;  /* 0x000000251c157810 */ /* 0x000fe40007ffe0ff */
[----:B------:R-:W-:Y:S01]  /*292e0*/  ISETP.GE.AND P4, PT, R23, c[0x0][0x17c], PT ;  /* 0x00005f0017007a0c */ /* 0x000fe20003f86270 */
[----:B----4-:R0:W-:Y:S01]  /*292f0*/  @P2 STG.E.U16 [R18.64], R27 ;  /* 0x0000001b12002986 */ /* 0x0101e2000c101504 */
[----:B------:R-:W-:-:S03]  /*29300*/  PRMT R23, R27, 0x7632, R23 ;  /* 0x000076321b177816 */ /* 0x000fc60000000017 */
[----:B------:R1:W-:Y:S01]  /*29310*/  @P0 STG.E.U16 [R4.64], R26 ;  /* 0x0000001a04000986 */ /* 0x0003e2000c101504 */
[----:B------:R-:W-:Y:S02]  /*29320*/  ISETP.GE.AND P2, PT, R21, c[0x0][0x17c], PT ;  /* 0x00005f0015007a0c */ /* 0x000fe40003f46270 */
[----:B------:R-:W-:Y:S01]  /*29330*/  PRMT R21, R26, 0x7632, R21 ;  /* 0x000076321a157816 */ /* 0x000fe20000000015 */
[----:B0-----:R-:W2:Y:S01]  /*29340*/  LDL.LU R27, [R1+0x78] ;  /* 0x00007800011b7983 */ /* 0x001ea20000300800 */
[----:B-1----:R-:W-:-:S03]  /*29350*/  IMAD.WIDE R4, R20, 0x2, R16 ;  /* 0x0000000214047825 */ /* 0x002fc600078e0210 */
[----:B------:R-:W4:Y:S04]  /*29360*/  LDL.LU R26, [R1+0x18] ;  /* 0x00001800011a7983 */ /* 0x000f280000300800 */
[----:B------:R0:W-:Y:S04]  /*29370*/  @P1 STG.E.U16 [R4.64], R23 ;  /* 0x0000001704001986 */ /* 0x0001e8000c101504 */
[----:B0-----:R-:W3:Y:S01]  /*29380*/  LDL.LU R23, [R1+0x48] ;  /* 0x0000480001177983 */ /* 0x001ee20000300800 */
[----:B------:R-:W-:Y:S01]  /*29390*/  ISETP.LT.AND P6, PT, R11, c[0x0][0x178], !P6 ;  /* 0x00005e000b007a0c */ /* 0x000fe200077c1270 */
[----:B------:R-:W-:Y:S01]  /*293a0*/  IMAD.WIDE R18, R20, 0x2, R2 ;  /* 0x0000000214127825 */ /* 0x000fe200078e0202 */
[----:B------:R-:W-:-:S02]  /*293b0*/  ISETP.LT.AND P0, PT, R10, c[0x0][0x178], !P5 ;  /* 0x00005e000a007a0c */ /* 0x000fc40006f01270 */
[----:B------:R-:W-:Y:S02]  /*293c0*/  ISETP.LT.AND P5, PT, R11, c[0x0][0x178], !P5 ;  /* 0x00005e000b007a0c */ /* 0x000fe40006fa1270 */
[----:B------:R-:W-:Y:S02]  /*293d0*/  IADD3 R4, R20, c[0x0][0x198], RZ ;  /* 0x0000660014047a10 */ /* 0x000fe40007ffe0ff */
[----:B------:R-:W-:Y:S02]  /*293e0*/  IADD3 R22, R28, 0x26, RZ ;  /* 0x000000261c167810 */ /* 0x000fe40007ffe0ff */
[----:B------:R-:W-:-:S03]  /*293f0*/  IADD3 R20, R4, c[0x0][0x198], RZ ;  /* 0x0000660004147a10 */ /* 0x000fc60007ffe0ff */
[----:B------:R0:W-:Y:S01]  /*29400*/  @P6 STG.E.U16 [R18.64], R21 ;  /* 0x0000001512006986 */ /* 0x0001e2000c101504 */
[----:B------:R-:W-:Y:S02]  /*29410*/  ISETP.LT.AND P6, PT, R10, c[0x0][0x178], !P4 ;  /* 0x00005e000a007a0c */ /* 0x000fe400067c1270 */
[----:B------:R-:W-:Y:S02]  /*29420*/  ISETP.LT.AND P4, PT, R11, c[0x0][0x178], !P4 ;  /* 0x00005e000b007a0c */ /* 0x000fe40006781270 */
[----:B------:R-:W-:Y:S02]  /*29430*/  IADD3 R24, R28, 0x24, RZ ;  /* 0x000000241c187810 */ /* 0x000fe40007ffe0ff */
[----:B------:R-:W-:Y:S01]  /*29440*/  ISETP.GE.AND P1, PT, R22, c[0x0][0x17c], PT ;  /* 0x00005f0016007a0c */ /* 0x000fe20003f26270 */
[----:B0-----:R-:W-:Y:S01]  /*29450*/  IMAD.WIDE R18, R4, 0x2, R16 ;  /* 0x0000000204127825 */ /* 0x001fe200078e0210 */
[----:B------:R-:W-:-:S03]  /*29460*/  IADD3 R21, R28, 0x27, RZ ;  /* 0x000000271c157810 */ /* 0x000fc60007ffe0ff */
[----:B------:R-:W-:Y:S01]  /*29470*/  IMAD.WIDE R4, R4, 0x2, R2 ;  /* 0x0000000204047825 */ /* 0x000fe200078e0202 */
[----:B------:R-:W-:Y:S02]  /*29480*/  ISETP.GE.AND P3, PT, R24, c[0x0][0x17c], PT ;  /* 0x00005f0018007a0c */ /* 0x000fe40003f66270 */
[----:B--2---:R-:W-:Y:S01]  /*29490*/  PRMT R24, R27, 0x7632, R24 ;  /* 0x000076321b187816 */ /* 0x004fe20000000018 */
[----:B---3--:R0:W-:Y:S01]  /*294a0*/  @P0 STG.E.U16 [R18.64], R23 ;  /* 0x0000001712000986 */ /* 0x0081e2000c101504 */
[----:B------:R-:W-:Y:S02]  /*294b0*/  PRMT R22, R23, 0x7632, R22 ;  /* 0x0000763217167816 */ /* 0x000fe40000000016 */
[----:B------:R-:W-:Y:S01]  /*294c0*/  ISETP.GE.AND P0, PT, R21, c[0x0][0x17c], PT ;  /* 0x00005f0015007a0c */ /* 0x000fe20003f06270 */
[----:B------:R1:W-:Y:S01]  /*294d0*/  @P5 STG.E.U16 [R4.64], R29 ;  /* 0x0000001d04005986 */ /* 0x0003e2000c101504 */
[----:B------:R-:W-:Y:S02]  /*294e0*/  PRMT R21, R29, 0x7632, R21 ;  /* 0x000076321d157816 */ /* 0x000fe40000000015 */
[----:B------:R-:W-:Y:S01]  /*294f0*/  ISETP.LT.AND P5, PT, R10, c[0x0][0x178], !P3 ;  /* 0x00005e000a007a0c */ /* 0x000fe20005fa1270 */
[----:B0-----:R-:W-:-:S04]  /*29500*/  IMAD.WIDE R18, R20, 0x2, R16 ;  /* 0x0000000214127825 */ /* 0x001fc800078e0210 */
[----:B-1----:R-:W-:Y:S01]  /*29510*/  IMAD.WIDE R4, R20, 0x2, R2 ;  /* 0x0000000214047825 */ /* 0x002fe200078e0202 */
[----:B------:R0:W-:Y:S01]  /*29520*/  @P6 STG.E.U16 [R18.64], R22 ;  /* 0x0000001612006986 */ /* 0x0001e2000c101504 */
[----:B------:R-:W-:-:S03]  /*29530*/  ISETP.LT.AND P3, PT, R11, c[0x0][0x178], !P3 ;  /* 0x00005e000b007a0c */ /* 0x000fc60005f61270 */
[----:B------:R1:W-:Y:S01]  /*29540*/  @P4 STG.E.U16 [R4.64], R21 ;  /* 0x0000001504004986 */ /* 0x0003e2000c101504 */
[----:B------:R-:W-:-:S03]  /*29550*/  ISETP.LT.AND P4, PT, R10, c[0x0][0x178], !P2 ;  /* 0x00005e000a007a0c */ /* 0x000fc60005781270 */
[----:B------:R-:W2:Y:S01]  /*29560*/  LDL.LU R29, [R1+0x58] ;  /* 0x00005800011d7983 */ /* 0x000ea20000300800 */
[----:B0-----:R-:W-:Y:S02]  /*29570*/  IADD3 R19, R20, c[0x0][0x198], RZ ;  /* 0x0000660014137a10 */ /* 0x001fe40007ffe0ff */
[----:B------:R-:W-:Y:S02]  /*29580*/  IADD3 R18, R28, 0x28, RZ ;  /* 0x000000281c127810 */ /* 0x000fe40007ffe0ff */
[C---:B------:R-:W-:Y:S01]  /*29590*/  IADD3 R23, R19.reuse, c[0x0][0x198], RZ ;  /* 0x0000660013177a10 */ /* 0x040fe20007ffe0ff */
[----:B-1----:R-:W-:Y:S01]  /*295a0*/  IMAD.WIDE R4, R19, 0x2, R16 ;  /* 0x0000000213047825 */ /* 0x002fe200078e0210 */
[----:B------:R-:W-:-:S03]  /*295b0*/  ISETP.GE.AND P6, PT, R18, c[0x0][0x17c], PT ;  /* 0x00005f0012007a0c */ /* 0x000fc60003fc6270 */
[----:B------:R-:W-:Y:S01]  /*295c0*/  IMAD.WIDE R18, R19, 0x2, R2 ;  /* 0x0000000213127825 */ /* 0x000fe200078e0202 */
[----:B------:R-:W-:Y:S03]  /*295d0*/  @P5 STG.E.U16 [R4.64], R27 ;  /* 0x0000001b04005986 */ /* 0x000fe6000c101504 */
[----:B------:R-:W-:Y:S01]  /*295e0*/  IMAD.WIDE R20, R23, 0x2, R16 ;  /* 0x0000000217147825 */ /* 0x000fe200078e0210 */
[----:B----4-:R-:W-:Y:S04]  /*295f0*/  @P3 STG.E.U16 [R18.64], R26 ;  /* 0x0000001a12003986 */ /* 0x010fe8000c101504 */
[----:B------:R0:W-:Y:S04]  /*29600*/  @P4 STG.E.U16 [R20.64], R24 ;  /* 0x0000001814004986 */ /* 0x0001e8000c101504 */
[----:B0-----:R-:W3:Y:S04]  /*29610*/  LDL.LU R24, [R1+0x148] ;  /* 0x0001480001187983 */ /* 0x001ee80000300800 */
[----:B------:R-:W4:Y:S01]  /*29620*/  LDL.LU R27, [R1+0x158] ;  /* 0x00015800011b7983 */ /* 0x000f220000300800 */
[----:B------:R-:W-:-:S03]  /*29630*/  PRMT R20, R26, 0x7632, R20 ;  /* 0x000076321a147816 */ /* 0x000fc60000000014 */
[----:B------:R-:W4:Y:S01]  /*29640*/  LDL.LU R26, [R1+0x68] ;  /* 0x00006800011a7983 */ /* 0x000f220000300800 */
[C---:B------:R-:W-:Y:S02]  /*29650*/  ISETP.LT.AND P2, PT, R11.reuse, c[0x0][0x178], !P2 ;  /* 0x00005e000b007a0c */ /* 0x040fe40005741270 */
[----:B------:R-:W-:Y:S02]  /*29660*/  ISETP.LT.AND P3, PT, R10, c[0x0][0x178], !P1 ;  /* 0x00005e000a007a0c */ /* 0x000fe40004f61270 */
[----:B------:R-:W-:Y:S01]  /*29670*/  ISETP.LT.AND P1, PT, R11, c[0x0][0x178], !P1 ;  /* 0x00005e000b007a0c */ /* 0x000fe20004f21270 */
[C---:B------:R-:W-:Y:S01]  /*29680*/  IMAD.WIDE R4, R23.reuse, 0x2, R2 ;  /* 0x0000000217047825 */ /* 0x040fe200078e0202 */
[----:B------:R-:W-:Y:S02]  /*29690*/  IADD3 R22, R28, 0x29, RZ ;  /* 0x000000291c167810 */ /* 0x000fe40007ffe0ff */
[----:B------:R-:W-:Y:S02]  /*296a0*/  IADD3 R21, R23, c[0x0][0x198], RZ ;  /* 0x0000660017157a10 */ /* 0x000fe40007ffe0ff */
[----:B------:R-:W-:-:S02]  /*296b0*/  ISETP.GE.AND P5, PT, R22, c[0x0][0x17c], PT ;  /* 0x00005f0016007a0c */ /* 0x000fc40003fa6270 */
[----:B------:R-:W-:Y:S01]  /*296c0*/  IADD3 R22, R28, 0x2a, RZ ;  /* 0x0000002a1c167810 */ /* 0x000fe20007ffe0ff */
[----:B------:R-:W-:Y:S01]  /*296d0*/  IMAD.WIDE R18, R21, 0x2, R16 ;  /* 0x0000000215127825 */ /* 0x000fe200078e0210 */
[----:B------:R0:W-:Y:S01]  /*296e0*/  @P2 STG.E.U16 [R4.64], R20 ;  /* 0x0000001404002986 */ /* 0x0001e2000c101504 */
[----:B------:R-:W-:Y:S02]  /*296f0*/  ISETP.LT.AND P4, PT, R10, c[0x0][0x178], !P0 ;  /* 0x00005e000a007a0c */ /* 0x000fe40004781270 */
[----:B------:R-:W-:Y:S02]  /*29700*/  ISETP.GE.AND P2, PT, R22, c[0x0][0x17c], PT ;  /* 0x00005f0016007a0c */ /* 0x000fe40003f46270 */
[----:B------:R-:W-:Y:S02]  /*29710*/  IADD3 R22, R28, 0x2b, RZ ;  /* 0x0000002b1c167810 */ /* 0x000fe40007ffe0ff */
[----:B------:R-:W-:Y:S01]  /*29720*/  ISETP.LT.AND P0, PT, R11, c[0x0][0x178], !P0 ;  /* 0x00005e000b007a0c */ /* 0x000fe20004701270 */
[C---:B0-----:R-:W-:Y:S01]  /*29730*/  IMAD.WIDE R4, R21.reuse, 0x2, R2 ;  /* 0x0000000215047825 */ /* 0x041fe200078e0202 */
[----:B------:R-:W-:-:S02]  /*29740*/  IADD3 R20, R21, c[0x0][0x198], RZ ;  /* 0x0000660015147a10 */ /* 0x000fc40007ffe0ff */
[----:B--2---:R-:W-:Y:S01]  /*29750*/  PRMT R23, R29, 0x7632, R23 ;  /* 0x000076321d177816 */ /* 0x004fe20000000017 */
[----:B---3--:R0:W-:Y:S01]  /*29760*/  @P3 STG.E.U16 [R18.64], R24 ;  /* 0x0000001812003986 */ /* 0x0081e2000c101504 */
[----:B------:R-:W-:-:S03]  /*29770*/  PRMT R21, R24, 0x7632, R21 ;  /* 0x0000763218157816 */ /* 0x000fc60000000015 */
[----:B------:R1:W-:Y:S01]  /*29780*/  @P1 STG.E.U16 [R4.64], R29 ;  /* 0x0000001d04001986 */ /* 0x0003e2000c101504 */
[----:B------:R-:W-:Y:S02]  /*29790*/  ISETP.LT.AND P1, PT, R10, c[0x0][0x178], !P6 ;  /* 0x00005e000a007a0c */ /* 0x000fe40007721270 */
[----:B------:R-:W-:Y:S02]  /*297a0*/  ISETP.GE.AND P3, PT, R22, c[0x0][0x17c], PT ;  /* 0x00005f0016007a0c */ /* 0x000fe40003f66270 */
[C---:B------:R-:W-:Y:S01]  /*297b0*/  IADD3 R22, R20.reuse, c[0x0][0x198], RZ ;  /* 0x0000660014167a10 */ /* 0x040fe20007ffe0ff */
[----:B0-----:R-:W-:Y:S01]  /*297c0*/  IMAD.WIDE R18, R20, 0x2, R16 ;  /* 0x0000000214127825 */ /* 0x001fe200078e0210 */
[----:B------:R-:W-:-:S03]  /*297d0*/  ISETP.LT.AND P6, PT, R11, c[0x0][0x178], !P6 ;  /* 0x00005e000b007a0c */ /* 0x000fc600077c1270 */
[----:B-1----:R-:W-:Y:S01]  /*297e0*/  IMAD.WIDE R4, R20, 0x2, R2 ;  /* 0x0000000214047825 */ /* 0x002fe200078e0202 */
[----:B------:R0:W-:Y:S04]  /*297f0*/  @P4 STG.E.U16 [R18.64], R21 ;  /* 0x0000001512004986 */ /* 0x0001e8000c101504 */
[----:B------:R1:W-:Y:S01]  /*29800*/  @P0 STG.E.U16 [R4.64], R23 ;  /* 0x0000001704000986 */ /* 0x0003e2000c101504 */
[----:B----4-:R-:W-:-:S03]  /*29810*/  PRMT R25, R27, 0x7632, R25 ;  /* 0x000076321b197816 */ /* 0x010fc60000000019 */
[----:B------:R-:W2:Y:S01]  /*29820*/  LDL.LU R29, [R1+0xa8] ;  /* 0x0000a800011d7983 */ /* 0x000ea20000300800 */
[----:B0-----:R-:W-:Y:S01]  /*29830*/  IMAD.WIDE R18, R22, 0x2, R16 ;  /* 0x0000000216127825 */ /* 0x001fe200078e0210 */
[----:B------:R-:W-:-:S04]  /*29840*/  IADD3 R21, R28, 0x2c, RZ ;  /* 0x0000002c1c157810 */ /* 0x000fc80007ffe0ff */
[----:B------:R0:W-:Y:S01]  /*29850*/  @P1 STG.E.U16 [R18.64], R27 ;  /* 0x0000001b12001986 */ /* 0x0001e2000c101504 */
[----:B------:R-:W-:Y:S02]  /*29860*/  ISETP.LT.AND P1, PT, R10, c[0x0][0x178], !P5 ;  /* 0x00005e000a007a0c */ /* 0x000fe40006f21270 */
[----:B------:R-:W-:Y:S01]  /*29870*/  ISETP.GE.AND P4, PT, R21, c[0x0][0x17c], PT ;  /* 0x00005f0015007a0c */ /* 0x000fe20003f86270 */
[C---:B------:R-:W-:Y:S01]  /*29880*/  IMAD.WIDE R20, R22.reuse, 0x2, R2 ;  /* 0x0000000216147825 */ /* 0x040fe200078e0202 */
[----:B-1----:R-:W-:-:S04]  /*29890*/  IADD3 R4, R22, c[0x0][0x198], RZ ;  /* 0x0000660016047a10 */ /* 0x002fc80007ffe0ff */
[----:B------:R1:W-:Y:S01]  /*298a0*/  @P6 STG.E.U16 [R20.64], R26 ;  /* 0x0000001a14006986 */ /* 0x0003e2000c101504 */
[----:B------:R-:W-:-:S03]  /*298b0*/  PRMT R23, R26, 0x7632, R23 ;  /* 0x000076321a177816 */ /* 0x000fc60000000017 */
[----:B0-----:R-:W3:Y:S01]  /*298c0*/  LDL.LU R27, [R1+0x178] ;  /* 0x00017800011b7983 */ /* 0x001ee20000300800 */
[----:B-1----:R-:W-:-:S03]  /*298d0*/  IMAD.WIDE R20, R4, 0x2, R16 ;  /* 0x0000000204147825 */ /* 0x002fc600078e0210 */
[----:B------:R-:W4:Y:S04]  /*298e0*/  LDL.LU R26, [R1+0x88] ;  /* 0x00008800011a7983 */ /* 0x000f280000300800 */
[----:B------:R0:W-:Y:S04]  /*298f0*/  @P1 STG.E.U16 [R20.64], R25 ;  /* 0x0000001914001986 */ /* 0x0001e8000c101504 */
[----:B0-----:R-:W2:Y:S01]  /*29900*/  LDL.LU R25, [R1+0x168] ;  /* 0x0001680001197983 */ /* 0x001ea20000300800 */
[----:B------:R-:W-:Y:S02]  /*29910*/  ISETP.LT.AND P5, PT, R11, c[0x0][0x178], !P5 ;  /* 0x00005e000b007a0c */ /* 0x000fe40006fa1270 */
[----:B------:R-:W-:-:S02]  /*29920*/  ISETP.LT.AND P6, PT, R10, c[0x0][0x178], !P2 ;  /* 0x00005e000a007a0c */ /* 0x000fc400057c1270 */
[C---:B------:R-:W-:Y:S02]  /*29930*/  IADD3 R22, R4.reuse, c[0x0][0x198], RZ ;  /* 0x0000660004167a10 */ /* 0x040fe40007ffe0ff */
[----:B------:R-:W-:Y:S01]  /*29940*/  ISETP.LT.AND P2, PT, R11, c[0x0][0x178], !P2 ;  /* 0x00005e000b007a0c */ /* 0x000fe20005741270 */
[----:B------:R-:W-:-:S04]  /*29950*/  IMAD.WIDE R18, R4, 0x2, R2 ;  /* 0x0000000204127825 */ /* 0x000fc800078e0202 */
[C---:B------:R-:W-:Y:S02]  /*29960*/  IMAD.WIDE R4, R22.reuse, 0x2, R16 ;  /* 0x0000000216047825 */ /* 0x040fe400078e0210 */
[----:B------:R0:W-:Y:S02]  /*29970*/  @P5 STG.E.U16 [R18.64], R23 ;  /* 0x0000001712005986 */ /* 0x0001e4000c101504 */
[----:B------:R-:W-:Y:S01]  /*29980*/  IMAD.WIDE R20, R22, 0x2, R2 ;  /* 0x0000000216147825 */ /* 0x000fe200078e0202 */
[----:B------:R-:W-:Y:S02]  /*29990*/  ISETP.LT.AND P5, PT, R10, c[0x0][0x178], !P4 ;  /* 0x00005e000a007a0c */ /* 0x000fe400067a1270 */
[----:B------:R-:W-:Y:S02]  /*299a0*/  ISETP.LT.AND P4, PT, R11, c[0x0][0x178], !P4 ;  /* 0x00005e000b007a0c */ /* 0x000fe40006781270 */
[----:B0-----:R-:W-:Y:S01]  /*299b0*/  IADD3 R23, R28, 0x2f, RZ ;  /* 0x0000002f1c177810 */ /* 0x001fe20007ffe0ff */
[----:B--2---:R0:W-:Y:S01]  /*299c0*/  @P6 STG.E.U16 [R4.64], R25 ;  /* 0x0000001904006986 */ /* 0x0041e2000c101504 */
[----:B------:R-:W-:-:S02]  /*299d0*/  ISETP.LT.AND P6, PT, R10, c[0x0][0x178], !P3 ;  /* 0x00005e000a007a0c */ /* 0x000fc40005fc1270 */
[----:B------:R-:W-:Y:S01]  /*299e0*/  ISETP.LT.AND P3, PT, R11, c[0x0][0x178], !P3 ;  /* 0x00005e000b007a0c */ /* 0x000fe20005f61270 */
[----:B------:R1:W-:Y:S01]  /*299f0*/  @P2 STG.E.U16 [R20.64], R29 ;  /* 0x0000001d14002986 */ /* 0x0003e2000c101504 */
[----:B0-----:R-:W-:Y:S02]  /*29a00*/  IADD3 R4, R22, c[0x0][0x198], RZ ;  /* 0x0000660016047a10 */ /* 0x001fe40007ffe0ff */
[----:B-1----:R-:W-:Y:S02]  /*29a10*/  PRMT R21, R29, 0x7632, R21 ;  /* 0x000076321d157816 */ /* 0x002fe40000000015 */
[----:B------:R-:W2:Y:S01]  /*29a20*/  LDL.LU R29, [R1+0x188] ;  /* 0x00018800011d7983 */ /* 0x000ea20000300800 */
[----:B------:R-:W-:Y:S01]  /*29a30*/  PRMT R22, R25, 0x7632, R22 ;  /* 0x0000763219167816 */ /* 0x000fe20000000016 */
[C---:B------:R-:W-:Y:S01]  /*29a40*/  IMAD.WIDE R18, R4.reuse, 0x2, R16 ;  /* 0x0000000204127825 */ /* 0x040fe200078e0210 */
[----:B------:R-:W-:-:S03]  /*29a50*/  IADD3 R20, R4, c[0x0][0x198], RZ ;  /* 0x0000660004147a10 */ /* 0x000fc60007ffe0ff */
[----:B------:R-:W-:Y:S01]  /*29a60*/  IMAD.WIDE R4, R4, 0x2, R2 ;  /* 0x0000000204047825 */ /* 0x000fe200078e0202 */
[----:B------:R0:W-:Y:S04]  /*29a70*/  @P6 STG.E.U16 [R18.64], R22 ;  /* 0x0000001612006986 */ /* 0x0001e8000c101504 */
[----:B------:R1:W-:Y:S01]  /*29a80*/  @P3 STG.E.U16 [R4.64], R21 ;  /* 0x0000001504003986 */ /* 0x0003e2000c101504 */
[----:B0-----:R-:W-:-:S05]  /*29a90*/  IMAD.WIDE R18, R20, 0x2, R16 ;  /* 0x0000000214127825 */ /* 0x001fca00078e0210 */
[----:B---3--:R0:W-:Y:S01]  /*29aa0*/  @P5 STG.E.U16 [R18.64], R27 ;  /* 0x0000001b12005986 */ /* 0x0081e2000c101504 */
[----:B-1----:R-:W-:Y:S01]  /*29ab0*/  IMAD.WIDE R4, R20, 0x2, R2 ;  /* 0x0000000214047825 */ /* 0x002fe200078e0202 */
[----:B------:R-:W-:Y:S02]  /*29ac0*/  ISETP.GE.AND P2, PT, R23, c[0x0][0x17c], PT ;  /* 0x00005f0017007a0c */ /* 0x000fe40003f46270 */
[----:B----4-:R-:W-:Y:S02]  /*29ad0*/  PRMT R23, R26, 0x7632, R23 ;  /* 0x000076321a177816 */ /* 0x010fe40000000017 */
[----:B0-----:R-:W-:Y:S02]  /*29ae0*/  PRMT R19, R27, 0x7632, R19 ;  /* 0x000076321b137816 */ /* 0x001fe40000000013 */
[----:B------:R-:W3:Y:S04]  /*29af0*/  LDL.LU R27, [R1+0x3c] ;  /* 0x00003c00011b7983 */ /* 0x000ee80000300800 */
[----:B------:R0:W-:Y:S04]  /*29b00*/  @P4 STG.E.U16 [R4.64], R26 ;  /* 0x0000001a04004986 */ /* 0x0001e8000c101504 */
[----:B0-----:R-:W4:Y:S01]  /*29b10*/  LDL.LU R26, [R1+0xc] ;  /* 0x00000c00011a7983 */ /* 0x001f220000300800 */
[----:B------:R-:W-:-:S04]  /*29b20*/  IADD3 R24, R28, 0x2d, RZ ;  /* 0x0000002d1c187810 */ /* 0x000fc80007ffe0ff */
[----:B------:R-:W-:-:S04]  /*29b30*/  ISETP.GE.AND P0, PT, R24, c[0x0][0x17c], PT ;  /* 0x00005f0018007a0c */ /* 0x000fc80003f06270 */
[----:B------:R-:W-:Y:S02]  /*29b40*/  ISETP.LT.AND P6, PT, R10, c[0x0][0x178], !P0 ;  /* 0x00005e000a007a0c */ /* 0x000fe400047c1270 */
[----:B------:R-:W-:Y:S02]  /*29b50*/  IADD3 R24, R28, 0x2e, RZ ;  /* 0x0000002e1c187810 */ /* 0x000fe40007ffe0ff */
[----:B------:R-:W-:Y:S02]  /*29b60*/  IADD3 R18, R20, c[0x0][0x198], RZ ;  /* 0x0000660014127a10 */ /* 0x000fe40007ffe0ff */
[----:B------:R-:W-:Y:S02]  /*29b70*/  ISETP.LT.AND P0, PT, R11, c[0x0][0x178], !P0 ;  /* 0x00005e000b007a0c */ /* 0x000fe40004701270 */
[----:B------:R-:W-:Y:S01]  /*29b80*/  ISETP.GE.AND P1, PT, R24, c[0x0][0x17c], PT ;  /* 0x00005f0018007a0c */ /* 0x000fe20003f26270 */
[----:B------:R-:W-:Y:S01]  /*29b90*/  IMAD.WIDE R4, R18, 0x2, R16 ;  /* 0x0000000212047825 */ /* 0x000fe200078e0210 */
[----:B------:R-:W-:-:S02]  /*29ba0*/  IADD3 R22, R28, 0x30, RZ ;  /* 0x000000301c167810 */ /* 0x000fc40007ffe0ff */
[----:B------:R-:W-:Y:S02]  /*29bb0*/  IADD3 R20, R28, 0x31, RZ ;  /* 0x000000311c147810 */ /* 0x000fe40007ffe0ff */
[----:B------:R-:W-:Y:S01]  /*29bc0*/  ISETP.LT.AND P5, PT, R10, c[0x0][0x178], !P1 ;  /* 0x00005e000a007a0c */ /* 0x000fe20004fa1270 */
[----:B------:R0:W-:Y:S01]  /*29bd0*/  @P6 STG.E.U16 [R4.64], R19 ;  /* 0x0000001304006986 */ /* 0x0001e2000c101504 */
[----:B------:R-:W-:Y:S02]  /*29be0*/  ISETP.LT.AND P1, PT, R11, c[0x0][0x178], !P1 ;  /* 0x00005e000b007a0c */ /* 0x000fe40004f21270 */
[----:B------:R-:W-:Y:S02]  /*29bf0*/  ISETP.GE.AND P3, PT, R22, c[0x0][0x17c], PT ;  /* 0x00005f0016007a0c */ /* 0x000fe40003f66270 */
[----:B------:R-:W-:Y:S02]  /*29c00*/  ISETP.GE.AND P4, PT, R20, c[0x0][0x17c], PT ;  /* 0x00005f0014007a0c */ /* 0x000fe40003f86270 */
[----:B------:R-:W-:-:S02]  /*29c10*/  IADD3 R22, R18, c[0x0][0x198], RZ ;  /* 0x0000660012167a10 */ /* 0x000fc40007ffe0ff */
[----:B------:R-:W-:Y:S01]  /*29c20*/  IADD3 R20, R28, 0x32, RZ ;  /* 0x000000321c147810 */ /* 0x000fe20007ffe0ff */
[----:B0-----:R-:W-:-:S03]  /*29c30*/  IMAD.WIDE R4, R18, 0x2, R2 ;  /* 0x0000000212047825 */ /* 0x001fc600078e0202 */
[----:B------:R-:W-:Y:S01]  /*29c40*/  ISETP.GE.AND P6, PT, R20, c[0x0][0x17c], PT ;  /* 0x00005f0014007a0c */ /* 0x000fe20003fc6270 */
[----:B------:R-:W-:Y:S01]  /*29c50*/  IMAD.WIDE R18, R22, 0x2, R16 ;  /* 0x0000000216127825 */ /* 0x000fe200078e0210 */
[----:B------:R0:W-:Y:S01]  /*29c60*/  @P0 STG.E.U16 [R4.64], R23 ;  /* 0x0000001704000986 */ /* 0x0001e2000c101504 */
[----:B------:R-:W-:Y:S02]  /*29c70*/  ISETP.LT.AND P0, PT, R10, c[0x0][0x178], !P2 ;  /* 0x00005e000a007a0c */ /* 0x000fe40005701270 */
[C---:B------:R-:W-:Y:S01]  /*29c80*/  IMAD.WIDE R20, R22.reuse, 0x2, R2 ;  /* 0x0000000216147825 */ /* 0x040fe200078e0202 */
[----:B------:R-:W-:Y:S02]  /*29c90*/  ISETP.LT.AND P2, PT, R11, c[0x0][0x178], !P2 ;  /* 0x00005e000b007a0c */ /* 0x000fe40005741270 */
[----:B0-----:R-:W-:Y:S02]  /*29ca0*/  IADD3 R4, R22, c[0x0][0x198], RZ ;  /* 0x0000660016047a10 */ /* 0x001fe40007ffe0ff */
[----:B------:R-:W-:Y:S01]  /*29cb0*/  IADD3 R24, R28, 0x33, RZ ;  /* 0x000000331c187810 */ /* 0x000fe20007ffe0ff */
[----:B--2---:R0:W-:Y:S04]  /*29cc0*/  @P5 STG.E.U16 [R18.64], R29 ;  /* 0x0000001d12005986 */ /* 0x0041e8000c101504 */
[----:B------:R1:W-:Y:S01]  /*29cd0*/  @P1 STG.E.U16 [R20.64], R6 ;  /* 0x0000000614001986 */ /* 0x0003e2000c101504 */
[----:B------:R-:W-:Y:S01]  /*29ce0*/  ISETP.LT.AND P1, PT, R10, c[0x0][0x178], !P3 ;  /* 0x00005e000a007a0c */ /* 0x000fe20005f21270 */
[----:B0-----:R-:W-:Y:S01]  /*29cf0*/  IMAD.WIDE R18, R4, 0x2, R16 ;  /* 0x0000000204127825 */ /* 0x001fe200078e0210 */
[----:B-1----:R-:W-:-:S02]  /*29d00*/  PRMT R21, R29, 0x7632, R21 ;  /* 0x000076321d157816 */ /* 0x002fc40000000015 */
[C---:B------:R-:W-:Y:S01]  /*29d10*/  IADD3 R20, R4.reuse, c[0x0][0x198], RZ ;  /* 0x0000660004147a10 */ /* 0x040fe20007ffe0ff */
[----:B------:R-:W-:Y:S01]  /*29d20*/  IMAD.WIDE R4, R4, 0x2, R2 ;  /* 0x0000000204047825 */ /* 0x000fe200078e0202 */
[----:B------:R-:W-:Y:S01]  /*29d30*/  PRMT R6, R6, 0x7632, R6 ;  /* 0x0000763206067816 */ /* 0x000fe20000000006 */
[----:B------:R0:W-:Y:S01]  /*29d40*/  @P0 STG.E.U16 [R18.64], R21 ;  /* 0x0000001512000986 */ /* 0x0001e2000c101504 */
[----:B------:R-:W-:-:S03]  /*29d50*/  ISETP.LT.AND P3, PT, R11, c[0x0][0x178], !P3 ;  /* 0x00005e000b007a0c */ /* 0x000fc60005f61270 */
[----:B------:R1:W-:Y:S01]  /*29d60*/  @P2 STG.E.U16 [R4.64], R6 ;  /* 0x0000000604002986 */ /* 0x0003e2000c101504 */
[----:B------:R-:W-:-:S03]  /*29d70*/  ISETP.GE.AND P5, PT, R24, c[0x0][0x17c], PT ;  /* 0x00005f0018007a0c */ /* 0x000fc60003fa6270 */
[----:B------:R-:W2:Y:S01]  /*29d80*/  LDL.LU R29, [R1+0x2c] ;  /* 0x00002c00011d7983 */ /* 0x000ea20000300800 */
[----:B0-----:R-:W-:-:S05]  /*29d90*/  IMAD.WIDE R18, R20, 0x2, R16 ;  /* 0x0000000214127825 */ /* 0x001fca00078e0210 */
[----:B---3--:R0:W-:Y:S01]  /*29da0*/  @P1 STG.E.U16 [R18.64], R27 ;  /* 0x0000001b12001986 */ /* 0x0081e2000c101504 */
[----:B------:R-:W-:Y:S01]  /*29db0*/  ISETP.LT.AND P1, PT, R10, c[0x0][0x178], !P4 ;  /* 0x00005e000a007a0c */ /* 0x000fe20006721270 */
[----:B-1----:R-:W-:Y:S01]  /*29dc0*/  IMAD.WIDE R4, R20, 0x2, R2 ;  /* 0x0000000214047825 */ /* 0x002fe200078e0202 */
[----:B------:R-:W-:Y:S02]  /*29dd0*/  PRMT R6, R27, 0x7632, R6 ;  /* 0x000076321b067816 */ /* 0x000fe40000000006 */
[----:B------:R-:W-:Y:S02]  /*29de0*/  IADD3 R24, R28, 0x36, RZ ;  /* 0x000000361c187810 */ /* 0x000fe40007ffe0ff */
[----:B0-----:R-:W-:Y:S01]  /*29df0*/  IADD3 R18, R20, c[0x0][0x198], RZ ;  /* 0x0000660014127a10 */ /* 0x001fe20007ffe0ff */
[----:B------:R-:W3:Y:S04]  /*29e00*/  LDL.LU R27, [R1+0x7c] ;  /* 0x00007c00011b7983 */ /* 0x000ee80000300800 */
[----:B----4-:R0:W-:Y:S01]  /*29e10*/  @P3 STG.E.U16 [R4.64], R26 ;  /* 0x0000001a04003986 */ /* 0x0101e2000c101504 */
[----:B------:R-:W-:Y:S01]  /*29e20*/  PRMT R23, R26, 0x7632, R23 ;  /* 0x000076321a177816 */ /* 0x000fe20000000017 */
[----:B0-----:R-:W-:-:S02]  /*29e30*/  IMAD.WIDE R4, R18, 0x2, R16 ;  /* 0x0000000212047825 */ /* 0x001fc400078e0210 */
[----:B------:R-:W4:Y:S04]  /*29e40*/  LDL.LU R26, [R1+0x1c] ;  /* 0x00001c00011a7983 */ /* 0x000f280000300800 */
[----:B------:R0:W-:Y:S01]  /*29e50*/  @P1 STG.E.U16 [R4.64], R6 ;  /* 0x0000000604001986 */ /* 0x0001e2000c101504 */
[----:B------:R-:W-:-:S03]  /*29e60*/  ISETP.GE.AND P1, PT, R24, c[0x0][0x17c], PT ;  /* 0x00005f0018007a0c */ /* 0x000fc60003f26270 */
[----:B------:R-:W3:Y:S01]  /*29e70*/  LDL.LU R24, [R1+0x4c] ;  /* 0x00004c0001187983 */ /* 0x000ee20000300800 */
[----:B------:R-:W-:Y:S02]  /*29e80*/  IADD3 R22, R28, 0x34, RZ ;  /* 0x000000341c167810 */ /* 0x000fe40007ffe0ff */
[C---:B------:R-:W-:Y:S02]  /*29e90*/  ISETP.LT.AND P4, PT, R11.reuse, c[0x0][0x178], !P4 ;  /* 0x00005e000b007a0c */ /* 0x040fe40006781270 */
[----:B------:R-:W-:Y:S02]  /*29ea0*/  ISETP.LT.AND P3, PT, R10, c[0x0][0x178], !P6 ;  /* 0x00005e000a007a0c */ /* 0x000fe40007761270 */
[----:B------:R-:W-:Y:S02]  /*29eb0*/  ISETP.GE.AND P0, PT, R22, c[0x0][0x17c], PT ;  /* 0x00005f0016007a0c */ /* 0x000fe40003f06270 */
[----:B------:R-:W-:Y:S02]  /*29ec0*/  IADD3 R21, R28, 0x35, RZ ;  /* 0x000000351c157810 */ /* 0x000fe40007ffe0ff */
[C---:B------:R-:W-:Y:S01]  /*29ed0*/  IADD3 R22, R18.reuse, c[0x0][0x198], RZ ;  /* 0x0000660012167a10 */ /* 0x040fe20007ffe0ff */
[----:B------:R-:W-:Y:S01]  /*29ee0*/  IMAD.WIDE R18, R18, 0x2, R2 ;  /* 0x0000000212127825 */ /* 0x000fe200078e0202 */
[----:B------:R-:W-:-:S02]  /*29ef0*/  ISETP.LT.AND P6, PT, R11, c[0x0][0x178], !P6 ;  /* 0x00005e000b007a0c */ /* 0x000fc400077c1270 */
[----:B------:R-:W-:Y:S01]  /*29f00*/  ISETP.GE.AND P2, PT, R21, c[0x0][0x17c], PT ;  /* 0x00005f0015007a0c */ /* 0x000fe20003f46270 */
[C---:B------:R-:W-:Y:S01]  /*29f10*/  IMAD.WIDE R20, R22.reuse, 0x2, R16 ;  /* 0x0000000216147825 */ /* 0x040fe200078e0210 */
[----:B------:R1:W-:Y:S03]  /*29f20*/  @P4 STG.E.U16 [R18.64], R23 ;  /* 0x0000001712004986 */ /* 0x0003e6000c101504 */
[C---:B0-----:R-:W-:Y:S01]  /*29f30*/  IMAD.WIDE R4, R22.reuse, 0x2, R2 ;  /* 0x0000000216047825 */ /* 0x041fe200078e0202 */
[----:B------:R-:W-:-:S05]  /*29f40*/  IADD3 R22, R22, c[0x0][0x198], RZ ;  /* 0x0000660016167a10 */ /* 0x000fca0007ffe0ff */
[----:B-1----:R-:W-:Y:S01]  /*29f50*/  IMAD.WIDE R18, R22, 0x2, R16 ;  /* 0x0000000216127825 */ /* 0x002fe200078e0210 */
[----:B------:R-:W-:Y:S02]  /*29f60*/  IADD3 R23, R28, 0x38, RZ ;  /* 0x000000381c177810 */ /* 0x000fe40007ffe0ff */
[----:B--2---:R-:W-:Y:S01]  /*29f70*/  PRMT R6, R29, 0x7632, R6 ;  /* 0x000076321d067816 */ /* 0x004fe20000000006 */
[----:B---3--:R0:W-:Y:S01]  /*29f80*/  @P3 STG.E.U16 [R20.64], R24 ;  /* 0x0000001814003986 */ /* 0x0081e2000c101504 */
[C---:B------:R-:W-:Y:S02]  /*29f90*/  ISETP.LT.AND P3, PT, R10.reuse, c[0x0][0x178], !P5 ;  /* 0x00005e000a007a0c */ /* 0x040fe40006f61270 */
[----:B------:R-:W-:Y:S01]  /*29fa0*/  ISETP.LT.AND P5, PT, R11, c[0x0][0x178], !P5 ;  /* 0x00005e000b007a0c */ /* 0x000fe20006fa1270 */
[----:B------:R1:W-:Y:S01]  /*29fb0*/  @P6 STG.E.U16 [R4.64], R29 ;  /* 0x0000001d04006986 */ /* 0x0003e2000c101504 */
[----:B------:R-:W-:Y:S02]  /*29fc0*/  ISETP.LT.AND P6, PT, R10, c[0x0][0x178], !P0 ;  /* 0x00005e000a007a0c */ /* 0x000fe400047c1270 */
[----:B0-----:R-:W-:-:S02]  /*29fd0*/  PRMT R21, R24, 0x7632, R21 ;  /* 0x0000763218157816 */ /* 0x001fc40000000015 */
[C---:B------:R-:W-:Y:S01]  /*29fe0*/  IADD3 R20, R22.reuse, c[0x0][0x198], RZ ;  /* 0x0000660016147a10 */ /* 0x040fe20007ffe0ff */
[----:B-1----:R-:W-:-:S04]  /*29ff0*/  IMAD.WIDE R4, R22, 0x2, R2 ;  /* 0x0000000216047825 */ /* 0x002fc800078e0202 */
[----:B------:R0:W-:Y:S01]  /*2a000*/  @P3 STG.E.U16 [R18.64], R21 ;  /* 0x0000001512003986 */ /* 0x0001e2000c101504 */
[----:B------:R-:W-:-:S03]  /*2a010*/  ISETP.LT.AND P0, PT, R11, c[0x0][0x178], !P0 ;  /* 0x00005e000b007a0c */ /* 0x000fc60004701270 */
[----:B------:R1:W-:Y:S04]  /*2a020*/  @P5 STG.E.U16 [R4.64], R6 ;  /* 0x0000000604005986 */ /* 0x0003e8000c101504 */
[----:B------:R-:W2:Y:S01]  /*2a030*/  LDL.LU R29, [R1+0x5c] ;  /* 0x00005c00011d7983 */ /* 0x000ea20000300800 */
[----:B0-----:R-:W-:-:S05]  /*2a040*/  IMAD.WIDE R18, R20, 0x2, R16 ;  /* 0x0000000214127825 */ /* 0x001fca00078e0210 */
[----:B------:R0:W-:Y:S01]  /*2a050*/  @P6 STG.E.U16 [R18.64], R27 ;  /* 0x0000001b12006986 */ /* 0x0001e2000c101504 */
[----:B------:R-:W-:Y:S01]  /*2a060*/  ISETP.LT.AND P6, PT, R10, c[0x0][0x178], !P2 ;  /* 0x00005e000a007a0c */ /* 0x000fe200057c1270 */
[----:B-1----:R-:W-:Y:S01]  /*2a070*/  IMAD.WIDE R4, R20, 0x2, R2 ;  /* 0x0000000214047825 */ /* 0x002fe200078e0202 */
[----:B------:R-:W-:Y:S02]  /*2a080*/  PRMT R6, R27, 0x7632, R6 ;  /* 0x000076321b067816 */ /* 0x000fe40000000006 */
[----:B------:R-:W-:Y:S02]  /*2a090*/  IADD3 R24, R28, 0x3a, RZ ;  /* 0x0000003a1c187810 */ /* 0x000fe40007ffe0ff */
[----:B----4-:R1:W-:Y:S01]  /*2a0a0*/  @P0 STG.E.U16 [R4.64], R26 ;  /* 0x0000001a04000986 */ /* 0x0103e2000c101504 */
[----:B0-----:R-:W-:-:S03]  /*2a0b0*/  IADD3 R18, R20, c[0x0][0x198], RZ ;  /* 0x0000660014127a10 */ /* 0x001fc60007ffe0ff */
[----:B------:R-:W3:Y:S01]  /*2a0c0*/  LDL.LU R27, [R1+0x15c] ;  /* 0x00015c00011b7983 */ /* 0x000ee20000300800 */
[----:B------:R-:W-:Y:S01]  /*2a0d0*/  ISETP.GE.AND P3, PT, R23, c[0x0][0x17c], PT ;  /* 0x00005f0017007a0c */ /* 0x000fe20003f66270 */
[----:B-1----:R-:W-:Y:S01]  /*2a0e0*/  IMAD.WIDE R4, R18, 0x2, R16 ;  /* 0x0000000212047825 */ /* 0x002fe200078e0210 */
[----:B------:R-:W-:Y:S02]  /*2a0f0*/  PRMT R23, R26, 0x7632, R23 ;  /* 0x000076321a177816 */ /* 0x000fe40000000017 */
[----:B------:R-:W4:Y:S04]  /*2a100*/  LDL.LU R26, [R1+0x6c] ;  /* 0x00006c00011a7983 */ /* 0x000f280000300800 */
[----:B------:R0:W-:Y:S01]  /*2a110*/  @P6 STG.E.U16 [R4.64], R6 ;  /* 0x0000000604006986 */ /* 0x0001e2000c101504 */
[----:B------:R-:W-:-:S03]  /*2a120*/  ISETP.GE.AND P6, PT, R24, c[0x0][0x17c], PT ;  /* 0x00005f0018007a0c */ /* 0x000fc60003fc6270 */
[----:B------:R-:W3:Y:S01]  /*2a130*/  LDL.LU R24, [R1+0x14c] ;  /* 0x00014c0001187983 */ /* 0x000ee20000300800 */
[C---:B------:R-:W-:Y:S02]  /*2a140*/  ISETP.LT.AND P2, PT, R11.reuse, c[0x0][0x178], !P2 ;  /* 0x00005e000b007a0c */ /* 0x040fe40005741270 */
[----:B------:R-:W-:Y:S02]  /*2a150*/  ISETP.LT.AND P0, PT, R10, c[0x0][0x178], !P1 ;  /* 0x00005e000a007a0c */ /* 0x000fe40004f01270 */
[----:B------:R-:W-:Y:S02]  /*2a160*/  IADD3 R21, R28, 0x39, RZ ;  /* 0x000000391c157810 */ /* 0x000fe40007ffe0ff */
[C---:B------:R-:W-:Y:S01]  /*2a170*/  IADD3 R22, R18.reuse, c[0x0][0x198], RZ ;  /* 0x0000660012167a10 */ /* 0x040fe20007ffe0ff */
[----:B------:R-:W-:Y:S01]  /*2a180*/  IMAD.WIDE R18, R18, 0x2, R2 ;  /* 0x0000000212127825 */ /* 0x000fe200078e0202 */
[----:B------:R-:W-:Y:S02]  /*2a190*/  IADD3 R25, R28, 0x37, RZ ;  /* 0x000000371c197810 */ /* 0x000fe40007ffe0ff */
[----:B------:R-:W-:-:S02]  /*2a1a0*/  ISETP.LT.AND P1, PT, R11, c[0x0][0x178], !P1 ;  /* 0x00005e000b007a0c */ /* 0x000fc40004f21270 */
[----:B------:R-:W-:Y:S01]  /*2a1b0*/  ISETP.GE.AND P5, PT, R21, c[0x0][0x17c], PT ;  /* 0x00005f0015007a0c */ /* 0x000fe20003fa6270 */
[C---:B------:R-:W-:Y:S01]  /*2a1c0*/  IMAD.WIDE R20, R22.reuse, 0x2, R16 ;  /* 0x0000000216147825 */ /* 0x040fe200078e0210 */
[----:B------:R-:W-:Y:S01]  /*2a1d0*/  ISETP.GE.AND P4, PT, R25, c[0x0][0x17c], PT ;  /* 0x00005f0019007a0c */ /* 0x000fe20003f86270 */
[----:B------:R1:W-:Y:S02]  /*2a1e0*/  @P2 STG.E.U16 [R18.64], R23 ;  /* 0x0000001712002986 */ /* 0x0003e4000c101504 */
        /* <DEDUP_REMOVED lines=35> */
[----:B------:R-:W-:Y:S02]  /*2a420*/  ISETP.LT.AND P6, PT, R11, c[0x0][0x178], !P6 ;  /* 0x00005e000b007a0c */ /* 0x000fe400077c1270 */
[----:B------:R-:W-:Y:S02]  /*2a430*/  IADD3 R21, R28, 0x3d, RZ ;  /* 0x0000003d1c157810 */ /* 0x000fe40007ffe0ff */
[C---:B------:R-:W-:Y:S01]  /*2a440*/  IADD3 R22, R18.reuse, c[0x0][0x198], RZ ;  /* 0x0000660012167a10 */ /* 0x040fe20007ffe0ff */
[----:B------:R-:W-:Y:S01]  /*2a450*/  IMAD.WIDE R18, R18, 0x2, R2 ;  /* 0x0000000212127825 */ /* 0x000fe200078e0202 */
[----:B------:R-:W-:-:S02]  /*2a460*/  IADD3 R25, R28, 0x3b, RZ ;  /* 0x0000003b1c197810 */ /* 0x000fc40007ffe0ff */
[----:B------:R-:W-:Y:S01]  /*2a470*/  ISETP.GE.AND P4, PT, R21, c[0x0][0x17c], PT ;  /* 0x00005f0015007a0c */ /* 0x000fe20003f86270 */
[----:B------:R-:W-:Y:S01]  /*2a480*/  IMAD.WIDE R20, R22, 0x2, R16 ;  /* 0x0000000216147825 */ /* 0x000fe200078e0210 */
[----:B------:R-:W-:-:S03]  /*2a490*/  ISETP.GE.AND P2, PT, R25, c[0x0][0x17c], PT ;  /* 0x00005f0019007a0c */ /* 0x000fc60003f46270 */
[C---:B0-----:R-:W-:Y:S01]  /*2a4a0*/  IMAD.WIDE R4, R22.reuse, 0x2, R2 ;  /* 0x0000000216047825 */ /* 0x041fe200078e0202 */
[----:B------:R0:W-:Y:S01]  /*2a4b0*/  @P5 STG.E.U16 [R18.64], R23 ;  /* 0x0000001712005986 */ /* 0x0001e2000c101504 */
[----:B------:R-:W-:-:S05]  /*2a4c0*/  IADD3 R22, R22, c[0x0][0x198], RZ ;  /* 0x0000660016167a10 */ /* 0x000fca0007ffe0ff */
[----:B0-----:R-:W-:Y:S01]  /*2a4d0*/  IMAD.WIDE R18, R22, 0x2, R16 ;  /* 0x0000000216127825 */ /* 0x001fe200078e0210 */
[----:B--2---:R-:W-:Y:S01]  /*2a4e0*/  PRMT R6, R29, 0x7632, R6 ;  /* 0x000076321d067816 */ /* 0x004fe20000000006 */
[----:B---3--:R-:W-:Y:S01]  /*2a4f0*/  @P3 STG.E.U16 [R20.64], R24 ;  /* 0x0000001814003986 */ /* 0x008fe2000c101504 */
[----:B------:R-:W-:-:S03]  /*2a500*/  ISETP.LT.AND P3, PT, R10, c[0x0][0x178], !P2 ;  /* 0x00005e000a007a0c */ /* 0x000fc60005761270 */
[----:B------:R0:W-:Y:S01]  /*2a510*/  @P6 STG.E.U16 [R4.64], R29 ;  /* 0x0000001d04006986 */ /* 0x0001e2000c101504 */
[C---:B------:R-:W-:Y:S02]  /*2a520*/  ISETP.LT.AND P2, PT, R11.reuse, c[0x0][0x178], !P2 ;  /* 0x00005e000b007a0c */ /* 0x040fe40005741270 */
[----:B------:R-:W-:Y:S02]  /*2a530*/  ISETP.LT.AND P6, PT, R10, c[0x0][0x178], !P0 ;  /* 0x00005e000a007a0c */ /* 0x000fe400047c1270 */
[----:B------:R-:W-:Y:S01]  /*2a540*/  ISETP.LT.AND P0, PT, R11, c[0x0][0x178], !P0 ;  /* 0x00005e000b007a0c */ /* 0x000fe20004701270 */
[----:B0-----:R-:W2:Y:S01]  /*2a550*/  LDL.LU R29, [R1+0x18c] ;  /* 0x00018c00011d7983 */ /* 0x001ea20000300800 */
[----:B------:R-:W-:Y:S01]  /*2a560*/  PRMT R21, R24, 0x7632, R21 ;  /* 0x0000763218157816 */ /* 0x000fe20000000015 */
[C---:B------:R-:W-:Y:S01]  /*2a570*/  IMAD.WIDE R4, R22.reuse, 0x2, R2 ;  /* 0x0000000216047825 */ /* 0x040fe200078e0202 */
[----:B------:R-:W-:-:S03]  /*2a580*/  IADD3 R20, R22, c[0x0][0x198], RZ ;  /* 0x0000660016147a10 */ /* 0x000fc60007ffe0ff */
[----:B------:R0:W-:Y:S04]  /*2a590*/  @P3 STG.E.U16 [R18.64], R21 ;  /* 0x0000001512003986 */ /* 0x0001e8000c101504 */
[----:B------:R1:W-:Y:S01]  /*2a5a0*/  @P2 STG.E.U16 [R4.64], R6 ;  /* 0x0000000604002986 */ /* 0x0003e2000c101504 */
[----:B----4-:R-:W-:Y:S01]  /*2a5b0*/  PRMT R22, R26, 0x7632, R22 ;  /* 0x000076321a167816 */ /* 0x010fe20000000016 */
[----:B0-----:R-:W-:-:S04]  /*2a5c0*/  IMAD.WIDE R18, R20, 0x2, R16 ;  /* 0x0000000214127825 */ /* 0x001fc800078e0210 */
[----:B-1----:R-:W-:Y:S01]  /*2a5d0*/  IMAD.WIDE R4, R20, 0x2, R2 ;  /* 0x0000000214047825 */ /* 0x002fe200078e0202 */
[----:B------:R-:W-:Y:S01]  /*2a5e0*/  PRMT R6, R27, 0x7632, R6 ;  /* 0x000076321b067816 */ /* 0x000fe20000000006 */
[----:B------:R0:W-:Y:S04]  /*2a5f0*/  @P6 STG.E.U16 [R18.64], R27 ;  /* 0x0000001b12006986 */ /* 0x0001e8000c101504 */
[----:B------:R1:W-:Y:S04]  /*2a600*/  @P0 STG.E.U16 [R4.64], R26 ;  /* 0x0000001a04000986 */ /* 0x0003e8000c101504 */
[----:B0-----:R-:W3:Y:S04]  /*2a610*/  LDL.LU R27, [R1+0xc0] ;  /* 0x0000c000011b7983 */ /* 0x001ee80000300800 */
[----:B-1----:R-:W4:Y:S01]  /*2a620*/  LDL.LU R26, [R1+0xb0] ;  /* 0x0000b000011a7983 */ /* 0x002f220000300800 */
[----:B------:R-:W-:-:S02]  /*2a630*/  ISETP.LT.AND P6, PT, R10, c[0x0][0x178], !P4 ;  /* 0x00005e000a007a0c */ /* 0x000fc400067c1270 */
[----:B------:R-:W-:Y:S02]  /*2a640*/  ISETP.LT.AND P4, PT, R11, c[0x0][0x178], !P4 ;  /* 0x00005e000b007a0c */ /* 0x000fe40006781270 */
[----:B------:R-:W-:Y:S02]  /*2a650*/  IADD3 R18, R20, c[0x0][0x198], RZ ;  /* 0x0000660014127a10 */ /* 0x000fe40007ffe0ff */
[----:B------:R-:W-:Y:S02]  /*2a660*/  ISETP.LT.AND P0, PT, R10, c[0x0][0x178], !P1 ;  /* 0x00005e000a007a0c */ /* 0x000fe40004f01270 */
[----:B------:R-:W-:Y:S02]  /*2a670*/  IADD3 R21, R28, 0x41, RZ ;  /* 0x000000411c157810 */ /* 0x000fe40007ffe0ff */
[C---:B------:R-:W-:Y:S01]  /*2a680*/  IADD3 R24, R18.reuse, c[0x0][0x198], RZ ;  /* 0x0000660012187a10 */ /* 0x040fe20007ffe0ff */
[----:B------:R-:W-:Y:S01]  /*2a690*/  IMAD.WIDE R4, R18, 0x2, R16 ;  /* 0x0000000212047825 */ /* 0x000fe200078e0210 */
[----:B------:R-:W-:-:S02]  /*2a6a0*/  IADD3 R25, R28, 0x3f, RZ ;  /* 0x0000003f1c197810 */ /* 0x000fc40007ffe0ff */
[----:B------:R-:W-:Y:S01]  /*2a6b0*/  ISETP.LT.AND P1, PT, R11, c[0x0][0x178], !P1 ;  /* 0x00005e000b007a0c */ /* 0x000fe20004f21270 */
[----:B------:R-:W-:Y:S01]  /*2a6c0*/  IMAD.WIDE R18, R18, 0x2, R2 ;  /* 0x0000000212127825 */ /* 0x000fe200078e0202 */
[----:B------:R-:W-:-:S03]  /*2a6d0*/  ISETP.GE.AND P2, PT, R21, c[0x0][0x17c], PT ;  /* 0x00005f0015007a0c */ /* 0x000fc60003f46270 */
[----:B------:R-:W-:Y:S01]  /*2a6e0*/  IMAD.WIDE R20, R24, 0x2, R16 ;  /* 0x0000000218147825 */ /* 0x000fe200078e0210 */
[----:B------:R-:W-:Y:S01]  /*2a6f0*/  ISETP.GE.AND P5, PT, R25, c[0x0][0x17c], PT ;  /* 0x00005f0019007a0c */ /* 0x000fe20003fa6270 */
[----:B------:R0:W-:Y:S01]  /*2a700*/  @P6 STG.E.U16 [R4.64], R6 ;  /* 0x0000000604006986 */ /* 0x0001e2000c101504 */
[----:B------:R-:W-:-:S03]  /*2a710*/  IADD3 R23, R28, 0x40, RZ ;  /* 0x000000401c177810 */ /* 0x000fc60007ffe0ff */
[----:B------:R1:W-:Y:S01]  /*2a720*/  @P4 STG.E.U16 [R18.64], R22 ;  /* 0x0000001612004986 */ /* 0x0003e2000c101504 */
[----:B------:R-:W-:Y:S02]  /*2a730*/  ISETP.GE.AND P3, PT, R23, c[0x0][0x17c], PT ;  /* 0x00005f0017007a0c */ /* 0x000fe40003f66270 */
[----:B------:R-:W-:Y:S01]  /*2a740*/  IADD3 R23, R28, 0x42, RZ ;  /* 0x000000421c177810 */ /* 0x000fe20007ffe0ff */
[C---:B0-----:R-:W-:Y:S01]  /*2a750*/  IMAD.WIDE R4, R24.reuse, 0x2, R2 ;  /* 0x0000000218047825 */ /* 0x041fe200078e0202 */
[----:B------:R-:W-:Y:S02]  /*2a760*/  IADD3 R6, R24, c[0x0][0x198], RZ ;  /* 0x0000660018067a10 */ /* 0x000fe40007ffe0ff */
[----:B------:R-:W-:Y:S02]  /*2a770*/  ISETP.GE.AND P6, PT, R23, c[0x0][0x17c], PT ;  /* 0x00005f0017007a0c */ /* 0x000fe40003fc6270 */
[----:B-1----:R-:W-:Y:S02]  /*2a780*/  PRMT R19, R7, 0x7632, R19 ;  /* 0x0000763207137816 */ /* 0x002fe40000000013 */
[----:B------:R-:W-:-:S04]  /*2a790*/  IADD3 R25, R28, 0x43, RZ ;  /* 0x000000431c197810 */ /* 0x000fc80007ffe0ff */
[----:B------:R-:W-:Y:S01]  /*2a7a0*/  ISETP.GE.AND P4, PT, R25, c[0x0][0x17c], PT ;  /* 0x00005f0019007a0c */ /* 0x000fe20003f86270 */
[----:B--2---:R0:W-:Y:S01]  /*2a7b0*/  @P0 STG.E.U16 [R20.64], R29 ;  /* 0x0000001d14000986 */ /* 0x0041e2000c101504 */
[----:B------:R-:W-:Y:S02]  /*2a7c0*/  PRMT R18, R29, 0x7632, R18 ;  /* 0x000076321d127816 */ /* 0x000fe40000000012 */
[C---:B------:R-:W-:Y:S02]  /*2a7d0*/  ISETP.LT.AND P0, PT, R10.reuse, c[0x0][0x178], !P5 ;  /* 0x00005e000a007a0c */ /* 0x040fe40006f01270 */
[C---:B------:R-:W-:Y:S01]  /*2a7e0*/  ISETP.LT.AND P5, PT, R11.reuse, c[0x0][0x178], !P5 ;  /* 0x00005e000b007a0c */ /* 0x040fe20006fa1270 */
[----:B------:R1:W-:Y:S04]  /*2a7f0*/  @P1 STG.E.U16 [R4.64], R7 ;  /* 0x0000000704001986 */ /* 0x0003e8000c101504 */
[----:B0-----:R-:W2:Y:S01]  /*2a800*/  LDL.LU R29, [R1+0xf0] ;  /* 0x0000f000011d7983 */ /* 0x001ea20000300800 */
[----:B------:R-:W-:Y:S01]  /*2a810*/  ISETP.LT.AND P1, PT, R10, c[0x0][0x178], !P3 ;  /* 0x00005e000a007a0c */ /* 0x000fe20005f21270 */
[C---:B------:R-:W-:Y:S01]  /*2a820*/  IMAD.WIDE R20, R6.reuse, 0x2, R2 ;  /* 0x0000000206147825 */ /* 0x040fe200078e0202 */
[----:B------:R-:W-:Y:S01]  /*2a830*/  ISETP.LT.AND P3, PT, R11, c[0x0][0x178], !P3 ;  /* 0x00005e000b007a0c */ /* 0x000fe20005f61270 */
[----:B------:R-:W2:Y:S02]  /*2a840*/  LDL.LU R23, [R1+0x90] ;  /* 0x0000900001177983 */ /* 0x000ea40000300800 */
[C-C-:B-1----:R-:W-:Y:S01]  /*2a850*/  IMAD.WIDE R4, R6.reuse, 0x2, R16.reuse ;  /* 0x0000000206047825 */ /* 0x142fe200078e0210 */
[----:B------:R-:W-:Y:S01]  /*2a860*/  IADD3 R6, R6, c[0x0][0x198], RZ ;  /* 0x0000660006067a10 */ /* 0x000fe20007ffe0ff */
[----:B------:R-:W2:Y:S04]  /*2a870*/  LDL.LU R25, [R1+0x100] ;  /* 0x0001000001197983 */ /* 0x000ea80000300800 */
[----:B------:R0:W-:Y:S04]  /*2a880*/  @P0 STG.E.U16 [R4.64], R18 ;  /* 0x0000001204000986 */ /* 0x0001e8000c101504 */
[----:B------:R1:W-:Y:S01]  /*2a890*/  @P5 STG.E.U16 [R20.64], R19 ;  /* 0x0000001314005986 */ /* 0x0003e2000c101504 */
[----:B0-----:R-:W-:-:S04]  /*2a8a0*/  IMAD.WIDE R4, R6, 0x2, R16 ;  /* 0x0000000206047825 */ /* 0x001fc800078e0210 */
[----:B-1----:R-:W-:Y:S01]  /*2a8b0*/  IMAD.WIDE R18, R6, 0x2, R2 ;  /* 0x0000000206127825 */ /* 0x002fe200078e0202 */
[----:B---3--:R-:W-:Y:S04]  /*2a8c0*/  @P1 STG.E.U16 [R4.64], R27 ;  /* 0x0000001b04001986 */ /* 0x008fe8000c101504 */
[----:B----4-:R0:W-:Y:S02]  /*2a8d0*/  @P3 STG.E.U16 [R18.64], R26 ;  /* 0x0000001a12003986 */ /* 0x0101e4000c101504 */
[----:B0-----:R-:W-:Y:S02]  /*2a8e0*/  PRMT R18, R26, 0x7632, R18 ;  /* 0x000076321a127816 */ /* 0x001fe40000000012 */
[----:B------:R-:W3:Y:S01]  /*2a8f0*/  LDL.LU R26, [R1+0xe0] ;  /* 0x0000e000011a7983 */ /* 0x000ee20000300800 */
[----:B------:R-:W-:-:S02]  /*2a900*/  ISETP.LT.AND P5, PT, R10, c[0x0][0x178], !P2 ;  /* 0x00005e000a007a0c */ /* 0x000fc400057a1270 */
[----:B------:R-:W-:Y:S02]  /*2a910*/  IADD3 R7, R28, 0x44, RZ ;  /* 0x000000441c077810 */ /* 0x000fe40007ffe0ff */
[----:B------:R-:W-:Y:S02]  /*2a920*/  IADD3 R20, R6, c[0x0][0x198], RZ ;  /* 0x0000660006147a10 */ /* 0x000fe40007ffe0ff */
[----:B------:R-:W-:Y:S02]  /*2a930*/  ISETP.LT.AND P2, PT, R11, c[0x0][0x178], !P2 ;  /* 0x00005e000b007a0c */ /* 0x000fe40005741270 */
[----:B------:R-:W-:Y:S01]  /*2a940*/  ISETP.LT.AND P3, PT, R10, c[0x0][0x178], !P6 ;  /* 0x00005e000a007a0c */ /* 0x000fe20007761270 */
[----:B------:R-:W-:Y:S01]  /*2a950*/  IMAD.WIDE R4, R20, 0x2, R16 ;  /* 0x0000000214047825 */ /* 0x000fe200078e0210 */
[----:B------:R-:W-:Y:S02]  /*2a960*/  ISETP.GE.AND P0, PT, R7, c[0x0][0x17c], PT ;  /* 0x00005f0007007a0c */ /* 0x000fe40003f06270 */
[----:B------:R-:W-:-:S02]  /*2a970*/  IADD3 R7, R28, 0x45, RZ ;  /* 0x000000451c077810 */ /* 0x000fc40007ffe0ff */
[----:B------:R-:W-:Y:S02]  /*2a980*/  PRMT R21, R27, 0x7632, R21 ;  /* 0x000076321b157816 */ /* 0x000fe40000000015 */
[C---:B------:R-:W-:Y:S01]  /*2a990*/  IADD3 R19, R20.reuse, c[0x0][0x198], RZ ;  /* 0x0000660014137a10 */ /* 0x040fe20007ffe0ff */
[----:B------:R-:W4:Y:S01]  /*2a9a0*/  LDL.LU R27, [R1+0x1a0] ;  /* 0x0001a000011b7983 */ /* 0x000f220000300800 */
[----:B------:R-:W-:Y:S01]  /*2a9b0*/  ISETP.GE.AND P1, PT, R7, c[0x0][0x17c], PT ;  /* 0x00005f0007007a0c */ /* 0x000fe20003f26270 */
[----:B------:R-:W-:Y:S01]  /*2a9c0*/  IMAD.WIDE R6, R20, 0x2, R2 ;  /* 0x0000000214067825 */ /* 0x000fe200078e0202 */
[----:B------:R-:W-:Y:S01]  /*2a9d0*/  ISETP.LT.AND P6, PT, R11, c[0x0][0x178], !P6 ;  /* 0x00005e000b007a0c */ /* 0x000fe200077c1270 */
[----:B------:R0:W-:Y:S04]  /*2a9e0*/  @P5 STG.E.U16 [R4.64], R21 ;  /* 0x0000001504005986 */ /* 0x0001e8000c101504 */
[----:B------:R1:W-:Y:S01]  /*2a9f0*/  @P2 STG.E.U16 [R6.64], R18 ;  /* 0x0000001206002986 */ /* 0x0003e2000c101504 */
[----:B------:R-:W-:Y:S01]  /*2aa00*/  ISETP.LT.AND P2, PT, R10, c[0x0][0x178], !P4 ;  /* 0x00005e000a007a0c */ /* 0x000fe20006741270 */
[C---:B0-----:R-:W-:Y:S01]  /*2aa10*/  IMAD.WIDE R4, R19.reuse, 0x2, R16 ;  /* 0x0000000213047825 */ /* 0x041fe200078e0210 */
[----:B-1----:R-:W-:-:S02]  /*2aa20*/  IADD3 R18, R19, c[0x0][0x198], RZ ;  /* 0x0000660013127a10 */ /* 0x002fc40007ffe0ff */
[C---:B------:R-:W-:Y:S02]  /*2aa30*/  IADD3 R6, R28.reuse, 0x47, RZ ;  /* 0x000000471c067810 */ /* 0x040fe40007ffe0ff */
[----:B------:R-:W-:Y:S02]  /*2aa40*/  IADD3 R20, R28, 0x46, RZ ;  /* 0x000000461c147810 */ /* 0x000fe40007ffe0ff */
[----:B------:R-:W-:Y:S02]  /*2aa50*/  ISETP.LT.AND P4, PT, R11, c[0x0][0x178], !P4 ;  /* 0x00005e000b007a0c */ /* 0x000fe40006781270 */
[----:B------:R-:W-:Y:S02]  /*2aa60*/  ISETP.GE.AND P5, PT, R20, c[0x0][0x17c], PT ;  /* 0x00005f0014007a0c */ /* 0x000fe40003fa6270 */
[----:B------:R-:W-:Y:S02]  /*2aa70*/  IADD3 R20, R18, c[0x0][0x198], RZ ;  /* 0x0000660012147a10 */ /* 0x000fe40007ffe0ff */
[----:B------:R-:W-:Y:S01]  /*2aa80*/  IADD3 R22, R28, 0x48, RZ ;  /* 0x000000481c167810 */ /* 0x000fe20007ffe0ff */
[----:B--2---:R0:W-:Y:S01]  /*2aa90*/  @P3 STG.E.U16 [R4.64], R29 ;  /* 0x0000001d04003986 */ /* 0x0041e2000c101504 */
[----:B------:R-:W-:Y:S01]  /*2aaa0*/  ISETP.GE.AND P3, PT, R6, c[0x0][0x17c], PT ;  /* 0x00005f0006007a0c */ /* 0x000fe20003f66270 */
[----:B------:R-:W-:-:S04]  /*2aab0*/  IMAD.WIDE R6, R18, 0x2, R16 ;  /* 0x0000000212067825 */ /* 0x000fc800078e0210 */
[----:B0-----:R-:W-:Y:S01]  /*2aac0*/  IMAD.WIDE R4, R19, 0x2, R2 ;  /* 0x0000000213047825 */ /* 0x001fe200078e0202 */
[----:B------:R-:W-:Y:S02]  /*2aad0*/  PRMT R19, R29, 0x7632, R19 ;  /* 0x000076321d137816 */ /* 0x000fe40000000013 */
[----:B------:R-:W2:Y:S04]  /*2aae0*/  LDL.LU R29, [R1+0xd0] ;  /* 0x0000d000011d7983 */ /* 0x000ea80000300800 */
[----:B------:R0:W-:Y:S01]  /*2aaf0*/  @P6 STG.E.U16 [R4.64], R23 ;  /* 0x0000001704006986 */ /* 0x0001e2000c101504 */
[----:B------:R-:W-:Y:S02]  /*2ab00*/  ISETP.LT.AND P6, PT, R10, c[0x0][0x178], !P0 ;  /* 0x00005e000a007a0c */ /* 0x000fe400047c1270 */
[----:B------:R-:W-:Y:S01]  /*2ab10*/  ISETP.LT.AND P0, PT, R11, c[0x0][0x178], !P0 ;  /* 0x00005e000b007a0c */ /* 0x000fe20004701270 */
[----:B------:R1:W-:Y:S01]  /*2ab20*/  @P2 STG.E.U16 [R6.64], R19 ;  /* 0x0000001306002986 */ /* 0x0003e2000c101504 */
[----:B------:R-:W-:Y:S01]  /*2ab30*/  PRMT R21, R23, 0x7632, R21 ;  /* 0x0000763217157816 */ /* 0x000fe20000000015 */
[----:B0-----:R-:W-:-:S04]  /*2ab40*/  IMAD.WIDE R4, R18, 0x2, R2 ;  /* 0x0000000212047825 */ /* 0x001fc800078e0202 */
[C---:B-1----:R-:W-:Y:S01]  /*2ab50*/  IMAD.WIDE R6, R20.reuse, 0x2, R16 ;  /* 0x0000000214067825 */ /* 0x042fe200078e0210 */
[----:B------:R-:W-:Y:S03]  /*2ab60*/  @P4 STG.E.U16 [R4.64], R21 ;  /* 0x0000001504004986 */ /* 0x000fe6000c101504 */
[----:B------:R-:W-:Y:S01]  /*2ab70*/  IMAD.WIDE R18, R20, 0x2, R2 ;  /* 0x0000000214127825 */ /* 0x000fe200078e0202 */
[----:B------:R0:W-:Y:S04]  /*2ab80*/  @P6 STG.E.U16 [R6.64], R25 ;  /* 0x0000001906006986 */ /* 0x0001e8000c101504 */
[----:B---3--:R1:W-:Y:S01]  /*2ab90*/  @P0 STG.E.U16 [R18.64], R26 ;  /* 0x0000001a12000986 */ /* 0x0083e2000c101504 */
[----:B------:R-:W-:-:S02]  /*2aba0*/  ISETP.LT.AND P0, PT, R10, c[0x0][0x178], !P1 ;  /* 0x00005e000a007a0c */ /* 0x000fc40004f01270 */
[----:B0-----:R-:W-:Y:S02]  /*2abb0*/  IADD3 R6, R20, c[0x0][0x198], RZ ;  /* 0x0000660014067a10 */ /* 0x001fe40007ffe0ff */
[----:B------:R-:W-:Y:S02]  /*2abc0*/  ISETP.GE.AND P2, PT, R22, c[0x0][0x17c], PT ;  /* 0x00005f0016007a0c */ /* 0x000fe40003f46270 */
[----:B------:R-:W-:Y:S01]  /*2abd0*/  PRMT R22, R25, 0x7632, R22 ;  /* 0x0000763219167816 */ /* 0x000fe20000000016 */
[----:B------:R-:W-:Y:S01]  /*2abe0*/  IMAD.WIDE R4, R6, 0x2, R16 ;  /* 0x0000000206047825 */ /* 0x000fe200078e0210 */
[----:B------:R-:W-:Y:S02]  /*2abf0*/  IADD3 R25, R28, 0x4a, RZ ;  /* 0x0000004a1c197810 */ /* 0x000fe40007ffe0ff */
[----:B------:R-:W-:-:S03]  /*2ac00*/  PRMT R24, R26, 0x7632, R24 ;  /* 0x000076321a187816 */ /* 0x000fc60000000018 */
[----:B------:R-:W-:Y:S01]  /*2ac10*/  @P0 STG.E.U16 [R4.64], R22 ;  /* 0x0000001604000986 */ /* 0x000fe2000c101504 */
[----:B------:R-:W-:-:S03]  /*2ac20*/  ISETP.GE.AND P0, PT, R25, c[0x0][0x17c], PT ;  /* 0x00005f0019007a0c */ /* 0x000fc60003f06270 */
[----:B-1----:R-:W3:Y:S04]  /*2ac30*/  LDL.LU R26, [R1+0x130] ;  /* 0x00013000011a7983 */ /* 0x002ee80000300800 */
[----:B------:R-:W3:Y:S01]  /*2ac40*/  LDL.LU R25, [R1+0x1d0] ;  /* 0x0001d00001197983 */ /* 0x000ee20000300800 */
[----:B------:R-:W-:Y:S02]  /*2ac50*/  IADD3 R23, R28, 0x49, RZ ;  /* 0x000000491c177810 */ /* 0x000fe40007ffe0ff */
[C---:B------:R-:W-:Y:S02]  /*2ac60*/  ISETP.LT.AND P1, PT, R11.reuse, c[0x0][0x178], !P1 ;  /* 0x00005e000b007a0c */ /* 0x040fe40004f21270 */
[----:B------:R-:W-:Y:S02]  /*2ac70*/  ISETP.LT.AND P6, PT, R10, c[0x0][0x178], !P5 ;  /* 0x00005e000a007a0c */ /* 0x000fe40006fc1270 */
[----:B------:R-:W-:-:S02]  /*2ac80*/  ISETP.LT.AND P5, PT, R11, c[0x0][0x178], !P5 ;  /* 0x00005e000b007a0c */ /* 0x000fc40006fa1270 */
[----:B------:R-:W-:Y:S02]  /*2ac90*/  ISETP.GE.AND P4, PT, R23, c[0x0][0x17c], PT ;  /* 0x00005f0017007a0c */ /* 0x000fe40003f86270 */
[C---:B------:R-:W-:Y:S01]  /*2aca0*/  IADD3 R23, R6.reuse, c[0x0][0x198], RZ ;  /* 0x0000660006177a10 */ /* 0x040fe20007ffe0ff */
[----:B------:R-:W-:-:S04]  /*2acb0*/  IMAD.WIDE R6, R6, 0x2, R2 ;  /* 0x0000000206067825 */ /* 0x000fc800078e0202 */
[C---:B------:R-:W-:Y:S01]  /*2acc0*/  IMAD.WIDE R18, R23.reuse, 0x2, R16 ;  /* 0x0000000217127825 */ /* 0x040fe200078e0210 */
[----:B------:R0:W-:Y:S03]  /*2acd0*/  @P1 STG.E.U16 [R6.64], R24 ;  /* 0x0000001806001986 */ /* 0x0001e6000c101504 */
[----:B------:R-:W-:Y:S01]  /*2ace0*/  IMAD.WIDE R20, R23, 0x2, R2 ;  /* 0x0000000217147825 */ /* 0x000fe200078e0202 */
[----:B----4-:R1:W-:Y:S01]  /*2acf0*/  @P6 STG.E.U16 [R18.64], R27 ;  /* 0x0000001b12006986 */ /* 0x0103e2000c101504 */
[----:B------:R-:W-:Y:S02]  /*2ad00*/  ISETP.LT.AND P6, PT, R10, c[0x0][0x178], !P3 ;  /* 0x00005e000a007a0c */ /* 0x000fe40005fc1270 */
[----:B------:R-:W-:Y:S02]  /*2ad10*/  ISETP.LT.AND P3, PT, R11, c[0x0][0x178], !P3 ;  /* 0x00005e000b007a0c */ /* 0x000fe40005f61270 */
[----:B0-----:R-:W-:-:S02]  /*2ad20*/  IADD3 R6, R23, c[0x0][0x198], RZ ;  /* 0x0000660017067a10 */ /* 0x001fc40007ffe0ff */
[----:B-1----:R-:W-:-:S03]  /*2ad30*/  IADD3 R18, R28, 0x4b, RZ ;  /* 0x0000004b1c127810 */ /* 0x002fc60007ffe0ff */
[C---:B------:R-:W-:Y:S01]  /*2ad40*/  IMAD.WIDE R4, R6.reuse, 0x2, R16 ;  /* 0x0000000206047825 */ /* 0x040fe200078e0210 */
[----:B------:R-:W-:Y:S02]  /*2ad50*/  IADD3 R23, R6, c[0x0][0x198], RZ ;  /* 0x0000660006177a10 */ /* 0x000fe40007ffe0ff */
[----:B------:R-:W-:Y:S01]  /*2ad60*/  ISETP.GE.AND P1, PT, R18, c[0x0][0x17c], PT ;  /* 0x00005f0012007a0c */ /* 0x000fe20003f26270 */
[----:B------:R-:W-:-:S04]  /*2ad70*/  IMAD.WIDE R6, R6, 0x2, R2 ;  /* 0x0000000206067825 */ /* 0x000fc800078e0202 */
[----:B------:R-:W-:Y:S01]  /*2ad80*/  IMAD.WIDE R18, R23, 0x2, R16 ;  /* 0x0000000217127825 */ /* 0x000fe200078e0210 */
[----:B--2---:R0:W-:Y:S02]  /*2ad90*/  @P5 STG.E.U16 [R20.64], R29 ;  /* 0x0000001d14005986 */ /* 0x0041e4000c101504 */
[----:B0-----:R-:W-:Y:S02]  /*2ada0*/  PRMT R21, R27, 0x7632, R21 ;  /* 0x000076321b157816 */ /* 0x001fe40000000015 */
[----:B------:R-:W-:Y:S01]  /*2adb0*/  PRMT R20, R29, 0x7632, R20 ;  /* 0x000076321d147816 */ /* 0x000fe20000000014 */
[----:B------:R-:W2:Y:S04]  /*2adc0*/  LDL.LU R27, [R1+0x1f0] ;  /* 0x0001f000011b7983 */ /* 0x000ea80000300800 */
[----:B------:R-:W4:Y:S01]  /*2add0*/  LDL.LU R29, [R1+0x110] ;  /* 0x00011000011d7983 */ /* 0x000f220000300800 */
[----:B------:R-:W-:-:S02]  /*2ade0*/  ISETP.LT.AND P5, PT, R10, c[0x0][0x178], !P2 ;  /* 0x00005e000a007a0c */ /* 0x000fc400057a1270 */
[----:B------:R-:W-:Y:S01]  /*2adf0*/  ISETP.LT.AND P2, PT, R11, c[0x0][0x178], !P2 ;  /* 0x00005e000b007a0c */ /* 0x000fe20005741270 */
[----:B------:R0:W-:Y:S04]  /*2ae00*/  @P6 STG.E.U16 [R4.64], R21 ;  /* 0x0000001504006986 */ /* 0x0001e8000c101504 */
[----:B------:R3:W-:Y:S01]  /*2ae10*/  @P3 STG.E.U16 [R6.64], R20 ;  /* 0x0000001406003986 */ /* 0x0007e2000c101504 */
[----:B0-----:R-:W-:Y:S01]  /*2ae20*/  IMAD.WIDE R4, R23, 0x2, R2 ;  /* 0x0000000217047825 */ /* 0x001fe200078e0202 */
[----:B---3--:R-:W-:-:S04]  /*2ae30*/  PRMT R20, R26, 0x7632, R20 ;  /* 0x000076321a147816 */ /* 0x008fc80000000014 */
[----:B------:R-:W-:Y:S04]  /*2ae40*/  @P5 STG.E.U16 [R18.64], R25 ;  /* 0x0000001912005986 */ /* 0x000fe8000c101504 */
[----:B------:R0:W-:Y:S04]  /*2ae50*/  @P2 STG.E.U16 [R4.64], R26 ;  /* 0x0000001a04002986 */ /* 0x0001e8000c101504 */
[----:B0-----:R-:W3:Y:S01]  /*2ae60*/  LDL.LU R26, [R1+0x200] ;  /* 0x00020000011a7983 */ /* 0x001ee20000300800 */
[----:B------:R-:W-:Y:S02]  /*2ae70*/  ISETP.LT.AND P3, PT, R10, c[0x0][0x178], !P4 ;  /* 0x00005e000a007a0c */ /* 0x000fe40006761270 */
[----:B------:R-:W-:-:S02]  /*2ae80*/  IADD3 R22, R28, 0x4c, RZ ;  /* 0x0000004c1c167810 */ /* 0x000fc40007ffe0ff */
[----:B------:R-:W-:Y:S02]  /*2ae90*/  ISETP.LT.AND P4, PT, R11, c[0x0][0x178], !P4 ;  /* 0x00005e000b007a0c */ /* 0x000fe40006781270 */
[----:B------:R-:W-:Y:S02]  /*2aea0*/  IADD3 R6, R28, 0x4d, RZ ;  /* 0x0000004d1c067810 */ /* 0x000fe40007ffe0ff */
[----:B------:R-:W-:Y:S02]  /*2aeb0*/  IADD3 R18, R23, c[0x0][0x198], RZ ;  /* 0x0000660017127a10 */ /* 0x000fe40007ffe0ff */
[----:B------:R-:W-:Y:S02]  /*2aec0*/  ISETP.GE.AND P6, PT, R22, c[0x0][0x17c], PT ;  /* 0x00005f0016007a0c */ /* 0x000fe40003fc6270 */
[----:B------:R-:W-:Y:S01]  /*2aed0*/  ISETP.GE.AND P5, PT, R6, c[0x0][0x17c], PT ;  /* 0x00005f0006007a0c */ /* 0x000fe20003fa6270 */
[----:B------:R-:W3:Y:S01]  /*2aee0*/  LDL.LU R22, [R1+0x1b0] ;  /* 0x0001b00001167983 */ /* 0x000ee20000300800 */
[----:B------:R-:W-:Y:S01]  /*2aef0*/  ISETP.LT.AND P2, PT, R10, c[0x0][0x178], !P0 ;  /* 0x00005e000a007a0c */ /* 0x000fe20004741270 */
[----:B------:R-:W-:Y:S01]  /*2af00*/  IMAD.WIDE R6, R18, 0x2, R16 ;  /* 0x0000000212067825 */ /* 0x000fe200078e0210 */
[----:B------:R-:W-:-:S02]  /*2af10*/  PRMT R19, R25, 0x7632, R19 ;  /* 0x0000763219137816 */ /* 0x000fc40000000013 */
[----:B------:R-:W-:Y:S01]  /*2af20*/  ISETP.LT.AND P0, PT, R11, c[0x0][0x178], !P0 ;  /* 0x00005e000b007a0c */ /* 0x000fe20004701270 */
[C---:B------:R-:W-:Y:S01]  /*2af30*/  IMAD.WIDE R4, R18.reuse, 0x2, R2 ;  /* 0x0000000212047825 */ /* 0x040fe200078e0202 */
[----:B------:R-:W-:Y:S01]  /*2af40*/  IADD3 R18, R18, c[0x0][0x198], RZ ;  /* 0x0000660012127a10 */ /* 0x000fe20007ffe0ff */
[----:B------:R0:W-:Y:S01]  /*2af50*/  @P3 STG.E.U16 [R6.64], R19 ;  /* 0x0000001306003986 */ /* 0x0001e2000c101504 */
[----:B------:R-:W-:-:S03]  /*2af60*/  IADD3 R21, R28, 0x4e, RZ ;  /* 0x0000004e1c157810 */ /* 0x000fc60007ffe0ff */
[----:B------:R1:W-:Y:S01]  /*2af70*/  @P4 STG.E.U16 [R4.64], R20 ;  /* 0x0000001404004986 */ /* 0x0003e2000c101504 */
[----:B------:R-:W-:-:S03]  /*2af80*/  ISETP.GE.AND P3, PT, R21, c[0x0][0x17c], PT ;  /* 0x00005f0015007a0c */ /* 0x000fc60003f66270 */
[----:B------:R-:W3:Y:S01]  /*2af90*/  LDL.LU R25, [R1+0x210] ;  /* 0x0002100001197983 */ /* 0x000ee20000300800 */
[----:B0-----:R-:W-:-:S04]  /*2afa0*/  IMAD.WIDE R6, R18, 0x2, R2 ;  /* 0x0000000212067825 */ /* 0x001fc800078e0202 */
[----:B-1----:R-:W-:Y:S01]  /*2afb0*/  IMAD.WIDE R4, R18, 0x2, R16 ;  /* 0x0000000212047825 */ /* 0x002fe200078e0210 */
[----:B------:R-:W-:Y:S02]  /*2afc0*/  ISETP.LT.AND P4, PT, R10, c[0x0][0x178], !P1 ;  /* 0x00005e000a007a0c */ /* 0x000fe40004f81270 */
[----:B------:R-:W-:Y:S02]  /*2afd0*/  IADD3 R18, R18, c[0x0][0x198], RZ ;  /* 0x0000660012127a10 */ /* 0x000fe40007ffe0ff */
[----:B------:R-:W-:Y:S02]  /*2afe0*/  IADD3 R19, R28, 0x4f, RZ ;  /* 0x0000004f1c137810 */ /* 0x000fe40007ffe0ff */
[----:B------:R-:W-:Y:S01]  /*2aff0*/  ISETP.LT.AND P1, PT, R11, c[0x0][0x178], !P1 ;  /* 0x00005e000b007a0c */ /* 0x000fe20004f21270 */
[----:B--2---:R-:W-:Y:S04]  /*2b000*/  @P2 STG.E.U16 [R4.64], R27 ;  /* 0x0000001b04002986 */ /* 0x004fe8000c101504 */
[----:B----4-:R0:W-:Y:S01]  /*2b010*/  @P0 STG.E.U16 [R6.64], R29 ;  /* 0x0000001d06000986 */ /* 0x0101e2000c101504 */
[----:B------:R-:W-:-:S03]  /*2b020*/  PRMT R21, R29, 0x7632, R21 ;  /* 0x000076321d157816 */ /* 0x000fc60000000015 */
[----:B0-----:R-:W2:Y:S01]  /*2b030*/  LDL.LU R29, [R1+0x190] ;  /* 0x00019000011d7983 */ /* 0x001ea20000300800 */
[----:B------:R-:W-:Y:S01]  /*2b040*/  ISETP.LT.AND P0, PT, R10, c[0x0][0x178], !P6 ;  /* 0x00005e000a007a0c */ /* 0x000fe20007701270 */
[C---:B------:R-:W-:Y:S01]  /*2b050*/  IMAD.WIDE R4, R18.reuse, 0x2, R16 ;  /* 0x0000000212047825 */ /* 0x040fe200078e0210 */
[----:B------:R-:W-:Y:S02]  /*2b060*/  ISETP.GE.AND P2, PT, R19, c[0x0][0x17c], PT ;  /* 0x00005f0013007a0c */ /* 0x000fe40003f46270 */
[----:B------:R-:W-:Y:S02]  /*2b070*/  PRMT R20, R27, 0x7632, R20 ;  /* 0x000076321b147816 */ /* 0x000fe40000000014 */
[C---:B------:R-:W-:Y:S01]  /*2b080*/  IADD3 R19, R18.reuse, c[0x0][0x198], RZ ;  /* 0x0000660012137a10 */ /* 0x040fe20007ffe0ff */
[----:B------:R-:W-:Y:S01]  /*2b090*/  IMAD.WIDE R6, R18, 0x2, R2 ;  /* 0x0000000212067825 */ /* 0x000fe200078e0202 */
[----:B------:R-:W4:Y:S01]  /*2b0a0*/  LDL.LU R27, [R1+0xc4] ;  /* 0x0000c400011b7983 */ /* 0x000f220000300800 */
[----:B------:R-:W-:-:S03]  /*2b0b0*/  IADD3 R18, R28, 0x50, RZ ;  /* 0x000000501c127810 */ /* 0x000fc60007ffe0ff */
[----:B------:R0:W-:Y:S01]  /*2b0c0*/  @P4 STG.E.U16 [R4.64], R20 ;  /* 0x0000001404004986 */ /* 0x0001e2000c101504 */
[----:B------:R-:W-:-:S03]  /*2b0d0*/  ISETP.GE.AND P4, PT, R18, c[0x0][0x17c], PT ;  /* 0x00005f0012007a0c */ /* 0x000fc60003f86270 */
[----:B------:R-:W-:Y:S01]  /*2b0e0*/  @P1 STG.E.U16 [R6.64], R21 ;  /* 0x0000001506001986 */ /* 0x000fe2000c101504 */
[C---:B------:R-:W-:Y:S01]  /*2b0f0*/  IADD3 R18, R19.reuse, c[0x0][0x198], RZ ;  /* 0x0000660013127a10 */ /* 0x040fe20007ffe0ff */
[----:B0-----:R-:W-:-:S05]  /*2b100*/  IMAD.WIDE R4, R19, 0x2, R16 ;  /* 0x0000000213047825 */ /* 0x001fca00078e0210 */
[----:B---3--:R0:W-:Y:S02]  /*2b110*/  @P0 STG.E.U16 [R4.64], R26 ;  /* 0x0000001a04000986 */ /* 0x0081e4000c101504 */
[----:B0-----:R-:W-:Y:S01]  /*2b120*/  IMAD.WIDE R4, R19, 0x2, R2 ;  /* 0x0000000213047825 */ /* 0x001fe200078e0202 */
[----:B------:R-:W-:Y:S02]  /*2b130*/  PRMT R19, R26, 0x7632, R19 ;  /* 0x000076321a137816 */ /* 0x000fe40000000013 */
[----:B------:R-:W3:Y:S01]  /*2b140*/  LDL.LU R26, [R1+0xb4] ;  /* 0x0000b400011a7983 */ /* 0x000ee20000300800 */
[----:B------:R-:W-:Y:S02]  /*2b150*/  ISETP.LT.AND P6, PT, R11, c[0x0][0x178], !P6 ;  /* 0x00005e000b007a0c */ /* 0x000fe400077c1270 */
[----:B------:R-:W-:Y:S02]  /*2b160*/  ISETP.LT.AND P1, PT, R10, c[0x0][0x178], !P5 ;  /* 0x00005e000a007a0c */ /* 0x000fe40006f21270 */
[----:B------:R-:W-:-:S02]  /*2b170*/  IADD3 R6, R28, 0x51, RZ ;  /* 0x000000511c067810 */ /* 0x000fc40007ffe0ff */
[----:B------:R-:W-:Y:S02]  /*2b180*/  ISETP.LT.AND P5, PT, R11, c[0x0][0x178], !P5 ;  /* 0x00005e000b007a0c */ /* 0x000fe40006fa1270 */
[----:B------:R-:W-:Y:S01]  /*2b190*/  ISETP.GE.AND P0, PT, R6, c[0x0][0x17c], PT ;  /* 0x00005f0006007a0c */ /* 0x000fe20003f06270 */
[----:B------:R-:W-:-:S04]  /*2b1a0*/  IMAD.WIDE R6, R18, 0x2, R16 ;  /* 0x0000000212067825 */ /* 0x000fc800078e0210 */
[----:B------:R0:W-:Y:S01]  /*2b1b0*/  @P6 STG.E.U16 [R4.64], R22 ;  /* 0x0000001604006986 */ /* 0x0001e2000c101504 */
[----:B------:R-:W-:Y:S02]  /*2b1c0*/  ISETP.LT.AND P6, PT, R10, c[0x0][0x178], !P3 ;  /* 0x00005e000a007a0c */ /* 0x000fe40005fc1270 */
[----:B------:R-:W-:Y:S02]  /*2b1d0*/  ISETP.LT.AND P3, PT, R11, c[0x0][0x178], !P3 ;  /* 0x00005e000b007a0c */ /* 0x000fe40005f61270 */
[----:B------:R-:W-:Y:S01]  /*2b1e0*/  IADD3 R20, R18, c[0x0][0x198], RZ ;  /* 0x0000660012147a10 */ /* 0x000fe20007ffe0ff */
[----:B------:R1:W-:Y:S01]  /*2b1f0*/  @P1 STG.E.U16 [R6.64], R19 ;  /* 0x0000001306001986 */ /* 0x0003e2000c101504 */
[----:B------:R-:W-:Y:S01]  /*2b200*/  PRMT R21, R22, 0x7632, R21 ;  /* 0x0000763216157816 */ /* 0x000fe20000000015 */
[----:B0-----:R-:W-:-:S04]  /*2b210*/  IMAD.WIDE R4, R18, 0x2, R2 ;  /* 0x0000000212047825 */ /* 0x001fc800078e0202 */
[C---:B-1----:R-:W-:Y:S01]  /*2b220*/  IMAD.WIDE R6, R20.reuse, 0x2, R16 ;  /* 0x0000000214067825 */ /* 0x042fe200078e0210 */
[----:B------:R-:W-:Y:S03]  /*2b230*/  @P5 STG.E.U16 [R4.64], R21 ;  /* 0x0000001504005986 */ /* 0x000fe6000c101504 */
[----:B------:R-:W-:Y:S01]  /*2b240*/  IMAD.WIDE R18, R20, 0x2, R2 ;  /* 0x0000000214127825 */ /* 0x000fe200078e0202 */
[----:B------:R0:W-:Y:S01]  /*2b250*/  @P6 STG.E.U16 [R6.64], R25 ;  /* 0x0000001906006986 */ /* 0x0001e2000c101504 */
[----:B------:R-:W-:-:S04]  /*2b260*/  IADD3 R22, R28, 0x52, RZ ;  /* 0x000000521c167810 */ /* 0x000fc80007ffe0ff */
[----:B------:R-:W-:Y:S02]  /*2b270*/  ISETP.GE.AND P1, PT, R22, c[0x0][0x17c], PT ;  /* 0x00005f0016007a0c */ /* 0x000fe40003f26270 */
[----:B------:R-:W-:Y:S02]  /*2b280*/  PRMT R22, R25, 0x7632, R22 ;  /* 0x0000763219167816 */ /* 0x000fe40000000016 */
[----:B0-----:R-:W-:Y:S02]  /*2b290*/  IADD3 R6, R20, c[0x0][0x198], RZ ;  /* 0x0000660014067a10 */ /* 0x001fe40007ffe0ff */
[----:B------:R-:W-:-:S03]  /*2b2a0*/  IADD3 R25, R28, 0x54, RZ ;  /* 0x000000541c197810 */ /* 0x000fc60007ffe0ff */
[----:B------:R-:W-:Y:S01]  /*2b2b0*/  IMAD.WIDE R4, R6, 0x2, R16 ;  /* 0x0000000206047825 */ /* 0x000fe200078e0210 */
[----:B------:R-:W-:Y:S02]  /*2b2c0*/  IADD3 R23, R28, 0x53, RZ ;  /* 0x000000531c177810 */ /* 0x000fe40007ffe0ff */
[----:B------:R-:W-:Y:S02]  /*2b2d0*/  ISETP.LT.AND P6, PT, R10, c[0x0][0x178], !P4 ;  /* 0x00005e000a007a0c */ /* 0x000fe400067c1270 */
[----:B------:R-:W-:Y:S02]  /*2b2e0*/  ISETP.LT.AND P4, PT, R11, c[0x0][0x178], !P4 ;  /* 0x00005e000b007a0c */ /* 0x000fe40006781270 */
[----:B------:R-:W-:Y:S02]  /*2b2f0*/  ISETP.GE.AND P5, PT, R23, c[0x0][0x17c], PT ;  /* 0x00005f0017007a0c */ /* 0x000fe40003fa6270 */
[C---:B------:R-:W-:Y:S01]  /*2b300*/  IADD3 R23, R6.reuse, c[0x0][0x198], RZ ;  /* 0x0000660006177a10 */ /* 0x040fe20007ffe0ff */
[----:B------:R-:W-:-:S04]  /*2b310*/  IMAD.WIDE R6, R6, 0x2, R2 ;  /* 0x0000000206067825 */ /* 0x000fc800078e0202 */
[----:B------:R-:W-:Y:S01]  /*2b320*/  IMAD.WIDE R20, R23, 0x2, R2 ;  /* 0x0000000217147825 */ /* 0x000fe200078e0202 */
[----:B--2---:R0:W-:Y:S01]  /*2b330*/  @P3 STG.E.U16 [R18.64], R29 ;  /* 0x0000001d12003986 */ /* 0x0041e2000c101504 */
[----:B------:R-:W-:Y:S02]  /*2b340*/  ISETP.LT.AND P3, PT, R10, c[0x0][0x178], !P2 ;  /* 0x00005e000a007a0c */ /* 0x000fe40005761270 */
[----:B------:R-:W-:Y:S02]  /*2b350*/  PRMT R24, R29, 0x7632, R24 ;  /* 0x000076321d187816 */ /* 0x000fe40000000018 */
[----:B------:R-:W-:Y:S01]  /*2b360*/  ISETP.LT.AND P2, PT, R11, c[0x0][0x178], !P2 ;  /* 0x00005e000b007a0c */ /* 0x000fe20005741270 */
[----:B0-----:R-:W2:Y:S08]  /*2b370*/  LDL.LU R29, [R1+0x94] ;  /* 0x00009400011d7983 */ /* 0x001eb00000300800 */
[----:B------:R-:W-:Y:S01]  /*2b380*/  @P3 STG.E.U16 [R4.64], R22 ;  /* 0x0000001604003986 */ /* 0x000fe2000c101504 */
[----:B------:R-:W-:-:S03]  /*2b390*/  ISETP.GE.AND P3, PT, R25, c[0x0][0x17c], PT ;  /* 0x00005f0019007a0c */ /* 0x000fc60003f66270 */
[----:B------:R-:W2:Y:S01]  /*2b3a0*/  LDL.LU R25, [R1+0xf4] ;  /* 0x0000f40001197983 */ /* 0x000ea20000300800 */
[----:B------:R-:W-:-:S03]  /*2b3b0*/  IMAD.WIDE R18, R23, 0x2, R16 ;  /* 0x0000000217127825 */ /* 0x000fc600078e0210 */
[----:B------:R-:W-:Y:S04]  /*2b3c0*/  @P2 STG.E.U16 [R6.64], R24 ;  /* 0x0000001806002986 */ /* 0x000fe8000c101504 */
[----:B----4-:R-:W-:Y:S04]  /*2b3d0*/  @P6 STG.E.U16 [R18.64], R27 ;  /* 0x0000001b12006986 */ /* 0x010fe8000c101504 */
[----:B---3--:R0:W-:Y:S02]  /*2b3e0*/  @P4 STG.E.U16 [R20.64], R26 ;  /* 0x0000001a14004986 */ /* 0x0081e4000c101504 */
[----:B0-----:R-:W-:-:S02]  /*2b3f0*/  PRMT R21, R27, 0x7632, R21 ;  /* 0x000076321b157816 */ /* 0x001fc40000000015 */
[----:B------:R-:W-:Y:S01]  /*2b400*/  PRMT R20, R26, 0x7632, R20 ;  /* 0x000076321a147816 */ /* 0x000fe20000000014 */
[----:B------:R-:W3:Y:S04]  /*2b410*/  LDL.LU R27, [R1+0x104] ;  /* 0x00010400011b7983 */ /* 0x000ee80000300800 */
[----:B------:R-:W4:Y:S01]  /*2b420*/  LDL.LU R26, [R1+0xe4] ;  /* 0x0000e400011a7983 */ /* 0x000f220000300800 */
[----:B------:R-:W-:Y:S02]  /*2b430*/  ISETP.LT.AND P6, PT, R10, c[0x0][0x178], !P0 ;  /* 0x00005e000a007a0c */ /* 0x000fe400047c1270 */
[----:B------:R-:W-:Y:S02]  /*2b440*/  IADD3 R6, R23, c[0x0][0x198], RZ ;  /* 0x0000660017067a10 */ /* 0x000fe40007ffe0ff */
[----:B------:R-:W-:-:S02]  /*2b450*/  ISETP.LT.AND P0, PT, R11, c[0x0][0x178], !P0 ;  /* 0x00005e000b007a0c */ /* 0x000fc40004701270 */
[----:B------:R-:W-:Y:S02]  /*2b460*/  ISETP.LT.AND P4, PT, R10, c[0x0][0x178], !P1 ;  /* 0x00005e000a007a0c */ /* 0x000fe40004f81270 */
[----:B------:R-:W-:Y:S01]  /*2b470*/  ISETP.LT.AND P1, PT, R11, c[0x0][0x178], !P1 ;  /* 0x00005e000b007a0c */ /* 0x000fe20004f21270 */
[----:B------:R-:W-:Y:S01]  /*2b480*/  IMAD.WIDE R4, R6, 0x2, R16 ;  /* 0x0000000206047825 */ /* 0x000fe200078e0210 */
[----:B------:R-:W-:Y:S02]  /*2b490*/  IADD3 R18, R28, 0x55, RZ ;  /* 0x000000551c127810 */ /* 0x000fe40007ffe0ff */
[C---:B------:R-:W-:Y:S01]  /*2b4a0*/  IADD3 R23, R6.reuse, c[0x0][0x198], RZ ;  /* 0x0000660006177a10 */ /* 0x040fe20007ffe0ff */
[----:B------:R-:W-:Y:S01]  /*2b4b0*/  IMAD.WIDE R6, R6, 0x2, R2 ;  /* 0x0000000206067825 */ /* 0x000fe200078e0202 */
[----:B------:R-:W-:Y:S01]  /*2b4c0*/  ISETP.GE.AND P2, PT, R18, c[0x0][0x17c], PT ;  /* 0x00005f0012007a0c */ /* 0x000fe20003f46270 */
[----:B------:R0:W-:Y:S02]  /*2b4d0*/  @P6 STG.E.U16 [R4.64], R21 ;  /* 0x0000001504006986 */ /* 0x0001e4000c101504 */
[----:B------:R-:W-:-:S02]  /*2b4e0*/  IMAD.WIDE R18, R23, 0x2, R16 ;  /* 0x0000000217127825 */ /* 0x000fc400078e0210 */
[----:B------:R1:W-:Y:S01]  /*2b4f0*/  @P0 STG.E.U16 [R6.64], R20 ;  /* 0x0000001406000986 */ /* 0x0003e2000c101504 */
[----:B------:R-:W-:Y:S01]  /*2b500*/  ISETP.LT.AND P0, PT, R10, c[0x0][0x178], !P5 ;  /* 0x00005e000a007a0c */ /* 0x000fe20006f01270 */
[----:B0-----:R-:W-:Y:S01]  /*2b510*/  IMAD.WIDE R4, R23, 0x2, R2 ;  /* 0x0000000217047825 */ /* 0x001fe200078e0202 */
[C---:B------:R-:W-:Y:S02]  /*2b520*/  IADD3 R22, R28.reuse, 0x56, RZ ;  /* 0x000000561c167810 */ /* 0x040fe40007ffe0ff */
[----:B------:R-:W-:Y:S02]  /*2b530*/  ISETP.LT.AND P5, PT, R11, c[0x0][0x178], !P5 ;  /* 0x00005e000b007a0c */ /* 0x000fe40006fa1270 */
[----:B-1----:R-:W-:Y:S02]  /*2b540*/  IADD3 R6, R28, 0x57, RZ ;  /* 0x000000571c067810 */ /* 0x002fe40007ffe0ff */
[----:B------:R-:W-:Y:S02]  /*2b550*/  ISETP.GE.AND P6, PT, R22, c[0x0][0x17c], PT ;  /* 0x00005f0016007a0c */ /* 0x000fe40003fc6270 */
[----:B------:R-:W-:-:S02]  /*2b560*/  IADD3 R21, R28, 0x58, RZ ;  /* 0x000000581c157810 */ /* 0x000fc40007ffe0ff */
[----:B--2---:R-:W-:Y:S01]  /*2b570*/  PRMT R20, R29, 0x7632, R20 ;  /* 0x000076321d147816 */ /* 0x004fe20000000014 */
[----:B------:R0:W-:Y:S04]  /*2b580*/  @P4 STG.E.U16 [R18.64], R25 ;  /* 0x0000001912004986 */ /* 0x0001e8000c101504 */
[----:B------:R1:W-:Y:S01]  /*2b590*/  @P1 STG.E.U16 [R4.64], R29 ;  /* 0x0000001d04001986 */ /* 0x0003e2000c101504 */
[----:B------:R-:W-:Y:S02]  /*2b5a0*/  ISETP.GE.AND P4, PT, R6, c[0x0][0x17c], PT ;  /* 0x00005f0006007a0c */ /* 0x000fe40003f86270 */
[----:B------:R-:W-:Y:S02]  /*2b5b0*/  ISETP.LT.AND P1, PT, R10, c[0x0][0x178], !P3 ;  /* 0x00005e000a007a0c */ /* 0x000fe40005f21270 */
[----:B0-----:R-:W-:Y:S01]  /*2b5c0*/  IADD3 R18, R23, c[0x0][0x198], RZ ;  /* 0x0000660017127a10 */ /* 0x001fe20007ffe0ff */
[----:B-1----:R-:W2:Y:S01]  /*2b5d0*/  LDL.LU R29, [R1+0x1a4] ;  /* 0x0001a400011d7983 */ /* 0x002ea20000300800 */
[----:B------:R-:W-:-:S03]  /*2b5e0*/  PRMT R19, R25, 0x7632, R19 ;  /* 0x0000763219137816 */ /* 0x000fc60000000013 */
[C---:B------:R-:W-:Y:S01]  /*2b5f0*/  IMAD.WIDE R6, R18.reuse, 0x2, R16 ;  /* 0x0000000212067825 */ /* 0x040fe200078e0210 */
[----:B------:R-:W-:Y:S01]  /*2b600*/  ISETP.LT.AND P3, PT, R11, c[0x0][0x178], !P3 ;  /* 0x00005e000b007a0c */ /* 0x000fe20005f61270 */
[----:B------:R-:W2:Y:S02]  /*2b610*/  LDL.LU R22, [R1+0xd4] ;  /* 0x0000d40001167983 */ /* 0x000ea40000300800 */
[C---:B------:R-:W-:Y:S01]  /*2b620*/  IMAD.WIDE R4, R18.reuse, 0x2, R2 ;  /* 0x0000000212047825 */ /* 0x040fe200078e0202 */
[----:B------:R-:W-:Y:S01]  /*2b630*/  IADD3 R18, R18, c[0x0][0x198], RZ ;  /* 0x0000660012127a10 */ /* 0x000fe20007ffe0ff */
[----:B------:R0:W-:Y:S04]  /*2b640*/  @P0 STG.E.U16 [R6.64], R19 ;  /* 0x0000001306000986 */ /* 0x0001e8000c101504 */
[----:B------:R1:W-:Y:S01]  /*2b650*/  @P5 STG.E.U16 [R4.64], R20 ;  /* 0x0000001404005986 */ /* 0x0003e2000c101504 */
[----:B------:R-:W-:-:S03]  /*2b660*/  ISETP.GE.AND P0, PT, R21, c[0x0][0x17c], PT ;  /* 0x00005f0015007a0c */ /* 0x000fc60003f06270 */
[----:B------:R-:W2:Y:S01]  /*2b670*/  LDL.LU R25, [R1+0x1d4] ;  /* 0x0001d40001197983 */ /* 0x000ea20000300800 */
[----:B0-----:R-:W-:-:S04]  /*2b680*/  IMAD.WIDE R6, R18, 0x2, R2 ;  /* 0x0000000212067825 */ /* 0x001fc800078e0202 */
[----:B-1----:R-:W-:-:S05]  /*2b690*/  IMAD.WIDE R4, R18, 0x2, R16 ;  /* 0x0000000212047825 */ /* 0x002fca00078e0210 */
[----:B---3--:R-:W-:Y:S04]  /*2b6a0*/  @P1 STG.E.U16 [R4.64], R27 ;  /* 0x0000001b04001986 */ /* 0x008fe8000c101504 */
[----:B----4-:R0:W-:Y:S01]  /*2b6b0*/  @P3 STG.E.U16 [R6.64], R26 ;  /* 0x0000001a06003986 */ /* 0x0101e2000c101504 */
[----:B------:R-:W-:-:S03]  /*2b6c0*/  PRMT R21, R26, 0x7632, R21 ;  /* 0x000076321a157816 */ /* 0x000fc60000000015 */
[----:B0-----:R-:W3:Y:S01]  /*2b6d0*/  LDL.LU R26, [R1+0x134] ;  /* 0x00013400011a7983 */ /* 0x001ee20000300800 */
[----:B------:R-:W-:Y:S02]  /*2b6e0*/  ISETP.LT.AND P5, PT, R10, c[0x0][0x178], !P2 ;  /* 0x00005e000a007a0c */ /* 0x000fe400057a1270 */
[----:B------:R-:W-:Y:S02]  /*2b6f0*/  IADD3 R18, R18, c[0x0][0x198], RZ ;  /* 0x0000660012127a10 */ /* 0x000fe40007ffe0ff */
[----:B------:R-:W-:Y:S02]  /*2b700*/  IADD3 R19, R28, 0x59, RZ ;  /* 0x000000591c137810 */ /* 0x000fe40007ffe0ff */
[----:B------:R-:W-:Y:S02]  /*2b710*/  ISETP.LT.AND P2, PT, R11, c[0x0][0x178], !P2 ;  /* 0x00005e000b007a0c */ /* 0x000fe40005741270 */
[----:B------:R-:W-:Y:S01]  /*2b720*/  ISETP.LT.AND P3, PT, R10, c[0x0][0x178], !P6 ;  /* 0x00005e000a007a0c */ /* 0x000fe20007761270 */
[----:B------:R-:W-:Y:S01]  /*2b730*/  IMAD.WIDE R4, R18, 0x2, R16 ;  /* 0x0000000212047825 */ /* 0x000fe200078e0210 */
[----:B------:R-:W-:-:S02]  /*2b740*/  ISETP.GE.AND P1, PT, R19, c[0x0][0x17c], PT ;  /* 0x00005f0013007a0c */ /* 0x000fc40003f26270 */
[----:B------:R-:W-:Y:S02]  /*2b750*/  PRMT R20, R27, 0x7632, R20 ;  /* 0x000076321b147816 */ /* 0x000fe40000000014 */
[C---:B------:R-:W-:Y:S01]  /*2b760*/  IADD3 R19, R18.reuse, c[0x0][0x198], RZ ;  /* 0x0000660012137a10 */ /* 0x040fe20007ffe0ff */
[----:B------:R-:W-:Y:S01]  /*2b770*/  IMAD.WIDE R6, R18, 0x2, R2 ;  /* 0x0000000212067825 */ /* 0x000fe200078e0202 */
[----:B------:R-:W-:Y:S01]  /*2b780*/  ISETP.LT.AND P6, PT, R11, c[0x0][0x178], !P6 ;  /* 0x00005e000b007a0c */ /* 0x000fe200077c1270 */
[----:B------:R0:W-:Y:S01]  /*2b790*/  @P5 STG.E.U16 [R4.64], R20 ;  /* 0x0000001404005986 */ /* 0x0001e2000c101504 */
[----:B------:R-:W-:-:S03]  /*2b7a0*/  IADD3 R18, R28, 0x5a, RZ ;  /* 0x0000005a1c127810 */ /* 0x000fc60007ffe0ff */
[----:B------:R1:W-:Y:S01]  /*2b7b0*/  @P2 STG.E.U16 [R6.64], R21 ;  /* 0x0000001506002986 */ /* 0x0003e2000c101504 */
[----:B------:R-:W-:-:S03]  /*2b7c0*/  ISETP.GE.AND P5, PT, R18, c[0x0][0x17c], PT ;  /* 0x00005f0012007a0c */ /* 0x000fc60003fa6270 */
[----:B------:R-:W4:Y:S01]  /*2b7d0*/  LDL.LU R27, [R1+0x1f4] ;  /* 0x0001f400011b7983 */ /* 0x000f220000300800 */
[C-C-:B0-----:R-:W-:Y:S01]  /*2b7e0*/  IMAD.WIDE R4, R19.reuse, 0x2, R16.reuse ;  /* 0x0000000213047825 */ /* 0x141fe200078e0210 */
[----:B------:R-:W-:Y:S02]  /*2b7f0*/  IADD3 R18, R19, c[0x0][0x198], RZ ;  /* 0x0000660013127a10 */ /* 0x000fe40007ffe0ff */
[----:B------:R-:W-:Y:S02]  /*2b800*/  ISETP.LT.AND P2, PT, R10, c[0x0][0x178], !P4 ;  /* 0x00005e000a007a0c */ /* 0x000fe40006741270 */
[----:B-1----:R-:W-:Y:S02]  /*2b810*/  IADD3 R6, R28, 0x5b, RZ ;  /* 0x0000005b1c067810 */ /* 0x002fe40007ffe0ff */
[----:B------:R-:W-:Y:S02]  /*2b820*/  ISETP.LT.AND P4, PT, R11, c[0x0][0x178], !P4 ;  /* 0x00005e000b007a0c */ /* 0x000fe40006781270 */
[----:B------:R-:W-:Y:S01]  /*2b830*/  IADD3 R20, R18, c[0x0][0x198], RZ ;  /* 0x0000660012147a10 */ /* 0x000fe20007ffe0ff */
        /* <DEDUP_REMOVED lines=15> */
[----:B------:R0:W-:Y:S01]  /*2b930*/  @P6 STG.E.U16 [R6.64], R25 ;  /* 0x0000001906006986 */ /* 0x0001e2000c101504 */
[----:B------:R-:W-:-:S03]  /*2b940*/  IADD3 R22, R28, 0x5c, RZ ;  /* 0x0000005c1c167810 */ /* 0x000fc60007ffe0ff */
[----:B---3--:R1:W-:Y:S01]  /*2b950*/  @P0 STG.E.U16 [R18.64], R26 ;  /* 0x0000001a12000986 */ /* 0x0083e2000c101504 */
[----:B------:R-:W-:Y:S02]  /*2b960*/  ISETP.LT.AND P0, PT, R10, c[0x0][0x178], !P1 ;  /* 0x00005e000a007a0c */ /* 0x000fe40004f01270 */
[----:B0-----:R-:W-:Y:S02]  /*2b970*/  IADD3 R6, R20, c[0x0][0x198], RZ ;  /* 0x0000660014067a10 */ /* 0x001fe40007ffe0ff */
[----:B------:R-:W-:Y:S02]  /*2b980*/  ISETP.GE.AND P2, PT, R22, c[0x0][0x17c], PT ;  /* 0x00005f0016007a0c */ /* 0x000fe40003f46270 */
[----:B------:R-:W-:Y:S01]  /*2b990*/  PRMT R22, R25, 0x7632, R22 ;  /* 0x0000763219167816 */ /* 0x000fe20000000016 */
[----:B------:R-:W-:Y:S01]  /*2b9a0*/  IMAD.WIDE R4, R6, 0x2, R16 ;  /* 0x0000000206047825 */ /* 0x000fe200078e0210 */
[----:B------:R-:W-:Y:S02]  /*2b9b0*/  IADD3 R25, R28, 0x5e, RZ ;  /* 0x0000005e1c197810 */ /* 0x000fe40007ffe0ff */
[----:B------:R-:W-:-:S02]  /*2b9c0*/  PRMT R24, R26, 0x7632, R24 ;  /* 0x000076321a187816 */ /* 0x000fc40000000018 */
[----:B-1----:R-:W3:Y:S04]  /*2b9d0*/  LDL.LU R26, [R1+0x1b4] ;  /* 0x0001b400011a7983 */ /* 0x002ee80000300800 */
[----:B------:R-:W-:Y:S01]  /*2b9e0*/  @P0 STG.E.U16 [R4.64], R22 ;  /* 0x0000001604000986 */ /* 0x000fe2000c101504 */
[----:B------:R-:W-:-:S03]  /*2b9f0*/  ISETP.GE.AND P0, PT, R25, c[0x0][0x17c], PT ;  /* 0x00005f0019007a0c */ /* 0x000fc60003f06270 */
[----:B------:R-:W3:Y:S01]  /*2ba00*/  LDL.LU R25, [R1+0x204] ;  /* 0x0002040001197983 */ /* 0x000ee20000300800 */
[----:B------:R-:W-:Y:S02]  /*2ba10*/  IADD3 R23, R28, 0x5d, RZ ;  /* 0x0000005d1c177810 */ /* 0x000fe40007ffe0ff */
[C---:B------:R-:W-:Y:S02]  /*2ba20*/  ISETP.LT.AND P1, PT, R11.reuse, c[0x0][0x178], !P1 ;  /* 0x00005e000b007a0c */ /* 0x040fe40004f21270 */
[----:B------:R-:W-:Y:S02]  /*2ba30*/  ISETP.LT.AND P6, PT, R10, c[0x0][0x178], !P5 ;  /* 0x00005e000a007a0c */ /* 0x000fe40006fc1270 */
[----:B------:R-:W-:Y:S02]  /*2ba40*/  ISETP.LT.AND P5, PT, R11, c[0x0][0x178], !P5 ;  /* 0x00005e000b007a0c */ /* 0x000fe40006fa1270 */
        /* <DEDUP_REMOVED lines=24> */
[----:B------:R-:W-:Y:S01]  /*2bbd0*/  @P3 STG.E.U16 [R6.64], R21 ;  /* 0x0000001506003986 */ /* 0x000fe2000c101504 */
        /* <DEDUP_REMOVED lines=86> */
[----:B------:R0:W-:Y:S01]  /*2c140*/  @P3 STG.E.U16 [R4.64], R23 ;  /* 0x0000001704003986 */ /* 0x0001e2000c101504 */
[----:B------:R-:W-:-:S03]  /*2c150*/  ISETP.GE.AND P3, PT, R25, c[0x0][0x17c], PT ;  /* 0x00005f0019007a0c */ /* 0x000fc60003f66270 */
[----:B------:R-:W2:Y:S01]  /*2c160*/  LDL.LU R25, [R1+0x1a8] ;  /* 0x0001a80001197983 */ /* 0x000ea20000300800 */
[----:B------:R-:W-:-:S03]  /*2c170*/  IMAD.WIDE R18, R22, 0x2, R16 ;  /* 0x0000000216127825 */ /* 0x000fc600078e0210 */
[----:B------:R-:W-:Y:S04]  /*2c180*/  @P2 STG.E.U16 [R6.64], R24 ;  /* 0x0000001806002986 */ /* 0x000fe8000c101504 */
[----:B----4-:R-:W-:Y:S04]  /*2c190*/  @P6 STG.E.U16 [R18.64], R27 ;  /* 0x0000001b12006986 */ /* 0x010fe8000c101504 */
[----:B---3--:R1:W-:Y:S01]  /*2c1a0*/  @P4 STG.E.U16 [R20.64], R26 ;  /* 0x0000001a14004986 */ /* 0x0083e2000c101504 */
[----:B0-----:R-:W-:Y:S02]  /*2c1b0*/  PRMT R23, R26, 0x7632, R23 ;  /* 0x000076321a177816 */ /* 0x001fe40000000017 */
[----:B-1----:R-:W-:-:S02]  /*2c1c0*/  PRMT R21, R27, 0x7632, R21 ;  /* 0x000076321b157816 */ /* 0x002fc40000000015 */
[----:B------:R-:W3:Y:S04]  /*2c1d0*/  LDL.LU R27, [R1+0x1d8] ;  /* 0x0001d800011b7983 */ /* 0x000ee80000300800 */
[----:B------:R-:W4:Y:S01]  /*2c1e0*/  LDL.LU R26, [R1+0x138] ;  /* 0x00013800011a7983 */ /* 0x000f220000300800 */
[----:B------:R-:W-:Y:S02]  /*2c1f0*/  ISETP.LT.AND P6, PT, R10, c[0x0][0x178], !P0 ;  /* 0x00005e000a007a0c */ /* 0x000fe400047c1270 */
[----:B------:R-:W-:Y:S02]  /*2c200*/  ISETP.LT.AND P0, PT, R11, c[0x0][0x178], !P0 ;  /* 0x00005e000b007a0c */ /* 0x000fe40004701270 */
[----:B------:R-:W-:Y:S02]  /*2c210*/  IADD3 R6, R22, c[0x0][0x198], RZ ;  /* 0x0000660016067a10 */ /* 0x000fe40007ffe0ff */
[----:B------:R-:W-:-:S02]  /*2c220*/  ISETP.LT.AND P2, PT, R10, c[0x0][0x178], !P1 ;  /* 0x00005e000a007a0c */ /* 0x000fc40004f41270 */
[C---:B------:R-:W-:Y:S01]  /*2c230*/  ISETP.LT.AND P1, PT, R11.reuse, c[0x0][0x178], !P1 ;  /* 0x00005e000b007a0c */ /* 0x040fe20004f21270 */
[----:B------:R-:W-:Y:S01]  /*2c240*/  IMAD.WIDE R4, R6, 0x2, R16 ;  /* 0x0000000206047825 */ /* 0x000fe200078e0210 */
[----:B------:R-:W-:Y:S02]  /*2c250*/  IADD3 R18, R28, 0x69, RZ ;  /* 0x000000691c127810 */ /* 0x000fe40007ffe0ff */
[C---:B------:R-:W-:Y:S01]  /*2c260*/  IADD3 R20, R6.reuse, c[0x0][0x198], RZ ;  /* 0x0000660006147a10 */ /* 0x040fe20007ffe0ff */
[----:B------:R-:W-:Y:S01]  /*2c270*/  IMAD.WIDE R6, R6, 0x2, R2 ;  /* 0x0000000206067825 */ /* 0x000fe200078e0202 */
[----:B------:R-:W-:Y:S01]  /*2c280*/  ISETP.GE.AND P4, PT, R18, c[0x0][0x17c], PT ;  /* 0x00005f0012007a0c */ /* 0x000fe20003f86270 */
[----:B------:R0:W-:Y:S02]  /*2c290*/  @P6 STG.E.U16 [R4.64], R21 ;  /* 0x0000001504006986 */ /* 0x0001e4000c101504 */
[----:B------:R-:W-:Y:S02]  /*2c2a0*/  IMAD.WIDE R18, R20, 0x2, R16 ;  /* 0x0000000214127825 */ /* 0x000fe400078e0210 */
[----:B------:R1:W-:Y:S01]  /*2c2b0*/  @P0 STG.E.U16 [R6.64], R23 ;  /* 0x0000001706000986 */ /* 0x0003e2000c101504 */
[----:B------:R-:W-:Y:S01]  /*2c2c0*/  ISETP.LT.AND P0, PT, R10, c[0x0][0x178], !P5 ;  /* 0x00005e000a007a0c */ /* 0x000fe20006f01270 */
[----:B0-----:R-:W-:Y:S01]  /*2c2d0*/  IMAD.WIDE R4, R20, 0x2, R2 ;  /* 0x0000000214047825 */ /* 0x001fe200078e0202 */
[----:B------:R-:W-:-:S02]  /*2c2e0*/  ISETP.LT.AND P5, PT, R11, c[0x0][0x178], !P5 ;  /* 0x00005e000b007a0c */ /* 0x000fc40006fa1270 */
[C---:B-1----:R-:W-:Y:S02]  /*2c2f0*/  IADD3 R6, R28.reuse, 0x6b, RZ ;  /* 0x0000006b1c067810 */ /* 0x042fe40007ffe0ff */
[----:B------:R-:W-:Y:S01]  /*2c300*/  IADD3 R21, R28, 0x6c, RZ ;  /* 0x0000006c1c157810 */ /* 0x000fe20007ffe0ff */
[----:B--2---:R0:W-:Y:S04]  /*2c310*/  @P2 STG.E.U16 [R18.64], R25 ;  /* 0x0000001912002986 */ /* 0x0041e8000c101504 */
[----:B------:R1:W-:Y:S01]  /*2c320*/  @P1 STG.E.U16 [R4.64], R29 ;  /* 0x0000001d04001986 */ /* 0x0003e2000c101504 */
[----:B0-----:R-:W-:Y:S02]  /*2c330*/  IADD3 R18, R20, c[0x0][0x198], RZ ;  /* 0x0000660014127a10 */ /* 0x001fe40007ffe0ff */
[----:B------:R-:W-:-:S02]  /*2c340*/  PRMT R20, R29, 0x7632, R20 ;  /* 0x000076321d147816 */ /* 0x000fc40000000014 */
[----:B-1----:R-:W2:Y:S01]  /*2c350*/  LDL.LU R29, [R1+0x1f8] ;  /* 0x0001f800011d7983 */ /* 0x002ea20000300800 */
[----:B------:R-:W-:Y:S02]  /*2c360*/  PRMT R19, R25, 0x7632, R19 ;  /* 0x0000763219137816 */ /* 0x000fe40000000013 */
[----:B------:R-:W-:Y:S01]  /*2c370*/  ISETP.LT.AND P1, PT, R10, c[0x0][0x178], !P3 ;  /* 0x00005e000a007a0c */ /* 0x000fe20005f21270 */
[----:B------:R-:W2:Y:S01]  /*2c380*/  LDL.LU R25, [R1+0x118] ;  /* 0x0001180001197983 */ /* 0x000ea20000300800 */
[----:B------:R-:W-:Y:S01]  /*2c390*/  ISETP.GE.AND P2, PT, R6, c[0x0][0x17c], PT ;  /* 0x00005f0006007a0c */ /* 0x000fe20003f46270 */
[----:B------:R-:W-:Y:S01]  /*2c3a0*/  IMAD.WIDE R4, R18, 0x2, R16 ;  /* 0x0000000212047825 */ /* 0x000fe200078e0210 */
[----:B------:R-:W-:-:S03]  /*2c3b0*/  ISETP.LT.AND P3, PT, R11, c[0x0][0x178], !P3 ;  /* 0x00005e000b007a0c */ /* 0x000fc60005f61270 */
[C---:B------:R-:W-:Y:S01]  /*2c3c0*/  IMAD.WIDE R6, R18.reuse, 0x2, R2 ;  /* 0x0000000212067825 */ /* 0x040fe200078e0202 */
[----:B------:R-:W-:Y:S01]  /*2c3d0*/  IADD3 R18, R18, c[0x0][0x198], RZ ;  /* 0x0000660012127a10 */ /* 0x000fe20007ffe0ff */
[----:B------:R0:W-:Y:S04]  /*2c3e0*/  @P0 STG.E.U16 [R4.64], R19 ;  /* 0x0000001304000986 */ /* 0x0001e8000c101504 */
[----:B------:R1:W-:Y:S01]  /*2c3f0*/  @P5 STG.E.U16 [R6.64], R20 ;  /* 0x0000001406005986 */ /* 0x0003e2000c101504 */
[----:B------:R-:W-:Y:S01]  /*2c400*/  ISETP.GE.AND P0, PT, R21, c[0x0][0x17c], PT ;  /* 0x00005f0015007a0c */ /* 0x000fe20003f06270 */
[----:B0-----:R-:W-:-:S04]  /*2c410*/  IMAD.WIDE R4, R18, 0x2, R16 ;  /* 0x0000000212047825 */ /* 0x001fc800078e0210 */
[----:B-1----:R-:W-:Y:S01]  /*2c420*/  IMAD.WIDE R6, R18, 0x2, R2 ;  /* 0x0000000212067825 */ /* 0x002fe200078e0202 */
[----:B---3--:R0:W-:Y:S01]  /*2c430*/  @P1 STG.E.U16 [R4.64], R27 ;  /* 0x0000001b04001986 */ /* 0x0081e2000c101504 */
[----:B------:R-:W-:-:S03]  /*2c440*/  PRMT R20, R27, 0x7632, R20 ;  /* 0x000076321b147816 */ /* 0x000fc60000000014 */
[----:B----4-:R1:W-:Y:S01]  /*2c450*/  @P3 STG.E.U16 [R6.64], R26 ;  /* 0x0000001a06003986 */ /* 0x0103e2000c101504 */
[----:B------:R-:W-:-:S03]  /*2c460*/  PRMT R21, R26, 0x7632, R21 ;  /* 0x000076321a157816 */ /* 0x000fc60000000015 */
[----:B0-----:R-:W3:Y:S04]  /*2c470*/  LDL.LU R27, [R1+0x208] ;  /* 0x00020800011b7983 */ /* 0x001ee80000300800 */
[----:B-1----:R-:W4:Y:S01]  /*2c480*/  LDL.LU R26, [R1+0x1b8] ;  /* 0x0001b800011a7983 */ /* 0x002f220000300800 */
[----:B------:R-:W-:Y:S02]  /*2c490*/  IADD3 R22, R28, 0x6a, RZ ;  /* 0x0000006a1c167810 */ /* 0x000fe40007ffe0ff */
[----:B------:R-:W-:Y:S02]  /*2c4a0*/  ISETP.LT.AND P5, PT, R10, c[0x0][0x178], !P4 ;  /* 0x00005e000a007a0c */ /* 0x000fe400067a1270 */
[----:B------:R-:W-:Y:S02]  /*2c4b0*/  ISETP.GE.AND P6, PT, R22, c[0x0][0x17c], PT ;  /* 0x00005f0016007a0c */ /* 0x000fe40003fc6270 */
[----:B------:R-:W-:-:S02]  /*2c4c0*/  IADD3 R18, R18, c[0x0][0x198], RZ ;  /* 0x0000660012127a10 */ /* 0x000fc40007ffe0ff */
[----:B------:R-:W-:Y:S02]  /*2c4d0*/  IADD3 R19, R28, 0x6d, RZ ;  /* 0x0000006d1c137810 */ /* 0x000fe40007ffe0ff */
[----:B------:R-:W-:Y:S02]  /*2c4e0*/  ISETP.LT.AND P4, PT, R11, c[0x0][0x178], !P4 ;  /* 0x00005e000b007a0c */ /* 0x000fe40006781270 */
[----:B------:R-:W-:Y:S01]  /*2c4f0*/  ISETP.LT.AND P3, PT, R10, c[0x0][0x178], !P6 ;  /* 0x00005e000a007a0c */ /* 0x000fe20007761270 */
[C---:B------:R-:W-:Y:S01]  /*2c500*/  IMAD.WIDE R4, R18.reuse, 0x2, R16 ;  /* 0x0000000212047825 */ /* 0x040fe200078e0210 */
[----:B------:R-:W-:Y:S02]  /*2c510*/  ISETP.GE.AND P1, PT, R19, c[0x0][0x17c], PT ;  /* 0x00005f0013007a0c */ /* 0x000fe40003f26270 */
[C---:B------:R-:W-:Y:S01]  /*2c520*/  IADD3 R19, R18.reuse, c[0x0][0x198], RZ ;  /* 0x0000660012137a10 */ /* 0x040fe20007ffe0ff */
[----:B------:R-:W-:Y:S01]  /*2c530*/  IMAD.WIDE R6, R18, 0x2, R2 ;  /* 0x0000000212067825 */ /* 0x000fe200078e0202 */
[----:B------:R-:W-:Y:S01]  /*2c540*/  ISETP.LT.AND P6, PT, R11, c[0x0][0x178], !P6 ;  /* 0x00005e000b007a0c */ /* 0x000fe200077c1270 */
[----:B------:R0:W-:Y:S01]  /*2c550*/  @P5 STG.E.U16 [R4.64], R20 ;  /* 0x0000001404005986 */ /* 0x0001e2000c101504 */
[----:B------:R-:W-:-:S03]  /*2c560*/  IADD3 R18, R28, 0x6e, RZ ;  /* 0x0000006e1c127810 */ /* 0x000fc60007ffe0ff */
[----:B------:R1:W-:Y:S01]  /*2c570*/  @P4 STG.E.U16 [R6.64], R21 ;  /* 0x0000001506004986 */ /* 0x0003e2000c101504 */
[----:B------:R-:W-:Y:S01]  /*2c580*/  ISETP.LT.AND P5, PT, R10, c[0x0][0x178], !P2 ;  /* 0x00005e000a007a0c */ /* 0x000fe200057a1270 */
[C-C-:B0-----:R-:W-:Y:S01]  /*2c590*/  IMAD.WIDE R4, R19.reuse, 0x2, R16.reuse ;  /* 0x0000000213047825 */ /* 0x141fe200078e0210 */
[----:B------:R-:W-:Y:S02]  /*2c5a0*/  ISETP.GE.AND P4, PT, R18, c[0x0][0x17c], PT ;  /* 0x00005f0012007a0c */ /* 0x000fe40003f86270 */
[----:B------:R-:W-:Y:S02]  /*2c5b0*/  IADD3 R18, R19, c[0x0][0x198], RZ ;  /* 0x0000660013127a10 */ /* 0x000fe40007ffe0ff */
        /* <DEDUP_REMOVED lines=8> */
[----:B------:R-:W-:Y:S01]  /*2c640*/  PRMT R22, R25, 0x7632, R22 ;  /* 0x0000763219167816 */ /* 0x000fe20000000016 */
[----:B------:R-:W2:Y:S04]  /*2c650*/  LDL.LU R29, [R1+0x198] ;  /* 0x00019800011d7983 */ /* 0x000ea80000300800 */
[----:B------:R0:W-:Y:S01]  /*2c660*/  @P6 STG.E.U16 [R4.64], R25 ;  /* 0x0000001904006986 */ /* 0x0001e2000c101504 */
[----:B------:R-:W-:Y:S02]  /*2c670*/  ISETP.LT.AND P6, PT, R10, c[0x0][0x178], !P0 ;  /* 0x00005e000a007a0c */ /* 0x000fe400047c1270 */
[----:B------:R-:W-:Y:S01]  /*2c680*/  ISETP.LT.AND P0, PT, R11, c[0x0][0x178], !P0 ;  /* 0x00005e000b007a0c */ /* 0x000fe20004701270 */
[----:B------:R1:W-:Y:S01]  /*2c690*/  @P5 STG.E.U16 [R6.64], R19 ;  /* 0x0000001306005986 */ /* 0x0003e2000c101504 */
[----:B0-----:R-:W-:-:S04]  /*2c6a0*/  IMAD.WIDE R4, R18, 0x2, R2 ;  /* 0x0000000212047825 */ /* 0x001fc800078e0202 */
[C---:B-1----:R-:W-:Y:S01]  /*2c6b0*/  IMAD.WIDE R6, R20.reuse, 0x2, R16 ;  /* 0x0000000214067825 */ /* 0x042fe200078e0210 */
[----:B------:R0:W-:Y:S03]  /*2c6c0*/  @P2 STG.E.U16 [R4.64], R22 ;  /* 0x0000001604002986 */ /* 0x0001e6000c101504 */
[----:B------:R-:W-:Y:S01]  /*2c6d0*/  IMAD.WIDE R18, R20, 0x2, R2 ;  /* 0x0000000214127825 */ /* 0x000fe200078e0202 */
[----:B---3--:R1:W-:Y:S04]  /*2c6e0*/  @P6 STG.E.U16 [R6.64], R27 ;  /* 0x0000001b06006986 */ /* 0x0083e8000c101504 */
[----:B----4-:R3:W-:Y:S01]  /*2c6f0*/  @P0 STG.E.U16 [R18.64], R26 ;  /* 0x0000001a12000986 */ /* 0x0107e2000c101504 */
[----:B------:R-:W-:-:S02]  /*2c700*/  ISETP.LT.AND P0, PT, R10, c[0x0][0x178], !P1 ;  /* 0x00005e000a007a0c */ /* 0x000fc40004f01270 */
[----:B0-----:R-:W-:Y:S02]  /*2c710*/  PRMT R22, R27, 0x7632, R22 ;  /* 0x000076321b167816 */ /* 0x001fe40000000016 */
[----:B-1----:R-:W-:Y:S01]  /*2c720*/  IADD3 R6, R20, c[0x0][0x198], RZ ;  /* 0x0000660014067a10 */ /* 0x002fe20007ffe0ff */
[----:B------:R-:W4:Y:S04]  /*2c730*/  LDL.LU R27, [R1+0xcc] ;  /* 0x0000cc00011b7983 */ /* 0x000f280000300800 */
[----:B------:R-:W-:Y:S01]  /*2c740*/  IMAD.WIDE R4, R6, 0x2, R16 ;  /* 0x0000000206047825 */ /* 0x000fe200078e0210 */
[----:B------:R-:W-:Y:S02]  /*2c750*/  PRMT R24, R26, 0x7632, R24 ;  /* 0x000076321a187816 */ /* 0x000fe40000000018 */
[----:B---3--:R-:W3:Y:S04]  /*2c760*/  LDL.LU R26, [R1+0xbc] ;  /* 0x0000bc00011a7983 */ /* 0x008ee80000300800 */
[----:B------:R0:W-:Y:S04]  /*2c770*/  @P0 STG.E.U16 [R4.64], R22 ;  /* 0x0000001604000986 */ /* 0x0001e8000c101504 */
[----:B0-----:R-:W2:Y:S01]  /*2c780*/  LDL.LU R5, [R1+0x218] ;  /* 0x0002180001057983 */ /* 0x001ea20000300800 */
[----:B------:R-:W-:-:S02]  /*2c790*/  IADD3 R23, R28, 0x71, RZ ;  /* 0x000000711c177810 */ /* 0x000fc40007ffe0ff */
[C---:B------:R-:W-:Y:S02]  /*2c7a0*/  ISETP.LT.AND P1, PT, R11.reuse, c[0x0][0x178], !P1 ;  /* 0x00005e000b007a0c */ /* 0x040fe40004f21270 */
[----:B------:R-:W-:Y:S02]  /*2c7b0*/  ISETP.LT.AND P6, PT, R10, c[0x0][0x178], !P4 ;  /* 0x00005e000a007a0c */ /* 0x000fe400067c1270 */
[----:B------:R-:W-:Y:S02]  /*2c7c0*/  ISETP.LT.AND P4, PT, R11, c[0x0][0x178], !P4 ;  /* 0x00005e000b007a0c */ /* 0x000fe40006781270 */
[----:B------:R-:W-:Y:S02]  /*2c7d0*/  ISETP.GE.AND P2, PT, R23, c[0x0][0x17c], PT ;  /* 0x00005f0017007a0c */ /* 0x000fe40003f46270 */
[----:B------:R-:W-:Y:S02]  /*2c7e0*/  IADD3 R23, R6, c[0x0][0x198], RZ ;  /* 0x0000660006177a10 */ /* 0x000fe40007ffe0ff */
[----:B------:R-:W-:Y:S01]  /*2c7f0*/  IADD3 R21, R28, 0x70, RZ ;  /* 0x000000701c157810 */ /* 0x000fe20007ffe0ff */
[----:B------:R-:W-:Y:S01]  /*2c800*/  IMAD.WIDE R6, R6, 0x2, R2 ;  /* 0x0000000206067825 */ /* 0x000fe200078e0202 */
[----:B------:R-:W-:-:S02]  /*2c810*/  IADD3 R25, R28, 0x72, RZ ;  /* 0x000000721c197810 */ /* 0x000fc40007ffe0ff */
[----:B------:R-:W-:Y:S01]  /*2c820*/  ISETP.GE.AND P5, PT, R21, c[0x0][0x17c], PT ;  /* 0x00005f0015007a0c */ /* 0x000fe20003fa6270 */
[C---:B------:R-:W-:Y:S01]  /*2c830*/  IMAD.WIDE R18, R23.reuse, 0x2, R16 ;  /* 0x0000000217127825 */ /* 0x040fe200078e0210 */
[----:B------:R0:W-:Y:S03]  /*2c840*/  @P1 STG.E.U16 [R6.64], R24 ;  /* 0x0000001806001986 */ /* 0x0001e6000c101504 */
[----:B------:R-:W-:Y:S01]  /*2c850*/  IMAD.WIDE R20, R23, 0x2, R2 ;  /* 0x0000000217147825 */ /* 0x000fe200078e0202 */
[----:B------:R-:W-:Y:S02]  /*2c860*/  ISETP.GE.AND P0, PT, R25, c[0x0][0x17c], PT ;  /* 0x00005f0019007a0c */ /* 0x000fe40003f06270 */
[----:B------:R-:W3:Y:S01]  /*2c870*/  LDL.LU R25, [R1+0xfc] ;  /* 0x0000fc0001197983 */ /* 0x000ee20000300800 */
[----:B0-----:R-:W-:-:S04]  /*2c880*/  IADD3 R6, R23, c[0x0][0x198], RZ ;  /* 0x0000660017067a10 */ /* 0x001fc80007ffe0ff */
[----:B------:R-:W-:Y:S01]  /*2c890*/  IADD3 R22, R6, c[0x0][0x198], RZ ;  /* 0x0000660006167a10 */ /* 0x000fe20007ffe0ff */
[----:B--2---:R-:W-:Y:S04]  /*2c8a0*/  @P6 STG.E.U16 [R18.64], R5 ;  /* 0x0000000512006986 */ /* 0x004fe8000c101504 */
[----:B------:R0:W-:Y:S02]  /*2c8b0*/  @P4 STG.E.U16 [R20.64], R29 ;  /* 0x0000001d14004986 */ /* 0x0001e4000c101504 */
[----:B0-----:R-:W-:Y:S02]  /*2c8c0*/  PRMT R21, R29, 0x7632, R21 ;  /* 0x000076321d157816 */ /* 0x001fe40000000015 */
[----:B------:R-:W2:Y:S01]  /*2c8d0*/  LDL.LU R29, [R1+0x9c] ;  /* 0x00009c00011d7983 */ /* 0x000ea20000300800 */
[----:B------:R-:W-:-:S02]  /*2c8e0*/  ISETP.LT.AND P4, PT, R10, c[0x0][0x178], !P3 ;  /* 0x00005e000a007a0c */ /* 0x000fc40005f81270 */
[C---:B------:R-:W-:Y:S02]  /*2c8f0*/  ISETP.LT.AND P3, PT, R11.reuse, c[0x0][0x178], !P3 ;  /* 0x00005e000b007a0c */ /* 0x040fe40005f61270 */
[----:B------:R-:W-:Y:S02]  /*2c900*/  ISETP.LT.AND P6, PT, R10, c[0x0][0x178], !P5 ;  /* 0x00005e000a007a0c */ /* 0x000fe40006fc1270 */
[----:B------:R-:W-:Y:S02]  /*2c910*/  ISETP.LT.AND P5, PT, R11, c[0x0][0x178], !P5 ;  /* 0x00005e000b007a0c */ /* 0x000fe40006fa1270 */
[----:B------:R-:W-:Y:S01]  /*2c920*/  PRMT R20, R5, 0x7632, R20 ;  /* 0x0000763205147816 */ /* 0x000fe20000000014 */
[----:B------:R-:W-:Y:S01]  /*2c930*/  IMAD.WIDE R4, R6, 0x2, R16 ;  /* 0x0000000206047825 */ /* 0x000fe200078e0210 */
[----:B------:R-:W-:-:S03]  /*2c940*/  IADD3 R18, R28, 0x73, RZ ;  /* 0x000000731c127810 */ /* 0x000fc60007ffe0ff */
[----:B------:R-:W-:Y:S01]  /*2c950*/  IMAD.WIDE R6, R6, 0x2, R2 ;  /* 0x0000000206067825 */ /* 0x000fe200078e0202 */
[----:B------:R-:W-:Y:S01]  /*2c960*/  ISETP.GE.AND P1, PT, R18, c[0x0][0x17c], PT ;  /* 0x00005f0012007a0c */ /* 0x000fe20003f26270 */
[----:B------:R0:W-:Y:S02]  /*2c970*/  @P4 STG.E.U16 [R4.64], R20 ;  /* 0x0000001404004986 */ /* 0x0001e4000c101504 */
[C---:B------:R-:W-:Y:S02]  /*2c980*/  IMAD.WIDE R18, R22.reuse, 0x2, R16 ;  /* 0x0000000216127825 */ /* 0x040fe400078e0210 */
[----:B------:R1:W-:Y:S04]  /*2c990*/  @P3 STG.E.U16 [R6.64], R21 ;  /* 0x0000001506003986 */ /* 0x0003e8000c101504 */
[----:B----4-:R4:W-:Y:S01]  /*2c9a0*/  @P6 STG.E.U16 [R18.64], R27 ;  /* 0x0000001b12006986 */ /* 0x0109e2000c101504 */
[----:B0-----:R-:W-:Y:S01]  /*2c9b0*/  IMAD.WIDE R4, R22, 0x2, R2 ;  /* 0x0000000216047825 */ /* 0x001fe200078e0202 */
[----:B-1----:R-:W-:-:S04]  /*2c9c0*/  PRMT R6, R27, 0x7632, R6 ;  /* 0x000076321b067816 */ /* 0x002fc80000000006 */
[----:B---3--:R0:W-:Y:S01]  /*2c9d0*/  @P5 STG.E.U16 [R4.64], R26 ;  /* 0x0000001a04005986 */ /* 0x0081e2000c101504 */
[----:B------:R-:W-:-:S03]  /*2c9e0*/  PRMT R7, R26, 0x7632, R7 ;  /* 0x000076321a077816 */ /* 0x000fc60000000007 */
[----:B----4-:R-:W3:Y:S04]  /*2c9f0*/  LDL.LU R27, [R1+0x10c] ;  /* 0x00010c00011b7983 */ /* 0x010ee80000300800 */
[----:B0-----:R-:W4:Y:S01]  /*2ca00*/  LDL.LU R26, [R1+0xec] ;  /* 0x0000ec00011a7983 */ /* 0x001f220000300800 */
[----:B------:R-:W-:Y:S02]  /*2ca10*/  ISETP.LT.AND P3, PT, R10, c[0x0][0x178], !P2 ;  /* 0x00005e000a007a0c */ /* 0x000fe40005761270 */
[----:B------:R-:W-:Y:S02]  /*2ca20*/  ISETP.LT.AND P2, PT, R11, c[0x0][0x178], !P2 ;  /* 0x00005e000b007a0c */ /* 0x000fe40005741270 */
[----:B------:R-:W-:Y:S02]  /*2ca30*/  IADD3 R18, R22, c[0x0][0x198], RZ ;  /* 0x0000660016127a10 */ /* 0x000fe40007ffe0ff */
[----:B------:R-:W-:-:S02]  /*2ca40*/  ISETP.LT.AND P6, PT, R10, c[0x0][0x178], !P0 ;  /* 0x00005e000a007a0c */ /* 0x000fc400047c1270 */
[----:B------:R-:W-:Y:S01]  /*2ca50*/  ISETP.LT.AND P0, PT, R11, c[0x0][0x178], !P0 ;  /* 0x00005e000b007a0c */ /* 0x000fe20004701270 */
[C---:B------:R-:W-:Y:S01]  /*2ca60*/  IMAD.WIDE R4, R18.reuse, 0x2, R16 ;  /* 0x0000000212047825 */ /* 0x040fe200078e0210 */
[----:B------:R-:W-:-:S03]  /*2ca70*/  IADD3 R20, R18, c[0x0][0x198], RZ ;  /* 0x0000660012147a10 */ /* 0x000fc60007ffe0ff */
[----:B------:R-:W-:Y:S01]  /*2ca80*/  IMAD.WIDE R18, R18, 0x2, R2 ;  /* 0x0000000212127825 */ /* 0x000fe200078e0202 */
[----:B------:R0:W-:Y:S04]  /*2ca90*/  @P3 STG.E.U16 [R4.64], R6 ;  /* 0x0000000604003986 */ /* 0x0001e8000c101504 */
[----:B------:R1:W-:Y:S01]  /*2caa0*/  @P2 STG.E.U16 [R18.64], R7 ;  /* 0x0000000712002986 */ /* 0x0003e2000c101504 */
[----:B0-----:R-:W-:-:S04]  /*2cab0*/  IMAD.WIDE R4, R20, 0x2, R16 ;  /* 0x0000000214047825 */ /* 0x001fc800078e0210 */
[----:B-1----:R-:W-:Y:S01]  /*2cac0*/  IMAD.WIDE R6, R20, 0x2, R2 ;  /* 0x0000000214067825 */ /* 0x002fe200078e0202 */
[----:B------:R-:W-:Y:S01]  /*2cad0*/  PRMT R18, R25, 0x7632, R18 ;  /* 0x0000763219127816 */ /* 0x000fe20000000012 */
[----:B------:R0:W-:Y:S04]  /*2cae0*/  @P6 STG.E.U16 [R4.64], R25 ;  /* 0x0000001904006986 */ /* 0x0001e8000c101504 */
[----:B0-----:R-:W4:Y:S01]  /*2caf0*/  LDL.LU R25, [R1+0x1ac] ;  /* 0x0001ac0001197983 */ /* 0x001f220000300800 */
[----:B--2---:R-:W-:-:S03]  /*2cb00*/  PRMT R19, R29, 0x7632, R19 ;  /* 0x000076321d137816 */ /* 0x004fc60000000013 */
[----:B------:R0:W-:Y:S04]  /*2cb10*/  @P0 STG.E.U16 [R6.64], R29 ;  /* 0x0000001d06000986 */ /* 0x0001e8000c101504 */
[----:B0-----:R-:W2:Y:S01]  /*2cb20*/  LDL.LU R29, [R1+0xdc] ;  /* 0x0000dc00011d7983 */ /* 0x001ea20000300800 */
[----:B------:R-:W-:Y:S02]  /*2cb30*/  IADD3 R23, R28, 0x74, RZ ;  /* 0x000000741c177810 */ /* 0x000fe40007ffe0ff */
[----:B------:R-:W-:Y:S02]  /*2cb40*/  ISETP.LT.AND P2, PT, R10, c[0x0][0x178], !P1 ;  /* 0x00005e000a007a0c */ /* 0x000fe40004f41270 */
[----:B------:R-:W-:Y:S02]  /*2cb50*/  ISETP.GE.AND P4, PT, R23, c[0x0][0x17c], PT ;  /* 0x00005f0017007a0c */ /* 0x000fe40003f86270 */
[----:B------:R-:W-:-:S02]  /*2cb60*/  IADD3 R22, R28, 0x75, RZ ;  /* 0x000000751c167810 */ /* 0x000fc40007ffe0ff */
[----:B------:R-:W-:Y:S02]  /*2cb70*/  IADD3 R6, R20, c[0x0][0x198], RZ ;  /* 0x0000660014067a10 */ /* 0x000fe40007ffe0ff */
[C---:B------:R-:W-:Y:S02]  /*2cb80*/  ISETP.LT.AND P1, PT, R11.reuse, c[0x0][0x178], !P1 ;  /* 0x00005e000b007a0c */ /* 0x040fe40004f21270 */
[----:B------:R-:W-:Y:S02]  /*2cb90*/  ISETP.LT.AND P6, PT, R10, c[0x0][0x178], !P4 ;  /* 0x00005e000a007a0c */ /* 0x000fe400067c1270 */
[----:B------:R-:W-:Y:S01]  /*2cba0*/  ISETP.LT.AND P4, PT, R11, c[0x0][0x178], !P4 ;  /* 0x00005e000b007a0c */ /* 0x000fe20006781270 */
[----:B------:R-:W-:Y:S01]  /*2cbb0*/  IMAD.WIDE R4, R6, 0x2, R16 ;  /* 0x0000000206047825 */ /* 0x000fe200078e0210 */
[----:B------:R-:W-:Y:S02]  /*2cbc0*/  ISETP.GE.AND P5, PT, R22, c[0x0][0x17c], PT ;  /* 0x00005f0016007a0c */ /* 0x000fe40003fa6270 */
[----:B------:R-:W-:-:S02]  /*2cbd0*/  IADD3 R21, R28, 0x76, RZ ;  /* 0x000000761c157810 */ /* 0x000fc40007ffe0ff */
[----:B------:R-:W-:Y:S02]  /*2cbe0*/  IADD3 R20, R28, 0x77, RZ ;  /* 0x000000771c147810 */ /* 0x000fe40007ffe0ff */
[C---:B------:R-:W-:Y:S01]  /*2cbf0*/  IADD3 R22, R6.reuse, c[0x0][0x198], RZ ;  /* 0x0000660006167a10 */ /* 0x040fe20007ffe0ff */
[----:B------:R-:W-:Y:S01]  /*2cc00*/  IMAD.WIDE R6, R6, 0x2, R2 ;  /* 0x0000000206067825 */ /* 0x000fe200078e0202 */
[----:B------:R-:W-:Y:S01]  /*2cc10*/  ISETP.GE.AND P3, PT, R21, c[0x0][0x17c], PT ;  /* 0x00005f0015007a0c */ /* 0x000fe20003f66270 */
[----:B------:R0:W-:Y:S01]  /*2cc20*/  @P2 STG.E.U16 [R4.64], R18 ;  /* 0x0000001204002986 */ /* 0x0001e2000c101504 */
[----:B------:R-:W-:Y:S01]  /*2cc30*/  ISETP.GE.AND P0, PT, R20, c[0x0][0x17c], PT ;  /* 0x00005f0014007a0c */ /* 0x000fe20003f06270 */
[C---:B------:R-:W-:Y:S02]  /*2cc40*/  IMAD.WIDE R20, R22.reuse, 0x2, R16 ;  /* 0x0000000216147825 */ /* 0x040fe400078e0210 */
[----:B------:R1:W-:Y:S04]  /*2cc50*/  @P1 STG.E.U16 [R6.64], R19 ;  /* 0x0000001306001986 */ /* 0x0003e8000c101504 */
[----:B---3--:R3:W-:Y:S01]  /*2cc60*/  @P6 STG.E.U16 [R20.64], R27 ;  /* 0x0000001b14006986 */ /* 0x0087e2000c101504 */
[----:B0-----:R-:W-:Y:S01]  /*2cc70*/  IMAD.WIDE R4, R22, 0x2, R2 ;  /* 0x0000000216047825 */ /* 0x001fe200078e0202 */
[----:B-1----:R-:W-:-:S04]  /*2cc80*/  PRMT R6, R27, 0x7632, R6 ;  /* 0x000076321b067816 */ /* 0x002fc80000000006 */
[----:B----4-:R0:W-:Y:S01]  /*2cc90*/  @P4 STG.E.U16 [R4.64], R26 ;  /* 0x0000001a04004986 */ /* 0x0101e2000c101504 */
[----:B------:R-:W-:-:S03]  /*2cca0*/  PRMT R7, R26, 0x7632, R7 ;  /* 0x000076321a077816 */ /* 0x000fc60000000007 */
[----:B---3--:R-:W3:Y:S04]  /*2ccb0*/  LDL.LU R27, [R1+0x1dc] ;  /* 0x0001dc00011b7983 */ /* 0x008ee80000300800 */
        /* <DEDUP_REMOVED lines=110> */
[----:B------:R-:W-:-:S02]  /*2d3a0*/  IADD3 R6, R20, c[0x0][0x198], RZ ;  /* 0x0000660014067a10 */ /* 0x000fc40007ffe0ff */
[C---:B------:R-:W-:Y:S02]  /*2d3b0*/  ISETP.LT.AND P1, PT, R11.reuse, c[0x0][0x178], !P1 ;  /* 0x00005e000b007a0c */ /* 0x040fe40004f21270 */
[----:B------:R-:W-:Y:S02]  /*2d3c0*/  ISETP.LT.AND P2, PT, R10, c[0x0][0x178], !P4 ;  /* 0x00005e000a007a0c */ /* 0x000fe40006741270 */
[----:B------:R-:W-:Y:S01]  /*2d3d0*/  ISETP.LT.AND P4, PT, R11, c[0x0][0x178], !P4 ;  /* 0x00005e000b007a0c */ /* 0x000fe20006781270 */
[----:B------:R-:W-:Y:S01]  /*2d3e0*/  IMAD.WIDE R4, R6, 0x2, R16 ;  /* 0x0000000206047825 */ /* 0x000fe200078e0210 */
[C---:B------:R-:W-:Y:S02]  /*2d3f0*/  IADD3 R21, R28.reuse, 0x82, RZ ;  /* 0x000000821c157810 */ /* 0x040fe40007ffe0ff */
[----:B------:R-:W-:Y:S02]  /*2d400*/  IADD3 R20, R28, 0x83, RZ ;  /* 0x000000831c147810 */ /* 0x000fe40007ffe0ff */
[C---:B------:R-:W-:Y:S01]  /*2d410*/  IADD3 R23, R6.reuse, c[0x0][0x198], RZ ;  /* 0x0000660006177a10 */ /* 0x040fe20007ffe0ff */
[----:B------:R-:W-:Y:S01]  /*2d420*/  IMAD.WIDE R6, R6, 0x2, R2 ;  /* 0x0000000206067825 */ /* 0x000fe200078e0202 */
[----:B------:R-:W-:Y:S01]  /*2d430*/  ISETP.GE.AND P3, PT, R21, c[0x0][0x17c], PT ;  /* 0x00005f0015007a0c */ /* 0x000fe20003f66270 */
[----:B------:R0:W-:Y:S01]  /*2d440*/  @P6 STG.E.U16 [R4.64], R18 ;  /* 0x0000001204006986 */ /* 0x0001e2000c101504 */
[----:B------:R-:W-:Y:S01]  /*2d450*/  ISETP.GE.AND P0, PT, R20, c[0x0][0x17c], PT ;  /* 0x00005f0014007a0c */ /* 0x000fe20003f06270 */
[----:B------:R-:W-:-:S02]  /*2d460*/  IMAD.WIDE R20, R23, 0x2, R16 ;  /* 0x0000000217147825 */ /* 0x000fc400078e0210 */
[----:B------:R-:W-:Y:S02]  /*2d470*/  @P1 STG.E.U16 [R6.64], R19 ;  /* 0x0000001306001986 */ /* 0x000fe4000c101504 */
[----:B0-----:R-:W-:Y:S02]  /*2d480*/  IMAD.WIDE R4, R23, 0x2, R2 ;  /* 0x0000000217047825 */ /* 0x001fe400078e0202 */
[----:B---3--:R0:W-:Y:S04]  /*2d490*/  @P2 STG.E.U16 [R20.64], R27 ;  /* 0x0000001b14002986 */ /* 0x0081e8000c101504 */
[----:B----4-:R1:W-:Y:S01]  /*2d4a0*/  @P4 STG.E.U16 [R4.64], R26 ;  /* 0x0000001a04004986 */ /* 0x0103e2000c101504 */
[----:B0-----:R-:W-:-:S03]  /*2d4b0*/  PRMT R20, R26, 0x7632, R20 ;  /* 0x000076321a147816 */ /* 0x001fc60000000014 */
[----:B-1----:R-:W3:Y:S01]  /*2d4c0*/  LDL.LU R26, [R1+0x290] ;  /* 0x00029000011a7983 */ /* 0x002ee20000300800 */
[----:B------:R-:W-:-:S04]  /*2d4d0*/  IADD3 R22, R28, 0x81, RZ ;  /* 0x000000811c167810 */ /* 0x000fc80007ffe0ff */
[----:B------:R-:W-:-:S04]  /*2d4e0*/  ISETP.GE.AND P5, PT, R22, c[0x0][0x17c], PT ;  /* 0x00005f0016007a0c */ /* 0x000fc80003fa6270 */
[----:B------:R-:W-:Y:S02]  /*2d4f0*/  ISETP.LT.AND P2, PT, R10, c[0x0][0x178], !P5 ;  /* 0x00005e000a007a0c */ /* 0x000fe40006f41270 */
[----:B------:R-:W-:Y:S02]  /*2d500*/  ISETP.LT.AND P5, PT, R11, c[0x0][0x178], !P5 ;  /* 0x00005e000b007a0c */ /* 0x000fe40006fa1270 */
[----:B------:R-:W-:Y:S02]  /*2d510*/  IADD3 R6, R28, 0x85, RZ ;  /* 0x000000851c067810 */ /* 0x000fe40007ffe0ff */
[----:B------:R-:W-:Y:S02]  /*2d520*/  IADD3 R18, R23, c[0x0][0x198], RZ ;  /* 0x0000660017127a10 */ /* 0x000fe40007ffe0ff */
[----:B------:R-:W-:Y:S02]  /*2d530*/  ISETP.GE.AND P1, PT, R6, c[0x0][0x17c], PT ;  /* 0x00005f0006007a0c */ /* 0x000fe40003f26270 */
[----:B------:R-:W-:Y:S01]  /*2d540*/  PRMT R19, R27, 0x7632, R19 ;  /* 0x000076321b137816 */ /* 0x000fe20000000013 */
[----:B------:R-:W-:Y:S01]  /*2d550*/  IMAD.WIDE R6, R18, 0x2, R16 ;  /* 0x0000000212067825 */ /* 0x000fe200078e0210 */
[----:B------:R-:W-:Y:S01]  /*2d560*/  ISETP.LT.AND P4, PT, R10, c[0x0][0x178], !P3 ;  /* 0x00005e000a007a0c */ /* 0x000fe20005f81270 */
[----:B------:R-:W4:Y:S01]  /*2d570*/  LDL.LU R27, [R1+0x1c0] ;  /* 0x0001c000011b7983 */ /* 0x000f220000300800 */
[----:B------:R-:W-:Y:S01]  /*2d580*/  ISETP.LT.AND P3, PT, R11, c[0x0][0x178], !P3 ;  /* 0x00005e000b007a0c */ /* 0x000fe20005f61270 */
[C-C-:B------:R-:W-:Y:S01]  /*2d590*/  IMAD.WIDE R4, R18.reuse, 0x2, R2.reuse ;  /* 0x0000000212047825 */ /* 0x140fe200078e0202 */
[----:B------:R-:W-:Y:S01]  /*2d5a0*/  IADD3 R18, R18, c[0x0][0x198], RZ ;  /* 0x0000660012127a10 */ /* 0x000fe20007ffe0ff */
[----:B------:R0:W-:Y:S04]  /*2d5b0*/  @P2 STG.E.U16 [R6.64], R19 ;  /* 0x0000001306002986 */ /* 0x0001e8000c101504 */
[----:B------:R1:W-:Y:S01]  /*2d5c0*/  @P5 STG.E.U16 [R4.64], R20 ;  /* 0x0000001404005986 */ /* 0x0003e2000c101504 */
[----:B0-----:R-:W-:-:S04]  /*2d5d0*/  IMAD.WIDE R6, R18, 0x2, R2 ;  /* 0x0000000212067825 */ /* 0x001fc800078e0202 */
[----:B-1----:R-:W-:-:S05]  /*2d5e0*/  IMAD.WIDE R4, R18, 0x2, R16 ;  /* 0x0000000212047825 */ /* 0x002fca00078e0210 */
[----:B------:R-:W-:Y:S04]  /*2d5f0*/  @P4 STG.E.U16 [R4.64], R25 ;  /* 0x0000001904004986 */ /* 0x000fe8000c101504 */
[----:B--2---:R0:W-:Y:S01]  /*2d600*/  @P3 STG.E.U16 [R6.64], R29 ;  /* 0x0000001d06003986 */ /* 0x0041e2000c101504 */
[----:B------:R-:W-:-:S03]  /*2d610*/  PRMT R20, R29, 0x7632, R20 ;  /* 0x000076321d147816 */ /* 0x000fc60000000014 */
[----:B0-----:R-:W2:Y:S01]  /*2d620*/  LDL.LU R29, [R1+0x280] ;  /* 0x00028000011d7983 */ /* 0x001ea20000300800 */
[----:B------:R-:W-:Y:S02]  /*2d630*/  IADD3 R22, R28, 0x84, RZ ;  /* 0x000000841c167810 */ /* 0x000fe40007ffe0ff */
[----:B------:R-:W-:Y:S02]  /*2d640*/  ISETP.LT.AND P5, PT, R10, c[0x0][0x178], !P0 ;  /* 0x00005e000a007a0c */ /* 0x000fe400047a1270 */
[----:B------:R-:W-:Y:S02]  /*2d650*/  ISETP.GE.AND P6, PT, R22, c[0x0][0x17c], PT ;  /* 0x00005f0016007a0c */ /* 0x000fe40003fc6270 */
[----:B------:R-:W-:Y:S02]  /*2d660*/  IADD3 R21, R28, 0x86, RZ ;  /* 0x000000861c157810 */ /* 0x000fe40007ffe0ff */
[----:B------:R-:W-:Y:S02]  /*2d670*/  IADD3 R18, R18, c[0x0][0x198], RZ ;  /* 0x0000660012127a10 */ /* 0x000fe40007ffe0ff */
[----:B------:R-:W-:-:S02]  /*2d680*/  IADD3 R19, R28, 0x87, RZ ;  /* 0x000000871c137810 */ /* 0x000fc40007ffe0ff */
[----:B------:R-:W-:Y:S02]  /*2d690*/  ISETP.LT.AND P0, PT, R11, c[0x0][0x178], !P0 ;  /* 0x00005e000b007a0c */ /* 0x000fe40004701270 */
[----:B------:R-:W-:Y:S01]  /*2d6a0*/  ISETP.LT.AND P3, PT, R10, c[0x0][0x178], !P6 ;  /* 0x00005e000a007a0c */ /* 0x000fe20007761270 */
[C---:B------:R-:W-:Y:S01]  /*2d6b0*/  IMAD.WIDE R4, R18.reuse, 0x2, R16 ;  /* 0x0000000212047825 */ /* 0x040fe200078e0210 */
[----:B------:R-:W-:Y:S02]  /*2d6c0*/  ISETP.GE.AND P2, PT, R21, c[0x0][0x17c], PT ;  /* 0x00005f0015007a0c */ /* 0x000fe40003f46270 */
[----:B------:R-:W-:Y:S02]  /*2d6d0*/  ISETP.GE.AND P4, PT, R19, c[0x0][0x17c], PT ;  /* 0x00005f0013007a0c */ /* 0x000fe40003f86270 */
[----:B------:R-:W-:Y:S02]  /*2d6e0*/  PRMT R21, R25, 0x7632, R21 ;  /* 0x0000763219157816 */ /* 0x000fe40000000015 */
[C---:B------:R-:W-:Y:S01]  /*2d6f0*/  IADD3 R19, R18.reuse, c[0x0][0x198], RZ ;  /* 0x0000660012137a10 */ /* 0x040fe20007ffe0ff */
[----:B------:R-:W-:Y:S01]  /*2d700*/  IMAD.WIDE R6, R18, 0x2, R2 ;  /* 0x0000000212067825 */ /* 0x000fe200078e0202 */
[----:B------:R-:W2:Y:S01]  /*2d710*/  LDL.LU R25, [R1+0x2c0] ;  /* 0x0002c00001197983 */ /* 0x000ea20000300800 */
        /* <DEDUP_REMOVED lines=16> */
[----:B----4-:R0:W-:Y:S01]  /*2d820*/  @P6 STG.E.U16 [R4.64], R27 ;  /* 0x0000001b04006986 */ /* 0x0101e2000c101504 */
[----:B------:R-:W-:Y:S02]  /*2d830*/  ISETP.LT.AND P6, PT, R10, c[0x0][0x178], !P2 ;  /* 0x00005e000a007a0c */ /* 0x000fe400057c1270 */
[----:B------:R-:W-:Y:S02]  /*2d840*/  ISETP.LT.AND P2, PT, R11, c[0x0][0x178], !P2 ;  /* 0x00005e000b007a0c */ /* 0x000fe40005741270 */
[C---:B------:R-:W-:Y:S01]  /*2d850*/  IADD3 R20, R18.reuse, c[0x0][0x198], RZ ;  /* 0x0000660012147a10 */ /* 0x040fe20007ffe0ff */
[----:B------:R1:W-:Y:S01]  /*2d860*/  @P0 STG.E.U16 [R6.64], R19 ;  /* 0x0000001306000986 */ /* 0x0003e2000c101504 */
[----:B------:R-:W-:Y:S01]  /*2d870*/  PRMT R21, R27, 0x7632, R21 ;  /* 0x000076321b157816 */ /* 0x000fe20000000015 */
[----:B0-----:R-:W-:Y:S02]  /*2d880*/  IMAD.WIDE R4, R18, 0x2, R2 ;  /* 0x0000000212047825 */ /* 0x001fe400078e0202 */
[----:B------:R-:W4:Y:S02]  /*2d890*/  LDL.LU R27, [R1+0x2b0] ;  /* 0x0002b000011b7983 */ /* 0x000f240000300800 */
[----:B-1----:R-:W-:-:S02]  /*2d8a0*/  IMAD.WIDE R6, R20, 0x2, R16 ;  /* 0x0000000214067825 */ /* 0x002fc400078e0210 */
[----:B------:R-:W-:Y:S02]  /*2d8b0*/  @P1 STG.E.U16 [R4.64], R21 ;  /* 0x0000001504001986 */ /* 0x000fe4000c101504 */
[----:B------:R-:W-:Y:S02]  /*2d8c0*/  IMAD.WIDE R18, R20, 0x2, R2 ;  /* 0x0000000214127825 */ /* 0x000fe400078e0202 */
[----:B--2---:R-:W-:Y:S04]  /*2d8d0*/  @P6 STG.E.U16 [R6.64], R29 ;  /* 0x0000001d06006986 */ /* 0x004fe8000c101504 */
[----:B------:R0:W-:Y:S02]  /*2d8e0*/  @P2 STG.E.U16 [R18.64], R12 ;  /* 0x0000000c12002986 */ /* 0x0001e4000c101504 */
[----:B0-----:R-:W-:-:S02]  /*2d8f0*/  PRMT R12, R29, 0x7632, R12 ;  /* 0x000076321d0c7816 */ /* 0x001fc4000000000c */
[----:B------:R-:W2:Y:S01]  /*2d900*/  LDL.LU R29, [R1+0x1e0] ;  /* 0x0001e000011d7983 */ /* 0x000ea20000300800 */
[----:B------:R-:W-:Y:S02]  /*2d910*/  IADD3 R22, R28, 0x8a, RZ ;  /* 0x0000008a1c167810 */ /* 0x000fe40007ffe0ff */
[----:B------:R-:W-:Y:S02]  /*2d920*/  ISETP.LT.AND P2, PT, R10, c[0x0][0x178], !P4 ;  /* 0x00005e000a007a0c */ /* 0x000fe40006741270 */
[C---:B------:R-:W-:Y:S02]  /*2d930*/  ISETP.LT.AND P4, PT, R11.reuse, c[0x0][0x178], !P4 ;  /* 0x00005e000b007a0c */ /* 0x040fe40006781270 */
[----:B------:R-:W-:Y:S02]  /*2d940*/  IADD3 R6, R20, c[0x0][0x198], RZ ;  /* 0x0000660014067a10 */ /* 0x000fe40007ffe0ff */
[----:B------:R-:W-:Y:S02]  /*2d950*/  ISETP.LT.AND P6, PT, R10, c[0x0][0x178], !P5 ;  /* 0x00005e000a007a0c */ /* 0x000fe40006fc1270 */
[----:B------:R-:W-:-:S02]  /*2d960*/  ISETP.LT.AND P5, PT, R11, c[0x0][0x178], !P5 ;  /* 0x00005e000b007a0c */ /* 0x000fc40006fa1270 */
[----:B------:R-:W-:Y:S02]  /*2d970*/  IADD3 R23, R28, 0x8b, RZ ;  /* 0x0000008b1c177810 */ /* 0x000fe40007ffe0ff */
[----:B------:R-:W-:Y:S02]  /*2d980*/  ISETP.GE.AND P0, PT, R22, c[0x0][0x17c], PT ;  /* 0x00005f0016007a0c */ /* 0x000fe40003f06270 */
[C---:B------:R-:W-:Y:S01]  /*2d990*/  IADD3 R22, R6.reuse, c[0x0][0x198], RZ ;  /* 0x0000660006167a10 */ /* 0x040fe20007ffe0ff */
[----:B------:R-:W-:Y:S01]  /*2d9a0*/  IMAD.WIDE R4, R6, 0x2, R16 ;  /* 0x0000000206047825 */ /* 0x000fe200078e0210 */
[----:B------:R-:W-:Y:S02]  /*2d9b0*/  ISETP.GE.AND P1, PT, R23, c[0x0][0x17c], PT ;  /* 0x00005f0017007a0c */ /* 0x000fe40003f26270 */
[----:B------:R-:W-:Y:S01]  /*2d9c0*/  PRMT R23, R12, 0x7632, R23 ;  /* 0x000076320c177816 */ /* 0x000fe20000000017 */
[----:B------:R-:W-:Y:S01]  /*2d9d0*/  IMAD.WIDE R6, R6, 0x2, R2 ;  /* 0x0000000206067825 */ /* 0x000fe200078e0202 */
[----:B------:R-:W-:Y:S03]  /*2d9e0*/  @P2 STG.E.U16 [R4.64], R12 ;  /* 0x0000000c04002986 */ /* 0x000fe6000c101504 */
[C---:B------:R-:W-:Y:S01]  /*2d9f0*/  IMAD.WIDE R18, R22.reuse, 0x2, R16 ;  /* 0x0000000216127825 */ /* 0x040fe200078e0210 */
[----:B------:R-:W-:Y:S03]  /*2da00*/  @P4 STG.E.U16 [R6.64], R23 ;  /* 0x0000001706004986 */ /* 0x000fe6000c101504 */
[----:B------:R-:W-:Y:S01]  /*2da10*/  IMAD.WIDE R20, R22, 0x2, R2 ;  /* 0x0000000216147825 */ /* 0x000fe200078e0202 */
[----:B------:R-:W-:Y:S04]  /*2da20*/  @P6 STG.E.U16 [R18.64], R25 ;  /* 0x0000001912006986 */ /* 0x000fe8000c101504 */
[----:B---3--:R0:W-:Y:S02]  /*2da30*/  @P5 STG.E.U16 [R20.64], R26 ;  /* 0x0000001a14005986 */ /* 0x0081e4000c101504 */
[----:B0-----:R-:W-:-:S02]  /*2da40*/  PRMT R20, R26, 0x7632, R20 ;  /* 0x000076321a147816 */ /* 0x001fc40000000014 */
[----:B------:R-:W3:Y:S01]  /*2da50*/  LDL.LU R26, [R1+0x2a0] ;  /* 0x0002a000011a7983 */ /* 0x000ee20000300800 */
[----:B------:R-:W-:Y:S02]  /*2da60*/  ISETP.LT.AND P4, PT, R10, c[0x0][0x178], !P3 ;  /* 0x00005e000a007a0c */ /* 0x000fe40005f81270 */
[----:B------:R-:W-:Y:S02]  /*2da70*/  IADD3 R6, R22, c[0x0][0x198], RZ ;  /* 0x0000660016067a10 */ /* 0x000fe40007ffe0ff */
[C---:B------:R-:W-:Y:S02]  /*2da80*/  ISETP.LT.AND P3, PT, R11.reuse, c[0x0][0x178], !P3 ;  /* 0x00005e000b007a0c */ /* 0x040fe40005f61270 */
[----:B------:R-:W-:Y:S02]  /*2da90*/  ISETP.LT.AND P5, PT, R10, c[0x0][0x178], !P0 ;  /* 0x00005e000a007a0c */ /* 0x000fe400047a1270 */
[----:B------:R-:W-:Y:S01]  /*2daa0*/  ISETP.LT.AND P0, PT, R11, c[0x0][0x178], !P0 ;  /* 0x00005e000b007a0c */ /* 0x000fe20004701270 */
[----:B------:R-:W-:Y:S01]  /*2dab0*/  IMAD.WIDE R4, R6, 0x2, R16 ;  /* 0x0000000206047825 */ /* 0x000fe200078e0210 */
[----:B------:R-:W-:-:S02]  /*2dac0*/  PRMT R12, R25, 0x7632, R12 ;  /* 0x00007632190c7816 */ /* 0x000fc4000000000c */
[----:B------:R-:W-:Y:S02]  /*2dad0*/  IADD3 R18, R28, 0x8d, RZ ;  /* 0x0000008d1c127810 */ /* 0x000fe40007ffe0ff */
[C---:B------:R-:W-:Y:S01]  /*2dae0*/  IADD3 R21, R6.reuse, c[0x0][0x198], RZ ;  /* 0x0000660006157a10 */ /* 0x040fe20007ffe0ff */
[----:B------:R-:W-:Y:S01]  /*2daf0*/  IMAD.WIDE R6, R6, 0x2, R2 ;  /* 0x0000000206067825 */ /* 0x000fe200078e0202 */
[----:B------:R-:W-:Y:S01]  /*2db00*/  ISETP.GE.AND P6, PT, R18, c[0x0][0x17c], PT ;  /* 0x00005f0012007a0c */ /* 0x000fe20003fc6270 */
[----:B------:R0:W-:Y:S02]  /*2db10*/  @P4 STG.E.U16 [R4.64], R12 ;  /* 0x0000000c04004986 */ /* 0x0001e4000c101504 */
[C---:B------:R-:W-:Y:S02]  /*2db20*/  IMAD.WIDE R18, R21.reuse, 0x2, R16 ;  /* 0x0000000215127825 */ /* 0x040fe400078e0210 */
[----:B------:R-:W-:Y:S04]  /*2db30*/  @P3 STG.E.U16 [R6.64], R20 ;  /* 0x0000001406003986 */ /* 0x000fe8000c101504 */
[----:B----4-:R1:W-:Y:S01]  /*2db40*/  @P5 STG.E.U16 [R18.64], R27 ;  /* 0x0000001b12005986 */ /* 0x0103e2000c101504 */
[----:B0-----:R-:W-:-:S05]  /*2db50*/  IMAD.WIDE R4, R21, 0x2, R2 ;  /* 0x0000000215047825 */ /* 0x001fca00078e0202 */
[----:B--2---:R0:W-:Y:S01]  /*2db60*/  @P0 STG.E.U16 [R4.64], R29 ;  /* 0x0000001d04000986 */ /* 0x0041e2000c101504 */
[----:B-1----:R-:W-:-:S03]  /*2db70*/  PRMT R19, R29, 0x7632, R19 ;  /* 0x000076321d137816 */ /* 0x002fc60000000013 */
[----:B0-----:R-:W2:Y:S01]  /*2db80*/  LDL.LU R29, [R1+0x2d0] ;  /* 0x0002d000011d7983 */ /* 0x001ea20000300800 */
[----:B------:R-:W-:Y:S02]  /*2db90*/  IADD3 R24, R28, 0x8c, RZ ;  /* 0x0000008c1c187810 */ /* 0x000fe40007ffe0ff */
[----:B------:R-:W-:Y:S02]  /*2dba0*/  ISETP.LT.AND P5, PT, R10, c[0x0][0x178], !P1 ;  /* 0x00005e000a007a0c */ /* 0x000fe40004fa1270 */
[----:B------:R-:W-:Y:S02]  /*2dbb0*/  ISETP.LT.AND P1, PT, R11, c[0x0][0x178], !P1 ;  /* 0x00005e000b007a0c */ /* 0x000fe40004f21270 */
[----:B------:R-:W-:Y:S02]  /*2dbc0*/  ISETP.GE.AND P2, PT, R24, c[0x0][0x17c], PT ;  /* 0x00005f0018007a0c */ /* 0x000fe40003f46270 */
[----:B------:R-:W-:Y:S01]  /*2dbd0*/  IADD3 R6, R28, 0x8f, RZ ;  /* 0x0000008f1c067810 */ /* 0x000fe20007ffe0ff */
[----:B------:R-:W4:Y:S01]  /*2dbe0*/  LDL.LU R24, [R1+0x250] ;  /* 0x0002500001187983 */ /* 0x000f220000300800 */
[----:B------:R-:W-:-:S02]  /*2dbf0*/  IADD3 R12, R21, c[0x0][0x198], RZ ;  /* 0x00006600150c7a10 */ /* 0x000fc40007ffe0ff */
[----:B------:R-:W-:Y:S02]  /*2dc00*/  ISETP.GE.AND P3, PT, R6, c[0x0][0x17c], PT ;  /* 0x00005f0006007a0c */ /* 0x000fe40003f66270 */
[----:B------:R-:W-:Y:S01]  /*2dc10*/  ISETP.LT.AND P0, PT, R10, c[0x0][0x178], !P2 ;  /* 0x00005e000a007a0c */ /* 0x000fe20005701270 */
[C---:B------:R-:W-:Y:S01]  /*2dc20*/  IMAD.WIDE R6, R12.reuse, 0x2, R16 ;  /* 0x000000020c067825 */ /* 0x040fe200078e0210 */
[----:B------:R-:W-:Y:S02]  /*2dc30*/  PRMT R18, R27, 0x7632, R18 ;  /* 0x000076321b127816 */ /* 0x000fe40000000012 */
[----:B------:R-:W4:Y:S01]  /*2dc40*/  LDL.LU R27, [R1+0x264] ;  /* 0x00026400011b7983 */ /* 0x000f220000300800 */
[C---:B------:R-:W-:Y:S01]  /*2dc50*/  IMAD.WIDE R4, R12.reuse, 0x2, R2 ;  /* 0x000000020c047825 */ /* 0x040fe200078e0202 */
[----:B------:R-:W-:Y:S02]  /*2dc60*/  IADD3 R12, R12, c[0x0][0x198], RZ ;  /* 0x000066000c0c7a10 */ /* 0x000fe40007ffe0ff */
[----:B------:R-:W-:Y:S04]  /*2dc70*/  @P5 STG.E.U16 [R6.64], R18 ;  /* 0x0000001206005986 */ /* 0x000fe8000c101504 */
[----:B------:R0:W-:Y:S02]  /*2dc80*/  @P1 STG.E.U16 [R4.64], R19 ;  /* 0x0000001304001986 */ /* 0x0001e4000c101504 */
[----:B0-----:R-:W-:-:S05]  /*2dc90*/  IMAD.WIDE R4, R12, 0x2, R16 ;  /* 0x000000020c047825 */ /* 0x001fca00078e0210 */
[----:B---3--:R0:W-:Y:S01]  /*2dca0*/  @P0 STG.E.U16 [R4.64], R26 ;  /* 0x0000001a04000986 */ /* 0x0081e2000c101504 */
[----:B------:R-:W-:-:S03]  /*2dcb0*/  PRMT R19, R26, 0x7632, R19 ;  /* 0x000076321a137816 */ /* 0x000fc60000000013 */
[----:B0-----:R-:W3:Y:S01]  /*2dcc0*/  LDL.LU R26, [R1+0x244] ;  /* 0x00024400011a7983 */ /* 0x001ee20000300800 */
[----:B------:R-:W-:Y:S02]  /*2dcd0*/  ISETP.LT.AND P2, PT, R11, c[0x0][0x178], !P2 ;  /* 0x00005e000b007a0c */ /* 0x000fe40005741270 */
[----:B------:R-:W-:Y:S01]  /*2dce0*/  IADD3 R22, R28, 0x8e, RZ ;  /* 0x0000008e1c167810 */ /* 0x000fe20007ffe0ff */
[----:B------:R-:W-:Y:S01]  /*2dcf0*/  IMAD.WIDE R6, R12, 0x2, R2 ;  /* 0x000000020c067825 */ /* 0x000fe200078e0202 */
[----:B------:R-:W-:Y:S01]  /*2dd00*/  ISETP.LT.AND P1, PT, R10, c[0x0][0x178], !P6 ;  /* 0x00005e000a007a0c */ /* 0x000fe20007721270 */
[----:B------:R-:W3:Y:S01]  /*2dd10*/  LDL.LU R25, [R1+0x274] ;  /* 0x0002740001197983 */ /* 0x000ee20000300800 */
[----:B------:R-:W-:Y:S02]  /*2dd20*/  ISETP.GE.AND P4, PT, R22, c[0x0][0x17c], PT ;  /* 0x00005f0016007a0c */ /* 0x000fe40003f86270 */
[----:B------:R-:W-:Y:S02]  /*2dd30*/  IADD3 R18, R28, 0x91, RZ ;  /* 0x000000911c127810 */ /* 0x000fe40007ffe0ff */
[----:B------:R-:W-:-:S02]  /*2dd40*/  IADD3 R12, R12, c[0x0][0x198], RZ ;  /* 0x000066000c0c7a10 */ /* 0x000fc40007ffe0ff */
[----:B------:R-:W-:Y:S01]  /*2dd50*/  ISETP.LT.AND P6, PT, R11, c[0x0][0x178], !P6 ;  /* 0x00005e000b007a0c */ /* 0x000fe200077c1270 */
[----:B------:R0:W-:Y:S01]  /*2dd60*/  @P2 STG.E.U16 [R6.64], R8 ;  /* 0x0000000806002986 */ /* 0x0001e2000c101504 */
[----:B------:R-:W-:Y:S01]  /*2dd70*/  ISETP.LT.AND P2, PT, R10, c[0x0][0x178], !P4 ;  /* 0x00005e000a007a0c */ /* 0x000fe20006741270 */
[----:B------:R-:W-:Y:S01]  /*2dd80*/  IMAD.WIDE R4, R12, 0x2, R16 ;  /* 0x000000020c047825 */ /* 0x000fe200078e0210 */
[----:B------:R-:W-:Y:S02]  /*2dd90*/  ISETP.GE.AND P0, PT, R18, c[0x0][0x17c], PT ;  /* 0x00005f0012007a0c */ /* 0x000fe40003f06270 */
[----:B------:R-:W-:Y:S02]  /*2dda0*/  PRMT R18, R8, 0x7632, R18 ;  /* 0x0000763208127816 */ /* 0x000fe40000000012 */
[----:B------:R1:W-:Y:S01]  /*2ddb0*/  @P1 STG.E.U16 [R4.64], R19 ;  /* 0x0000001304001986 */ /* 0x0003e2000c101504 */
[C---:B0-----:R-:W-:Y:S01]  /*2ddc0*/  IADD3 R8, R12.reuse, c[0x0][0x198], RZ ;  /* 0x000066000c087a10 */ /* 0x041fe20007ffe0ff */
[----:B------:R-:W-:-:S04]  /*2ddd0*/  IMAD.WIDE R6, R12, 0x2, R2 ;  /* 0x000000020c067825 */ /* 0x000fc800078e0202 */
[C---:B-1----:R-:W-:Y:S01]  /*2dde0*/  IMAD.WIDE R4, R8.reuse, 0x2, R16 ;  /* 0x0000000208047825 */ /* 0x042fe200078e0210 */
[----:B------:R0:W-:Y:S02]  /*2ddf0*/  @P6 STG.E.U16 [R6.64], R18 ;  /* 0x0000001206006986 */ /* 0x0001e4000c101504 */
[C---:B0-----:R-:W-:Y:S02]  /*2de00*/  IADD3 R18, R8.reuse, c[0x0][0x198], RZ ;  /* 0x0000660008127a10 */ /* 0x041fe40007ffe0ff */
[----:B--2---:R0:W-:Y:S02]  /*2de10*/  @P2 STG.E.U16 [R4.64], R29 ;  /* 0x0000001d04002986 */ /* 0x0041e4000c101504 */
[----:B0-----:R-:W-:Y:S01]  /*2de20*/  IMAD.WIDE R4, R8, 0x2, R2 ;  /* 0x0000000208047825 */ /* 0x001fe200078e0202 */
[----:B------:R-:W-:Y:S02]  /*2de30*/  PRMT R8, R29, 0x7632, R8 ;  /* 0x000076321d087816 */ /* 0x000fe40000000008 */
[----:B------:R-:W2:Y:S01]  /*2de40*/  LDL.LU R29, [R1+0x224] ;  /* 0x00022400011d7983 */ /* 0x000ea20000300800 */
[----:B------:R-:W-:-:S02]  /*2de50*/  ISETP.LT.AND P4, PT, R11, c[0x0][0x178], !P4 ;  /* 0x00005e000b007a0c */ /* 0x000fc40006781270 */
[----:B------:R-:W-:Y:S02]  /*2de60*/  ISETP.LT.AND P6, PT, R10, c[0x0][0x178], !P3 ;  /* 0x00005e000a007a0c */ /* 0x000fe40005fc1270 */
[C---:B------:R-:W-:Y:S02]  /*2de70*/  IADD3 R20, R28.reuse, 0x90, RZ ;  /* 0x000000901c147810 */ /* 0x040fe40007ffe0ff */
[----:B------:R-:W-:Y:S02]  /*2de80*/  IADD3 R6, R28, 0x93, RZ ;  /* 0x000000931c067810 */ /* 0x000fe40007ffe0ff */
[----:B------:R-:W-:Y:S02]  /*2de90*/  ISETP.GE.AND P5, PT, R20, c[0x0][0x17c], PT ;  /* 0x00005f0014007a0c */ /* 0x000fe40003fa6270 */
[----:B------:R-:W-:Y:S01]  /*2dea0*/  ISETP.GE.AND P2, PT, R6, c[0x0][0x17c], PT ;  /* 0x00005f0006007a0c */ /* 0x000fe20003f46270 */
[----:B------:R-:W-:Y:S01]  /*2deb0*/  IMAD.WIDE R6, R18, 0x2, R16 ;  /* 0x0000000212067825 */ /* 0x000fe200078e0210 */
[----:B------:R-:W-:Y:S01]  /*2dec0*/  ISETP.LT.AND P3, PT, R11, c[0x0][0x178], !P3 ;  /* 0x00005e000b007a0c */ /* 0x000fe20005f61270 */
[----:B----4-:R0:W-:Y:S01]  /*2ded0*/  @P4 STG.E.U16 [R4.64], R24 ;  /* 0x0000001804004986 */ /* 0x0101e2000c101504 */
[----:B------:R-:W-:-:S02]  /*2dee0*/  ISETP.LT.AND P4, PT, R10, c[0x0][0x178], !P5 ;  /* 0x00005e000a007a0c */ /* 0x000fc40006f81270 */
[----:B------:R-:W-:Y:S01]  /*2def0*/  ISETP.LT.AND P5, PT, R11, c[0x0][0x178], !P5 ;  /* 0x00005e000b007a0c */ /* 0x000fe20006fa1270 */
[----:B------:R1:W-:Y:S01]  /*2df00*/  @P6 STG.E.U16 [R6.64], R8 ;  /* 0x0000000806006986 */ /* 0x0003e2000c101504 */
[----:B------:R-:W-:-:S04]  /*2df10*/  IADD3 R12, R28, 0x92, RZ ;  /* 0x000000921c0c7810 */ /* 0x000fc80007ffe0ff */
[----:B------:R-:W-:Y:S02]  /*2df20*/  ISETP.GE.AND P1, PT, R12, c[0x0][0x17c], PT ;  /* 0x00005f000c007a0c */ /* 0x000fe40003f26270 */
[----:B------:R-:W-:Y:S01]  /*2df30*/  PRMT R12, R24, 0x7632, R12 ;  /* 0x00007632180c7816 */ /* 0x000fe2000000000c */
[C---:B0-----:R-:W-:Y:S01]  /*2df40*/  IMAD.WIDE R4, R18.reuse, 0x2, R2 ;  /* 0x0000000212047825 */ /* 0x041fe200078e0202 */
[----:B-1----:R-:W-:-:S04]  /*2df50*/  IADD3 R8, R18, c[0x0][0x198], RZ ;  /* 0x0000660012087a10 */ /* 0x002fc80007ffe0ff */
[----:B------:R0:W-:Y:S01]  /*2df60*/  @P3 STG.E.U16 [R4.64], R12 ;  /* 0x0000000c04003986 */ /* 0x0001e2000c101504 */
[----:B------:R-:W-:-:S04]  /*2df70*/  IMAD.WIDE R6, R8, 0x2, R16 ;  /* 0x0000000208067825 */ /* 0x000fc800078e0210 */
[----:B------:R-:W-:Y:S01]  /*2df80*/  IMAD.WIDE R18, R8, 0x2, R2 ;  /* 0x0000000208127825 */ /* 0x000fe200078e0202 */
[----:B------:R1:W-:Y:S01]  /*2df90*/  @P4 STG.E.U16 [R6.64], R27 ;  /* 0x0000001b06004986 */ /* 0x0003e2000c101504 */
[----:B---3--:R-:W-:Y:S02]  /*2dfa0*/  PRMT R22, R26, 0x7632, R22 ;  /* 0x000076321a167816 */ /* 0x008fe40000000016 */
[----:B0-----:R-:W-:Y:S01]  /*2dfb0*/  PRMT R12, R27, 0x7632, R12 ;  /* 0x000076321b0c7816 */ /* 0x001fe2000000000c */
[----:B------:R0:W-:Y:S04]  /*2dfc0*/  @P5 STG.E.U16 [R18.64], R26 ;  /* 0x0000001a12005986 */ /* 0x0001e8000c101504 */
[----:B-1----:R-:W3:Y:S04]  /*2dfd0*/  LDL.LU R27, [R1+0x294] ;  /* 0x00029400011b7983 */ /* 0x002ee80000300800 */
[----:B0-----:R-:W4:Y:S01]  /*2dfe0*/  LDL.LU R26, [R1+0x1c4] ;  /* 0x0001c400011a7983 */ /* 0x001f220000300800 */
[----:B------:R-:W-:-:S02]  /*2dff0*/  ISETP.LT.AND P4, PT, R10, c[0x0][0x178], !P0 ;  /* 0x00005e000a007a0c */ /* 0x000fc40004781270 */
[C---:B------:R-:W-:Y:S02]  /*2e000*/  ISETP.LT.AND P0, PT, R11.reuse, c[0x0][0x178], !P0 ;  /* 0x00005e000b007a0c */ /* 0x040fe40004701270 */
[----:B------:R-:W-:Y:S02]  /*2e010*/  IADD3 R6, R8, c[0x0][0x198], RZ ;  /* 0x0000660008067a10 */ /* 0x000fe40007ffe0ff */
[----:B------:R-:W-:Y:S02]  /*2e020*/  ISETP.LT.AND P5, PT, R10, c[0x0][0x178], !P1 ;  /* 0x00005e000a007a0c */ /* 0x000fe40004fa1270 */
[----:B------:R-:W-:Y:S02]  /*2e030*/  ISETP.LT.AND P1, PT, R11, c[0x0][0x178], !P1 ;  /* 0x00005e000b007a0c */ /* 0x000fe40004f21270 */
[----:B------:R-:W-:Y:S02]  /*2e040*/  IADD3 R8, R6, c[0x0][0x198], RZ ;  /* 0x0000660006087a10 */ /* 0x000fe40007ffe0ff */
[----:B------:R-:W-:-:S02]  /*2e050*/  IADD3 R20, R28, 0x94, RZ ;  /* 0x000000941c147810 */ /* 0x000fc40007ffe0ff */
[----:B------:R-:W-:Y:S01]  /*2e060*/  IADD3 R21, R28, 0x95, RZ ;  /* 0x000000951c157810 */ /* 0x000fe20007ffe0ff */
[----:B------:R-:W-:Y:S01]  /*2e070*/  IMAD.WIDE R4, R6, 0x2, R16 ;  /* 0x0000000206047825 */ /* 0x000fe200078e0210 */
[----:B------:R-:W-:Y:S02]  /*2e080*/  ISETP.GE.AND P6, PT, R20, c[0x0][0x17c], PT ;  /* 0x00005f0014007a0c */ /* 0x000fe40003fc6270 */
[----:B------:R-:W-:Y:S01]  /*2e090*/  ISETP.GE.AND P3, PT, R21, c[0x0][0x17c], PT ;  /* 0x00005f0015007a0c */ /* 0x000fe20003f66270 */
[----:B------:R-:W-:Y:S01]  /*2e0a0*/  IMAD.WIDE R6, R6, 0x2, R2 ;  /* 0x0000000206067825 */ /* 0x000fe200078e0202 */
[----:B------:R-:W-:Y:S03]  /*2e0b0*/  @P4 STG.E.U16 [R4.64], R12 ;  /* 0x0000000c04004986 */ /* 0x000fe6000c101504 */
[C---:B------:R-:W-:Y:S01]  /*2e0c0*/  IMAD.WIDE R18, R8.reuse, 0x2, R16 ;  /* 0x0000000208127825 */ /* 0x040fe200078e0210 */
[----:B------:R-:W-:Y:S03]  /*2e0d0*/  @P0 STG.E.U16 [R6.64], R22 ;  /* 0x0000001606000986 */ /* 0x000fe6000c101504 */
[----:B------:R-:W-:Y:S01]  /*2e0e0*/  IMAD.WIDE R20, R8, 0x2, R2 ;  /* 0x0000000208147825 */ /* 0x000fe200078e0202 */
[----:B------:R-:W-:Y:S04]  /*2e0f0*/  @P5 STG.E.U16 [R18.64], R25 ;  /* 0x0000001912005986 */ /* 0x000fe8000c101504 */
[----:B--2---:R0:W-:Y:S02]  /*2e100*/  @P1 STG.E.U16 [R20.64], R29 ;  /* 0x0000001d14001986 */ /* 0x0041e4000c101504 */
[----:B0-----:R-:W-:-:S02]  /*2e110*/  PRMT R20, R29, 0x7632, R20 ;  /* 0x000076321d147816 */ /* 0x001fc40000000014 */
[----:B------:R-:W2:Y:S01]  /*2e120*/  LDL.LU R29, [R1+0x284] ;  /* 0x00028400011d7983 */ /* 0x000ea20000300800 */
        /* <DEDUP_REMOVED lines=13> */
[----:B------:R-:W-:Y:S02]  /*2e200*/  @P2 STG.E.U16 [R6.64], R20 ;  /* 0x0000001406002986 */ /* 0x000fe4000c101504 */
[----:B0-----:R-:W-:-:S02]  /*2e210*/  IMAD.WIDE R4, R8, 0x2, R2 ;  /* 0x0000000208047825 */ /* 0x001fc400078e0202 */
[----:B---3--:R0:W-:Y:S04]  /*2e220*/  @P5 STG.E.U16 [R18.64], R27 ;  /* 0x0000001b12005986 */ /* 0x0081e8000c101504 */
[----:B----4-:R1:W-:Y:S01]  /*2e230*/  @P6 STG.E.U16 [R4.64], R26 ;  /* 0x0000001a04006986 */ /* 0x0103e2000c101504 */
[----:B0-----:R-:W-:-:S03]  /*2e240*/  PRMT R18, R26, 0x7632, R18 ;  /* 0x000076321a127816 */ /* 0x001fc60000000012 */
[----:B-1----:R-:W3:Y:S01]  /*2e250*/  LDL.LU R26, [R1+0x2c4] ;  /* 0x0002c400011a7983 */ /* 0x002ee20000300800 */
[----:B------:R-:W-:Y:S02]  /*2e260*/  IADD3 R23, R28, 0x96, RZ ;  /* 0x000000961c177810 */ /* 0x000fe40007ffe0ff */
[----:B------:R-:W-:Y:S01]  /*2e270*/  ISETP.LT.AND P5, PT, R10, c[0x0][0x178], !P3 ;  /* 0x00005e000a007a0c */ /* 0x000fe20005fa1270 */
[----:B------:R-:W4:Y:S01]  /*2e280*/  LDL.LU R25, [R1+0x234] ;  /* 0x0002340001197983 */ /* 0x000f220000300800 */
[----:B------:R-:W-:Y:S02]  /*2e290*/  ISETP.GE.AND P4, PT, R23, c[0x0][0x17c], PT ;  /* 0x00005f0017007a0c */ /* 0x000fe40003f86270 */
[----:B------:R-:W-:Y:S02]  /*2e2a0*/  IADD3 R6, R28, 0x99, RZ ;  /* 0x000000991c067810 */ /* 0x000fe40007ffe0ff */
[----:B------:R-:W-:Y:S02]  /*2e2b0*/  IADD3 R8, R8, c[0x0][0x198], RZ ;  /* 0x0000660008087a10 */ /* 0x000fe40007ffe0ff */
[----:B------:R-:W-:-:S02]  /*2e2c0*/  ISETP.LT.AND P3, PT, R11, c[0x0][0x178], !P3 ;  /* 0x00005e000b007a0c */ /* 0x000fc40005f61270 */
[----:B------:R-:W-:Y:S01]  /*2e2d0*/  ISETP.LT.AND P6, PT, R10, c[0x0][0x178], !P4 ;  /* 0x00005e000a007a0c */ /* 0x000fe200067c1270 */
[----:B------:R-:W-:Y:S01]  /*2e2e0*/  IMAD.WIDE R4, R8, 0x2, R16 ;  /* 0x0000000208047825 */ /* 0x000fe200078e0210 */
[----:B------:R-:W-:Y:S02]  /*2e2f0*/  ISETP.GE.AND P2, PT, R6, c[0x0][0x17c], PT ;  /* 0x00005f0006007a0c */ /* 0x000fe40003f46270 */
[----:B------:R-:W-:Y:S01]  /*2e300*/  PRMT R12, R27, 0x7632, R12 ;  /* 0x000076321b0c7816 */ /* 0x000fe2000000000c */
[C---:B------:R-:W-:Y:S01]  /*2e310*/  IMAD.WIDE R6, R8.reuse, 0x2, R2 ;  /* 0x0000000208067825 */ /* 0x040fe200078e0202 */
[----:B------:R-:W-:Y:S01]  /*2e320*/  IADD3 R8, R8, c[0x0][0x198], RZ ;  /* 0x0000660008087a10 */ /* 0x000fe20007ffe0ff */
[----:B------:R-:W4:Y:S04]  /*2e330*/  LDL.LU R27, [R1+0x2b4] ;  /* 0x0002b400011b7983 */ /* 0x000f280000300800 */
[----:B------:R0:W-:Y:S04]  /*2e340*/  @P5 STG.E.U16 [R4.64], R12 ;  /* 0x0000000c04005986 */ /* 0x0001e8000c101504 */
[----:B------:R-:W-:Y:S01]  /*2e350*/  @P3 STG.E.U16 [R6.64], R18 ;  /* 0x0000001206003986 */ /* 0x000fe2000c101504 */
[----:B0-----:R-:W-:Y:S01]  /*2e360*/  IMAD.WIDE R4, R8, 0x2, R16 ;  /* 0x0000000208047825 */ /* 0x001fe200078e0210 */
[----:B------:R-:W-:-:S04]  /*2e370*/  IADD3 R12, R28, 0x9b, RZ ;  /* 0x0000009b1c0c7810 */ /* 0x000fc80007ffe0ff */
[----:B--2---:R0:W-:Y:S01]  /*2e380*/  @P6 STG.E.U16 [R4.64], R29 ;  /* 0x0000001d04006986 */ /* 0x0041e2000c101504 */
[----:B------:R-:W-:Y:S02]  /*2e390*/  ISETP.GE.AND P6, PT, R12, c[0x0][0x17c], PT ;  /* 0x00005f000c007a0c */ /* 0x000fe40003fc6270 */
[----:B------:R-:W-:Y:S02]  /*2e3a0*/  PRMT R12, R29, 0x7632, R12 ;  /* 0x000076321d0c7816 */ /* 0x000fe4000000000c */
[----:B0-----:R-:W2:Y:S01]  /*2e3b0*/  LDL.LU R29, [R1+0x1e4] ;  /* 0x0001e400011d7983 */ /* 0x001ea20000300800 */
[----:B------:R-:W-:Y:S02]  /*2e3c0*/  ISETP.LT.AND P4, PT, R11, c[0x0][0x178], !P4 ;  /* 0x00005e000b007a0c */ /* 0x000fe40006781270 */
[----:B------:R-:W-:Y:S01]  /*2e3d0*/  IADD3 R21, R28, 0x98, RZ ;  /* 0x000000981c157810 */ /* 0x000fe20007ffe0ff */
[----:B------:R-:W-:Y:S01]  /*2e3e0*/  IMAD.WIDE R6, R8, 0x2, R2 ;  /* 0x0000000208067825 */ /* 0x000fe200078e0202 */
[----:B------:R-:W-:-:S02]  /*2e3f0*/  ISETP.LT.AND P3, PT, R10, c[0x0][0x178], !P0 ;  /* 0x00005e000a007a0c */ /* 0x000fc40004761270 */
[----:B------:R-:W-:Y:S02]  /*2e400*/  ISETP.GE.AND P1, PT, R21, c[0x0][0x17c], PT ;  /* 0x00005f0015007a0c */ /* 0x000fe40003f26270 */
[----:B------:R-:W-:Y:S02]  /*2e410*/  IADD3 R8, R8, c[0x0][0x198], RZ ;  /* 0x0000660008087a10 */ /* 0x000fe40007ffe0ff */
[----:B------:R-:W-:-:S03]  /*2e420*/  ISETP.LT.AND P0, PT, R11, c[0x0][0x178], !P0 ;  /* 0x00005e000b007a0c */ /* 0x000fc60004701270 */
[----:B------:R0:W-:Y:S01]  /*2e430*/  @P4 STG.E.U16 [R6.64], R13 ;  /* 0x0000000d06004986 */ /* 0x0001e2000c101504 */
[----:B------:R-:W-:Y:S01]  /*2e440*/  ISETP.LT.AND P4, PT, R10, c[0x0][0x178], !P1 ;  /* 0x00005e000a007a0c */ /* 0x000fe20004f81270 */
[----:B------:R-:W-:-:S05]  /*2e450*/  IMAD.WIDE R4, R8, 0x2, R16 ;  /* 0x0000000208047825 */ /* 0x000fca00078e0210 */
[----:B------:R1:W-:Y:S01]  /*2e460*/  @P3 STG.E.U16 [R4.64], R12 ;  /* 0x0000000c04003986 */ /* 0x0003e2000c101504 */
[C---:B0-----:R-:W-:Y:S01]  /*2e470*/  IMAD.WIDE R6, R8.reuse, 0x2, R2 ;  /* 0x0000000208067825 */ /* 0x041fe200078e0202 */
[----:B------:R-:W-:Y:S02]  /*2e480*/  IADD3 R8, R8, c[0x0][0x198], RZ ;  /* 0x0000660008087a10 */ /* 0x000fe40007ffe0ff */
[----:B------:R-:W-:-:S03]  /*2e490*/  PRMT R13, R13, 0x7632, R13 ;  /* 0x000076320d0d7816 */ /* 0x000fc6000000000d */
[----:B-1----:R-:W-:Y:S01]  /*2e4a0*/  IMAD.WIDE R4, R8, 0x2, R16 ;  /* 0x0000000208047825 */ /* 0x002fe200078e0210 */
[----:B------:R-:W-:Y:S01]  /*2e4b0*/  IADD3 R12, R28, 0x9c, RZ ;  /* 0x0000009c1c0c7810 */ /* 0x000fe20007ffe0ff */
[----:B------:R-:W-:Y:S03]  /*2e4c0*/  @P0 STG.E.U16 [R6.64], R13 ;  /* 0x0000000d06000986 */ /* 0x000fe6000c101504 */
[----:B------:R-:W-:Y:S02]  /*2e4d0*/  ISETP.GE.AND P0, PT, R12, c[0x0][0x17c], PT ;  /* 0x00005f000c007a0c */ /* 0x000fe40003f06270 */
[C---:B------:R-:W-:Y:S01]  /*2e4e0*/  IADD3 R12, R8.reuse, c[0x0][0x198], RZ ;  /* 0x00006600080c7a10 */ /* 0x040fe20007ffe0ff */
[----:B---3--:R0:W-:Y:S02]  /*2e4f0*/  @P4 STG.E.U16 [R4.64], R26 ;  /* 0x0000001a04004986 */ /* 0x0081e4000c101504 */
[----:B0-----:R-:W-:Y:S01]  /*2e500*/  IMAD.WIDE R4, R8, 0x2, R2 ;  /* 0x0000000208047825 */ /* 0x001fe200078e0202 */
[----:B------:R-:W-:-:S02]  /*2e510*/  PRMT R8, R26, 0x7632, R8 ;  /* 0x000076321a087816 */ /* 0x000fc40000000008 */
[----:B------:R-:W3:Y:S01]  /*2e520*/  LDL.LU R26, [R1+0x2a4] ;  /* 0x0002a400011a7983 */ /* 0x000ee20000300800 */
[----:B------:R-:W-:Y:S02]  /*2e530*/  ISETP.LT.AND P1, PT, R11, c[0x0][0x178], !P1 ;  /* 0x00005e000b007a0c */ /* 0x000fe40004f21270 */
        /* <DEDUP_REMOVED lines=11> */
[----:B------:R-:W-:Y:S01]  /*2e5f0*/  PRMT R18, R25, 0x7632, R18 ;  /* 0x0000763219127816 */ /* 0x000fe20000000012 */
[C---:B0-----:R-:W-:Y:S02]  /*2e600*/  IMAD.WIDE R4, R12.reuse, 0x2, R2 ;  /* 0x000000020c047825 */ /* 0x041fe400078e0202 */
[----:B------:R-:W4:Y:S01]  /*2e610*/  LDL.LU R25, [R1+0x2d4] ;  /* 0x0002d40001197983 */ /* 0x000f220000300800 */
[----:B-1----:R-:W-:-:S03]  /*2e620*/  IADD3 R8, R12, c[0x0][0x198], RZ ;  /* 0x000066000c087a10 */ /* 0x002fc60007ffe0ff */
[----:B------:R-:W-:Y:S02]  /*2e630*/  @P2 STG.E.U16 [R4.64], R18 ;  /* 0x0000001204002986 */ /* 0x000fe4000c101504 */
[----:B------:R-:W-:-:S04]  /*2e640*/  IMAD.WIDE R6, R8, 0x2, R16 ;  /* 0x0000000208067825 */ /* 0x000fc800078e0210 */
[----:B------:R-:W-:Y:S01]  /*2e650*/  IMAD.WIDE R12, R8, 0x2, R2 ;  /* 0x00000002080c7825 */ /* 0x000fe200078e0202 */
[----:B------:R-:W-:Y:S04]  /*2e660*/  @P1 STG.E.U16 [R6.64], R27 ;  /* 0x0000001b06001986 */ /* 0x000fe8000c101504 */
[----:B--2---:R0:W-:Y:S01]  /*2e670*/  @P5 STG.E.U16 [R12.64], R29 ;  /* 0x0000001d0c005986 */ /* 0x0041e2000c101504 */
[----:B------:R-:W-:-:S03]  /*2e680*/  PRMT R21, R29, 0x7632, R21 ;  /* 0x000076321d157816 */ /* 0x000fc60000000015 */
[----:B0-----:R-:W2:Y:S01]  /*2e690*/  LDL.LU R29, [R1+0x254] ;  /* 0x00025400011d7983 */ /* 0x001ea20000300800 */
[----:B------:R-:W-:Y:S02]  /*2e6a0*/  ISETP.LT.AND P1, PT, R10, c[0x0][0x178], !P6 ;  /* 0x00005e000a007a0c */ /* 0x000fe40007721270 */
[----:B------:R-:W-:Y:S02]  /*2e6b0*/  IADD3 R20, R28, 0x9f, RZ ;  /* 0x0000009f1c147810 */ /* 0x000fe40007ffe0ff */
[----:B------:R-:W-:Y:S02]  /*2e6c0*/  ISETP.LT.AND P6, PT, R11, c[0x0][0x178], !P6 ;  /* 0x00005e000b007a0c */ /* 0x000fe400077c1270 */
[----:B------:R-:W-:Y:S02]  /*2e6d0*/  IADD3 R6, R8, c[0x0][0x198], RZ ;  /* 0x0000660008067a10 */ /* 0x000fe40007ffe0ff */
[----:B------:R-:W-:Y:S02]  /*2e6e0*/  ISETP.LT.AND P5, PT, R10, c[0x0][0x178], !P0 ;  /* 0x00005e000a007a0c */ /* 0x000fe400047a1270 */
[----:B------:R-:W-:-:S02]  /*2e6f0*/  ISETP.GE.AND P2, PT, R20, c[0x0][0x17c], PT ;  /* 0x00005f0014007a0c */ /* 0x000fc40003f46270 */
[C---:B------:R-:W-:Y:S02]  /*2e700*/  IADD3 R8, R6.reuse, c[0x0][0x198], RZ ;  /* 0x0000660006087a10 */ /* 0x040fe40007ffe0ff */
[----:B------:R-:W-:Y:S01]  /*2e710*/  PRMT R20, R27, 0x7632, R20 ;  /* 0x000076321b147816 */ /* 0x000fe20000000014 */
[C---:B------:R-:W-:Y:S01]  /*2e720*/  IMAD.WIDE R4, R6.reuse, 0x2, R16 ;  /* 0x0000000206047825 */ /* 0x040fe200078e0210 */
[----:B------:R-:W2:Y:S03]  /*2e730*/  LDL.LU R27, [R1+0x268] ;  /* 0x00026800011b7983 */ /* 0x000ea60000300800 */
[----:B------:R-:W-:Y:S01]  /*2e740*/  IMAD.WIDE R6, R6, 0x2, R2 ;  /* 0x0000000206067825 */ /* 0x000fe200078e0202 */
[----:B------:R-:W-:Y:S03]  /*2e750*/  @P1 STG.E.U16 [R4.64], R20 ;  /* 0x0000001404001986 */ /* 0x000fe6000c101504 */
[----:B------:R-:W-:Y:S01]  /*2e760*/  IMAD.WIDE R12, R8, 0x2, R16 ;  /* 0x00000002080c7825 */ /* 0x000fe200078e0210 */
[----:B------:R-:W-:Y:S01]  /*2e770*/  @P6 STG.E.U16 [R6.64], R21 ;  /* 0x0000001506006986 */ /* 0x000fe2000c101504 */
[----:B------:R-:W-:-:S02]  /*2e780*/  ISETP.LT.AND P0, PT, R11, c[0x0][0x178], !P0 ;  /* 0x00005e000b007a0c */ /* 0x000fc40004701270 */
[----:B------:R-:W-:Y:S01]  /*2e790*/  IADD3 R19, R28, 0x9e, RZ ;  /* 0x0000009e1c137810 */ /* 0x000fe20007ffe0ff */
[----:B---3--:R0:W-:Y:S02]  /*2e7a0*/  @P5 STG.E.U16 [R12.64], R26 ;  /* 0x0000001a0c005986 */ /* 0x0081e4000c101504 */
[----:B0-----:R-:W-:Y:S02]  /*2e7b0*/  PRMT R12, R26, 0x7632, R12 ;  /* 0x000076321a0c7816 */ /* 0x001fe4000000000c */
[----:B------:R-:W3:Y:S01]  /*2e7c0*/  LDL.LU R26, [R1+0x248] ;  /* 0x00024800011a7983 */ /* 0x000ee20000300800 */
[----:B------:R-:W-:Y:S01]  /*2e7d0*/  ISETP.GE.AND P3, PT, R19, c[0x0][0x17c], PT ;  /* 0x00005f0013007a0c */ /* 0x000fe20003f66270 */
[----:B------:R-:W-:Y:S01]  /*2e7e0*/  IMAD.WIDE R18, R8, 0x2, R2 ;  /* 0x0000000208127825 */ /* 0x000fe200078e0202 */
[----:B------:R-:W-:Y:S02]  /*2e7f0*/  ISETP.LT.AND P5, PT, R10, c[0x0][0x178], !P4 ;  /* 0x00005e000a007a0c */ /* 0x000fe400067a1270 */
[----:B------:R-:W-:-:S02]  /*2e800*/  ISETP.LT.AND P4, PT, R11, c[0x0][0x178], !P4 ;  /* 0x00005e000b007a0c */ /* 0x000fc40006781270 */
[----:B------:R-:W-:Y:S02]  /*2e810*/  IADD3 R6, R8, c[0x0][0x198], RZ ;  /* 0x0000660008067a10 */ /* 0x000fe40007ffe0ff */
[----:B------:R-:W-:Y:S01]  /*2e820*/  ISETP.LT.AND P6, PT, R10, c[0x0][0x178], !P3 ;  /* 0x00005e000a007a0c */ /* 0x000fe20005fc1270 */
[----:B------:R0:W-:Y:S01]  /*2e830*/  @P0 STG.E.U16 [R18.64], R9 ;  /* 0x0000000912000986 */ /* 0x0001e2000c101504 */
[----:B------:R-:W-:Y:S01]  /*2e840*/  IADD3 R8, R28, 0xa1, RZ ;  /* 0x000000a11c087810 */ /* 0x000fe20007ffe0ff */
[----:B------:R-:W-:Y:S01]  /*2e850*/  IMAD.WIDE R4, R6, 0x2, R16 ;  /* 0x0000000206047825 */ /* 0x000fe200078e0210 */
[----:B------:R-:W-:Y:S02]  /*2e860*/  PRMT R13, R9, 0x7632, R13 ;  /* 0x00007632090d7816 */ /* 0x000fe4000000000d */
[----:B------:R-:W-:Y:S02]  /*2e870*/  ISETP.LT.AND P3, PT, R11, c[0x0][0x178], !P3 ;  /* 0x00005e000b007a0c */ /* 0x000fe40005f61270 */
[----:B------:R-:W-:-:S02]  /*2e880*/  ISETP.GE.AND P0, PT, R8, c[0x0][0x17c], PT ;  /* 0x00005f0008007a0c */ /* 0x000fc40003f06270 */
[C---:B0-----:R-:W-:Y:S01]  /*2e890*/  IADD3 R19, R6.reuse, c[0x0][0x198], RZ ;  /* 0x0000660006137a10 */ /* 0x041fe20007ffe0ff */
[----:B------:R-:W-:Y:S01]  /*2e8a0*/  IMAD.WIDE R6, R6, 0x2, R2 ;  /* 0x0000000206067825 */ /* 0x000fe200078e0202 */
[----:B------:R0:W-:Y:S03]  /*2e8b0*/  @P5 STG.E.U16 [R4.64], R12 ;  /* 0x0000000c04005986 */ /* 0x0001e6000c101504 */
[C---:B------:R-:W-:Y:S01]  /*2e8c0*/  IMAD.WIDE R8, R19.reuse, 0x2, R16 ;  /* 0x0000000213087825 */ /* 0x040fe200078e0210 */
[----:B------:R-:W-:Y:S04]  /*2e8d0*/  @P4 STG.E.U16 [R6.64], R13 ;  /* 0x0000000d06004986 */ /* 0x000fe8000c101504 */
[----:B----4-:R1:W-:Y:S01]  /*2e8e0*/  @P6 STG.E.U16 [R8.64], R25 ;  /* 0x0000001908006986 */ /* 0x0103e2000c101504 */
[----:B0-----:R-:W-:Y:S01]  /*2e8f0*/  IMAD.WIDE R4, R19, 0x2, R2 ;  /* 0x0000000213047825 */ /* 0x001fe200078e0202 */
[----:B-1----:R-:W-:-:S02]  /*2e900*/  PRMT R9, R25, 0x7632, R9 ;  /* 0x0000763219097816 */ /* 0x002fc40000000009 */
[----:B------:R-:W4:Y:S04]  /*2e910*/  LDL.LU R25, [R1+0x278] ;  /* 0x0002780001197983 */ /* 0x000f280000300800 */
[----:B--2---:R0:W-:Y:S01]  /*2e920*/  @P3 STG.E.U16 [R4.64], R29 ;  /* 0x0000001d04003986 */ /* 0x0041e2000c101504 */
[----:B------:R-:W-:-:S03]  /*2e930*/  PRMT R12, R29, 0x7632, R12 ;  /* 0x000076321d0c7816 */ /* 0x000fc6000000000c */
[----:B0-----:R-:W2:Y:S01]  /*2e940*/  LDL.LU R29, [R1+0x228] ;  /* 0x00022800011d7983 */ /* 0x001ea20000300800 */
[----:B------:R-:W-:Y:S02]  /*2e950*/  IADD3 R22, R28, 0xa0, RZ ;  /* 0x000000a01c167810 */ /* 0x000fe40007ffe0ff */
[----:B------:R-:W-:Y:S02]  /*2e960*/  ISETP.LT.AND P6, PT, R10, c[0x0][0x178], !P2 ;  /* 0x00005e000a007a0c */ /* 0x000fe400057c1270 */
[----:B------:R-:W-:Y:S02]  /*2e970*/  ISETP.LT.AND P2, PT, R11, c[0x0][0x178], !P2 ;  /* 0x00005e000b007a0c */ /* 0x000fe40005741270 */
[----:B------:R-:W-:Y:S02]  /*2e980*/  ISETP.GE.AND P1, PT, R22, c[0x0][0x17c], PT ;  /* 0x00005f0016007a0c */ /* 0x000fe40003f26270 */
[----:B------:R-:W-:Y:S02]  /*2e990*/  IADD3 R6, R28, 0xa3, RZ ;  /* 0x000000a31c067810 */ /* 0x000fe40007ffe0ff */
[----:B------:R-:W-:-:S02]  /*2e9a0*/  IADD3 R8, R19, c[0x0][0x198], RZ ;  /* 0x0000660013087a10 */ /* 0x000fc40007ffe0ff */
[----:B------:R-:W-:Y:S02]  /*2e9b0*/  ISETP.GE.AND P4, PT, R6, c[0x0][0x17c], PT ;  /* 0x00005f0006007a0c */ /* 0x000fe40003f86270 */
[----:B------:R-:W-:Y:S01]  /*2e9c0*/  ISETP.LT.AND P3, PT, R10, c[0x0][0x178], !P1 ;  /* 0x00005e000a007a0c */ /* 0x000fe20004f61270 */
[----:B------:R-:W-:-:S04]  /*2e9d0*/  IMAD.WIDE R6, R8, 0x2, R16 ;  /* 0x0000000208067825 */ /* 0x000fc800078e0210 */
[C---:B------:R-:W-:Y:S01]  /*2e9e0*/  IMAD.WIDE R4, R8.reuse, 0x2, R2 ;  /* 0x0000000208047825 */ /* 0x040fe200078e0202 */
[----:B------:R-:W-:Y:S01]  /*2e9f0*/  IADD3 R8, R8, c[0x0][0x198], RZ ;  /* 0x0000660008087a10 */ /* 0x000fe20007ffe0ff */
[----:B------:R-:W-:Y:S01]  /*2ea00*/  @P6 STG.E.U16 [R6.64], R9 ;  /* 0x0000000906006986 */ /* 0x000fe2000c101504 */
[----:B------:R-:W-:-:S03]  /*2ea10*/  IADD3 R13, R28, 0xa4, RZ ;  /* 0x000000a41c0d7810 */ /* 0x000fc60007ffe0ff */
[----:B------:R0:W-:Y:S01]  /*2ea20*/  @P2 STG.E.U16 [R4.64], R12 ;  /* 0x0000000c04002986 */ /* 0x0001e2000c101504 */
[----:B------:R-:W-:Y:S02]  /*2ea30*/  ISETP.LT.AND P1, PT, R11, c[0x0][0x178], !P1 ;  /* 0x00005e000b007a0c */ /* 0x000fe40004f21270 */
[----:B------:R-:W-:Y:S02]  /*2ea40*/  ISETP.GE.AND P6, PT, R13, c[0x0][0x17c], PT ;  /* 0x00005f000d007a0c */ /* 0x000fe40003fc6270 */
[----:B------:R-:W-:Y:S01]  /*2ea50*/  PRMT R13, R27, 0x7632, R13 ;  /* 0x000076321b0d7816 */ /* 0x000fe2000000000d */
[----:B0-----:R-:W-:-:S05]  /*2ea60*/  IMAD.WIDE R4, R8, 0x2, R16 ;  /* 0x0000000208047825 */ /* 0x001fca00078e0210 */
[----:B------:R0:W-:Y:S01]  /*2ea70*/  @P3 STG.E.U16 [R4.64], R27 ;  /* 0x0000001b04003986 */ /* 0x0001e2000c101504 */
[----:B------:R-:W-:-:S03]  /*2ea80*/  IMAD.WIDE R6, R8, 0x2, R2 ;  /* 0x0000000208067825 */ /* 0x000fc600078e0202 */
[----:B0-----:R-:W2:Y:S01]  /*2ea90*/  LDL.LU R27, [R1+0x298] ;  /* 0x00029800011b7983 */ /* 0x001ea20000300800 */
[----:B---3--:R-:W-:-:S03]  /*2eaa0*/  PRMT R12, R26, 0x7632, R12 ;  /* 0x000076321a0c7816 */ /* 0x008fc6000000000c */
[----:B------:R0:W-:Y:S04]  /*2eab0*/  @P1 STG.E.U16 [R6.64], R26 ;  /* 0x0000001a06001986 */ /* 0x0001e8000c101504 */
[----:B0-----:R-:W3:Y:S01]  /*2eac0*/  LDL.LU R26, [R1+0x1c8] ;  /* 0x0001c800011a7983 */ /* 0x001ee20000300800 */
        /* <DEDUP_REMOVED lines=12> */
[----:B------:R0:W-:Y:S04]  /*2eb90*/  @P2 STG.E.U16 [R4.64], R13 ;  /* 0x0000000d04002986 */ /* 0x0001e8000c101504 */
[----:B------:R-:W-:Y:S01]  /*2eba0*/  @P0 STG.E.U16 [R6.64], R12 ;  /* 0x0000000c06000986 */ /* 0x000fe2000c101504 */
[----:B0-----:R-:W-:-:S05]  /*2ebb0*/  IMAD.WIDE R4, R9, 0x2, R16 ;  /* 0x0000000209047825 */ /* 0x001fca00078e0210 */
[----:B----4-:R0:W-:Y:S02]  /*2ebc0*/  @P1 STG.E.U16 [R4.64], R25 ;  /* 0x0000001904001986 */ /* 0x0101e4000c101504 */
[----:B0-----:R-:W-:-:S05]  /*2ebd0*/  IMAD.WIDE R4, R9, 0x2, R2 ;  /* 0x0000000209047825 */ /* 0x001fca00078e0202 */
        /* <DEDUP_REMOVED lines=8> */
[----:B------:R-:W-:-:S02]  /*2ec60*/  ISETP.LT.AND P4, PT, R11, c[0x0][0x178], !P4 ;  /* 0x00005e000b007a0c */ /* 0x000fc40006781270 */
[----:B------:R-:W-:Y:S02]  /*2ec70*/  ISETP.LT.AND P5, PT, R10, c[0x0][0x178], !P6 ;  /* 0x00005e000a007a0c */ /* 0x000fe400077a1270 */
[----:B------:R-:W-:Y:S01]  /*2ec80*/  ISETP.GE.AND P1, PT, R6, c[0x0][0x17c], PT ;  /* 0x00005f0006007a0c */ /* 0x000fe20003f26270 */
[C---:B------:R-:W-:Y:S01]  /*2ec90*/  IMAD.WIDE R6, R8.reuse, 0x2, R16 ;  /* 0x0000000208067825 */ /* 0x040fe200078e0210 */
[----:B------:R-:W-:Y:S02]  /*2eca0*/  PRMT R9, R25, 0x7632, R9 ;  /* 0x0000763219097816 */ /* 0x000fe40000000009 */
[C---:B------:R-:W-:Y:S01]  /*2ecb0*/  IADD3 R12, R8.reuse, c[0x0][0x198], RZ ;  /* 0x00006600080c7a10 */ /* 0x040fe20007ffe0ff */
[----:B------:R-:W-:Y:S02]  /*2ecc0*/  IMAD.WIDE R4, R8, 0x2, R2 ;  /* 0x0000000208047825 */ /* 0x000fe400078e0202 */
[----:B------:R0:W-:Y:S01]  /*2ecd0*/  @P2 STG.E.U16 [R6.64], R9 ;  /* 0x0000000906002986 */ /* 0x0001e2000c101504 */
[----:B------:R-:W-:-:S03]  /*2ece0*/  ISETP.LT.AND P6, PT, R11, c[0x0][0x178], !P6 ;  /* 0x00005e000b007a0c */ /* 0x000fc600077c1270 */
[----:B------:R-:W-:Y:S01]  /*2ecf0*/  @P4 STG.E.U16 [R4.64], R13 ;  /* 0x0000000d04004986 */ /* 0x000fe2000c101504 */
[----:B0-----:R-:W-:Y:S01]  /*2ed00*/  IMAD.WIDE R6, R12, 0x2, R16 ;  /* 0x000000020c067825 */ /* 0x001fe200078e0210 */
[----:B------:R-:W-:-:S03]  /*2ed10*/  IADD3 R19, R28, 0xa9, RZ ;  /* 0x000000a91c137810 */ /* 0x000fc60007ffe0ff */
[----:B------:R-:W-:Y:S01]  /*2ed20*/  IMAD.WIDE R8, R12, 0x2, R2 ;  /* 0x000000020c087825 */ /* 0x000fe200078e0202 */
[----:B------:R0:W-:Y:S01]  /*2ed30*/  @P5 STG.E.U16 [R6.64], R27 ;  /* 0x0000001b06005986 */ /* 0x0001e2000c101504 */
[----:B------:R-:W-:Y:S02]  /*2ed40*/  ISETP.LT.AND P5, PT, R10, c[0x0][0x178], !P3 ;  /* 0x00005e000a007a0c */ /* 0x000fe40005fa1270 */
[----:B------:R-:W-:Y:S02]  /*2ed50*/  ISETP.GE.AND P4, PT, R19, c[0x0][0x17c], PT ;  /* 0x00005f0013007a0c */ /* 0x000fe40003f86270 */
[----:B------:R-:W-:Y:S02]  /*2ed60*/  PRMT R19, R27, 0x7632, R19 ;  /* 0x000076321b137816 */ /* 0x000fe40000000013 */
[----:B0-----:R-:W-:Y:S01]  /*2ed70*/  IADD3 R6, R12, c[0x0][0x198], RZ ;  /* 0x000066000c067a10 */ /* 0x001fe20007ffe0ff */
[----:B---3--:R0:W-:Y:S04]  /*2ed80*/  @P6 STG.E.U16 [R8.64], R26 ;  /* 0x0000001a08006986 */ /* 0x0081e8000c101504 */
[----:B------:R-:W-:Y:S01]  /*2ed90*/  IMAD.WIDE R4, R6, 0x2, R16 ;  /* 0x0000000206047825 */ /* 0x000fe200078e0210 */
[----:B------:R-:W-:-:S02]  /*2eda0*/  ISETP.LT.AND P6, PT, R10, c[0x0][0x178], !P0 ;  /* 0x00005e000a007a0c */ /* 0x000fc400047c1270 */
[----:B------:R-:W3:Y:S01]  /*2edb0*/  LDL.LU R10, [R1+0x10c0] ;  /* 0x0010c000010a7983 */ /* 0x000ee20000300800 */
[----:B------:R-:W-:-:S03]  /*2edc0*/  PRMT R20, R26, 0x7632, R20 ;  /* 0x000076321a147816 */ /* 0x000fc60000000014 */
[----:B------:R-:W4:Y:S04]  /*2edd0*/  LDL.LU R25, [R1+0x2c8] ;  /* 0x0002c80001197983 */ /* 0x000f280000300800 */
[----:B0-----:R-:W3:Y:S04]  /*2ede0*/  LDL.LU R26, [R1+0x238] ;  /* 0x00023800011a7983 */ /* 0x001ee80000300800 */
[----:B------:R0:W-:Y:S04]  /*2edf0*/  @P5 STG.E.U16 [R4.64], R19 ;  /* 0x0000001304005986 */ /* 0x0001e8000c101504 */
[----:B0-----:R-:W3:Y:S01]  /*2ee00*/  LDL R19, [R1+0x12c] ;  /* 0x00012c0001137983 */ /* 0x001ee20000100800 */
[----:B------:R-:W-:-:S02]  /*2ee10*/  IADD3 R18, R28, 0xa8, RZ ;  /* 0x000000a81c127810 */ /* 0x000fc40007ffe0ff */
[C---:B------:R-:W-:Y:S02]  /*2ee20*/  ISETP.LT.AND P3, PT, R11.reuse, c[0x0][0x178], !P3 ;  /* 0x00005e000b007a0c */ /* 0x040fe40005f61270 */
[----:B------:R-:W-:Y:S02]  /*2ee30*/  ISETP.LT.AND P0, PT, R11, c[0x0][0x178], !P0 ;  /* 0x00005e000b007a0c */ /* 0x000fe40004701270 */
[----:B------:R-:W-:Y:S02]  /*2ee40*/  ISETP.GE.AND P2, PT, R18, c[0x0][0x17c], PT ;  /* 0x00005f0012007a0c */ /* 0x000fe40003f46270 */
[C---:B------:R-:W-:Y:S01]  /*2ee50*/  IADD3 R18, R6.reuse, c[0x0][0x198], RZ ;  /* 0x0000660006127a10 */ /* 0x040fe20007ffe0ff */
[----:B------:R-:W-:Y:S01]  /*2ee60*/  IMAD.WIDE R6, R6, 0x2, R2 ;  /* 0x0000000206067825 */ /* 0x000fe200078e0202 */
[----:B------:R-:W-:-:S03]  /*2ee70*/  IADD3 R21, R28, 0xaa, RZ ;  /* 0x000000aa1c157810 */ /* 0x000fc60007ffe0ff */
[----:B------:R-:W-:-:S04]  /*2ee80*/  IMAD.WIDE R8, R18, 0x2, R16 ;  /* 0x0000000212087825 */ /* 0x000fc800078e0210 */
[----:B------:R-:W-:Y:S01]  /*2ee90*/  IMAD.WIDE R12, R18, 0x2, R2 ;  /* 0x00000002120c7825 */ /* 0x000fe200078e0202 */
[----:B------:R-:W-:Y:S04]  /*2eea0*/  @P3 STG.E.U16 [R6.64], R20 ;  /* 0x0000001406003986 */ /* 0x000fe8000c101504 */
[----:B------:R-:W-:Y:S04]  /*2eeb0*/  STL.64 [R1+0x10b0], R22 ;  /* 0x0010b01601007387 */ /* 0x000fe80000100a00 */
[----:B------:R-:W-:Y:S04]  /*2eec0*/  STL.64 [R1+0x10a8], R20 ;  /* 0x0010a81401007387 */ /* 0x000fe80000100a00 */
[----:B------:R-:W4:Y:S04]  /*2eed0*/  LDL.LU R27, [R1+0x2b8] ;  /* 0x0002b800011b7983 */ /* 0x000f280000300800 */
[----:B--2---:R-:W-:Y:S04]  /*2eee0*/  @P6 STG.E.U16 [R8.64], R29 ;  /* 0x0000001d08006986 */ /* 0x004fe8000c101504 */
[----:B------:R0:W-:Y:S02]  /*2eef0*/  @P0 STG.E.U16 [R12.64], R14 ;  /* 0x0000000e0c000986 */ /* 0x0001e4000c101504 */
[----:B0-----:R-:W-:-:S02]  /*2ef00*/  PRMT R13, R29, 0x7632, R13 ;  /* 0x000076321d0d7816 */ /* 0x001fc4000000000d */
[----:B------:R-:W2:Y:S01]  /*2ef10*/  LDL.LU R29, [R1+0x1e8] ;  /* 0x0001e800011d7983 */ /* 0x000ea20000300800 */
[----:B------:R-:W-:Y:S02]  /*2ef20*/  IADD3 R6, R18, c[0x0][0x198], RZ ;  /* 0x0000660012067a10 */ /* 0x000fe40007ffe0ff */
[----:B------:R-:W-:Y:S02]  /*2ef30*/  IADD3 R8, R28, 0xab, RZ ;  /* 0x000000ab1c087810 */ /* 0x000fe40007ffe0ff */
[C---:B------:R-:W-:Y:S01]  /*2ef40*/  IADD3 R12, R6.reuse, c[0x0][0x198], RZ ;  /* 0x00006600060c7a10 */ /* 0x040fe20007ffe0ff */
[----:B------:R-:W-:Y:S01]  /*2ef50*/  IMAD.WIDE R4, R6, 0x2, R16 ;  /* 0x0000000206047825 */ /* 0x000fe200078e0210 */
[----:B------:R-:W-:Y:S02]  /*2ef60*/  PRMT R14, R14, 0x7632, R14 ;  /* 0x000076320e0e7816 */ /* 0x000fe4000000000e */
[----:B------:R-:W-:Y:S01]  /*2ef70*/  ISETP.GE.AND P6, PT, R8, c[0x0][0x17c], PT ;  /* 0x00005f0008007a0c */ /* 0x000fe20003fc6270 */
[----:B------:R-:W-:-:S04]  /*2ef80*/  IMAD.WIDE R6, R6, 0x2, R2 ;  /* 0x0000000206067825 */ /* 0x000fc800078e0202 */
[----:B------:R-:W-:Y:S01]  /*2ef90*/  IMAD.WIDE R8, R12, 0x2, R16 ;  /* 0x000000020c087825 */ /* 0x000fe200078e0210 */
[----:B------:R-:W-:Y:S02]  /*2efa0*/  ISETP.GE.AND P5, PT, R21, c[0x0][0x17c], PT ;  /* 0x00005f0015007a0c */ /* 0x000fe40003fa6270 */
[----:B---3--:R-:W-:Y:S01]  /*2efb0*/  ISETP.LT.AND P0, PT, R19, c[0x0][0x178], !P1 ;  /* 0x00005e0013007a0c */ /* 0x008fe20004f01270 */
[----:B------:R-:W0:Y:S01]  /*2efc0*/  LDS.128 R20, [R0] ;  /* 0x0000000000147984 */ /* 0x000e220000000c00 */
[----:B------:R-:W-:Y:S02]  /*2efd0*/  ISETP.LT.AND P1, PT, R11, c[0x0][0x178], !P1 ;  /* 0x00005e000b007a0c */ /* 0x000fe40004f21270 */
[----:B------:R-:W-:Y:S02]  /*2efe0*/  ISETP.LT.AND P3, PT, R19, c[0x0][0x178], !P2 ;  /* 0x00005e0013007a0c */ /* 0x000fe40005761270 */
[----:B------:R-:W-:-:S07]  /*2eff0*/  ISETP.LT.AND P2, PT, R11, c[0x0][0x178], !P2 ;  /* 0x00005e000b007a0c */ /* 0x000fce0005741270 */
[----:B------:R1:W-:Y:S04]  /*2f000*/  @P0 STG.E.U16 [R4.64], R13 ;  /* 0x0000000d04000986 */ /* 0x0003e8000c101504 */
[----:B------:R-:W-:Y:S04]  /*2f010*/  @P1 STG.E.U16 [R6.64], R14 ;  /* 0x0000000e06001986 */ /* 0x000fe8000c101504 */
[----:B----4-:R3:W-:Y:S01]  /*2f020*/  @P3 STG.E.U16 [R8.64], R25 ;  /* 0x0000001908003986 */ /* 0x0107e2000c101504 */
[----:B-1----:R-:W-:Y:S01]  /*2f030*/  IMAD.WIDE R4, R12, 0x2, R2 ;  /* 0x000000020c047825 */ /* 0x002fe200078e0202 */
[----:B------:R-:W-:-:S04]  /*2f040*/  ISETP.LT.AND P3, PT, R19, c[0x0][0x178], !P4 ;  /* 0x00005e0013007a0c */ /* 0x000fc80006761270 */
[----:B------:R1:W-:Y:S01]  /*2f050*/  @P2 STG.E.U16 [R4.64], R26 ;  /* 0x0000001a04002986 */ /* 0x0003e2000c101504 */
[----:B---3--:R-:W-:Y:S02]  /*2f060*/  IADD3 R8, R12, c[0x0][0x198], RZ ;  /* 0x000066000c087a10 */ /* 0x008fe40007ffe0ff */
[----:B------:R-:W-:Y:S02]  /*2f070*/  PRMT R12, R26, 0x7632, R12 ;  /* 0x000076321a0c7816 */ /* 0x000fe4000000000c */
[----:B------:R-:W-:Y:S01]  /*2f080*/  ISETP.LT.AND P4, PT, R11, c[0x0][0x178], !P4 ;  /* 0x00005e000b007a0c */ /* 0x000fe20006781270 */
[----:B-1----:R-:W3:Y:S01]  /*2f090*/  LDL.LU R26, [R1+0x2a8] ;  /* 0x0002a800011a7983 */ /* 0x002ee20000300800 */
[----:B------:R-:W-:Y:S02]  /*2f0a0*/  IADD3 R6, R28, 0xad, RZ ;  /* 0x000000ad1c067810 */ /* 0x000fe40007ffe0ff */
[----:B------:R-:W-:Y:S01]  /*2f0b0*/  ISETP.LT.AND P2, PT, R19, c[0x0][0x178], !P5 ;  /* 0x00005e0013007a0c */ /* 0x000fe20006f41270 */
[----:B------:R-:W-:Y:S01]  /*2f0c0*/  IMAD.WIDE R4, R8, 0x2, R16 ;  /* 0x0000000208047825 */ /* 0x000fe200078e0210 */
[----:B------:R-:W-:-:S02]  /*2f0d0*/  ISETP.GE.AND P1, PT, R6, c[0x0][0x17c], PT ;  /* 0x00005f0006007a0c */ /* 0x000fc40003f26270 */
[----:B------:R-:W-:Y:S01]  /*2f0e0*/  ISETP.LT.AND P5, PT, R11, c[0x0][0x178], !P5 ;  /* 0x00005e000b007a0c */ /* 0x000fe20006fa1270 */
[C---:B------:R-:W-:Y:S01]  /*2f0f0*/  IMAD.WIDE R6, R8.reuse, 0x2, R2 ;  /* 0x0000000208067825 */ /* 0x040fe200078e0202 */
[----:B------:R-:W-:Y:S02]  /*2f100*/  PRMT R9, R25, 0x7632, R9 ;  /* 0x0000763219097816 */ /* 0x000fe40000000009 */
[----:B------:R-:W-:Y:S01]  /*2f110*/  IADD3 R8, R8, c[0x0][0x198], RZ ;  /* 0x0000660008087a10 */ /* 0x000fe20007ffe0ff */
[----:B------:R-:W4:Y:S01]  /*2f120*/  LDL.LU R25, [R1+0x2d8] ;  /* 0x0002d80001197983 */ /* 0x000f220000300800 */
[----:B------:R-:W-:-:S03]  /*2f130*/  IADD3 R13, R28, 0xae, RZ ;  /* 0x000000ae1c0d7810 */ /* 0x000fc60007ffe0ff */
[----:B------:R1:W-:Y:S04]  /*2f140*/  @P3 STG.E.U16 [R4.64], R9 ;  /* 0x0000000904003986 */ /* 0x0003e8000c101504 */
[----:B------:R0:W-:Y:S01]  /*2f150*/  @P4 STG.E.U16 [R6.64], R12 ;  /* 0x0000000c06004986 */ /* 0x0001e2000c101504 */
[----:B------:R-:W-:Y:S01]  /*2f160*/  ISETP.GE.AND P3, PT, R13, c[0x0][0x17c], PT ;  /* 0x00005f000d007a0c */ /* 0x000fe20003f66270 */
[----:B-1----:R-:W-:-:S04]  /*2f170*/  IMAD.WIDE R4, R8, 0x2, R16 ;  /* 0x0000000208047825 */ /* 0x002fc800078e0210 */
[----:B0-----:R-:W-:Y:S01]  /*2f180*/  IMAD.WIDE R6, R8, 0x2, R2 ;  /* 0x0000000208067825 */ /* 0x001fe200078e0202 */
[----:B------:R-:W-:Y:S04]  /*2f190*/  @P2 STG.E.U16 [R4.64], R27 ;  /* 0x0000001b04002986 */ /* 0x000fe8000c101504 */
[----:B--2---:R0:W-:Y:S01]  /*2f1a0*/  @P5 STG.E.U16 [R6.64], R29 ;  /* 0x0000001d06005986 */ /* 0x0041e2000c101504 */
[----:B------:R-:W-:-:S03]  /*2f1b0*/  PRMT R13, R29, 0x7632, R13 ;  /* 0x000076321d0d7816 */ /* 0x000fc6000000000d */
[----:B0-----:R-:W2:Y:S01]  /*2f1c0*/  LDL.LU R29, [R1+0x258] ;  /* 0x00025800011d7983 */ /* 0x001ea20000300800 */
[----:B------:R-:W-:Y:S02]  /*2f1d0*/  IADD3 R18, R28, 0xac, RZ ;  /* 0x000000ac1c127810 */ /* 0x000fe40007ffe0ff */
[----:B------:R-:W-:Y:S02]  /*2f1e0*/  ISETP.LT.AND P4, PT, R19, c[0x0][0x178], !P6 ;  /* 0x00005e0013007a0c */ /* 0x000fe40007781270 */
[----:B------:R-:W-:Y:S02]  /*2f1f0*/  ISETP.GE.AND P0, PT, R18, c[0x0][0x17c], PT ;  /* 0x00005f0012007a0c */ /* 0x000fe40003f06270 */
[----:B------:R-:W-:Y:S02]  /*2f200*/  IADD3 R8, R8, c[0x0][0x198], RZ ;  /* 0x0000660008087a10 */ /* 0x000fe40007ffe0ff */
[----:B------:R-:W-:Y:S02]  /*2f210*/  IADD3 R9, R28, 0xaf, RZ ;  /* 0x000000af1c097810 */ /* 0x000fe40007ffe0ff */
[----:B------:R-:W-:-:S02]  /*2f220*/  ISETP.LT.AND P6, PT, R11, c[0x0][0x178], !P6 ;  /* 0x00005e000b007a0c */ /* 0x000fc400077c1270 */
[----:B------:R-:W-:Y:S01]  /*2f230*/  ISETP.LT.AND P5, PT, R19, c[0x0][0x178], !P0 ;  /* 0x00005e0013007a0c */ /* 0x000fe200047a1270 */
[C---:B------:R-:W-:Y:S01]  /*2f240*/  IMAD.WIDE R4, R8.reuse, 0x2, R16 ;  /* 0x0000000208047825 */ /* 0x040fe200078e0210 */
[----:B------:R-:W-:Y:S02]  /*2f250*/  ISETP.GE.AND P2, PT, R9, c[0x0][0x17c], PT ;  /* 0x00005f0009007a0c */ /* 0x000fe40003f46270 */
[----:B------:R-:W-:Y:S02]  /*2f260*/  PRMT R12, R27, 0x7632, R12 ;  /* 0x000076321b0c7816 */ /* 0x000fe4000000000c */
[C---:B------:R-:W-:Y:S01]  /*2f270*/  IADD3 R9, R8.reuse, c[0x0][0x198], RZ ;  /* 0x0000660008097a10 */ /* 0x040fe20007ffe0ff */
[----:B------:R-:W-:Y:S01]  /*2f280*/  IMAD.WIDE R6, R8, 0x2, R2 ;  /* 0x0000000208067825 */ /* 0x000fe200078e0202 */
[----:B------:R-:W-:Y:S01]  /*2f290*/  ISETP.LT.AND P0, PT, R11, c[0x0][0x178], !P0 ;  /* 0x00005e000b007a0c */ /* 0x000fe20004701270 */
[----:B------:R0:W-:Y:S01]  /*2f2a0*/  @P4 STG.E.U16 [R4.64], R12 ;  /* 0x0000000c04004986 */ /* 0x0001e2000c101504 */
[----:B------:R-:W-:-:S03]  /*2f2b0*/  IADD3 R8, R28, 0xb0, RZ ;  /* 0x000000b01c087810 */ /* 0x000fc60007ffe0ff */
[----:B------:R1:W-:Y:S01]  /*2f2c0*/  @P6 STG.E.U16 [R6.64], R13 ;  /* 0x0000000d06006986 */ /* 0x0003e2000c101504 */
[----:B------:R-:W-:-:S03]  /*2f2d0*/  ISETP.LT.AND P6, PT, R19, c[0x0][0x178], !P1 ;  /* 0x00005e0013007a0c */ /* 0x000fc60004fc1270 */
[----:B------:R-:W2:Y:S01]  /*2f2e0*/  LDL.LU R27, [R1+0x26c] ;  /* 0x00026c00011b7983 */ /* 0x000ea20000300800 */
[C---:B0-----:R-:W-:Y:S01]  /*2f2f0*/  IMAD.WIDE R4, R9.reuse, 0x2, R16 ;  /* 0x0000000209047825 */ /* 0x041fe200078e0210 */
[----:B------:R-:W-:Y:S02]  /*2f300*/  ISETP.GE.AND P4, PT, R8, c[0x0][0x17c], PT ;  /* 0x00005f0008007a0c */ /* 0x000fe40003f86270 */
[----:B------:R-:W-:Y:S02]  /*2f310*/  IADD3 R8, R9, c[0x0][0x198], RZ ;  /* 0x0000660009087a10 */ /* 0x000fe40007ffe0ff */
[----:B-1----:R-:W-:Y:S02]  /*2f320*/  IADD3 R6, R28, 0xb1, RZ ;  /* 0x000000b11c067810 */ /* 0x002fe40007ffe0ff */
[----:B------:R-:W-:Y:S02]  /*2f330*/  ISETP.LT.AND P1, PT, R11, c[0x0][0x178], !P1 ;  /* 0x00005e000b007a0c */ /* 0x000fe40004f21270 */
[----:B------:R-:W-:-:S02]  /*2f340*/  IADD3 R12, R8, c[0x0][0x198], RZ ;  /* 0x00006600080c7a10 */ /* 0x000fc40007ffe0ff */
[----:B------:R-:W-:Y:S01]  /*2f350*/  PRMT R13, R10, 0x7632, R13 ;  /* 0x000076320a0d7816 */ /* 0x000fe2000000000d */
[----:B---3--:R0:W-:Y:S01]  /*2f360*/  @P5 STG.E.U16 [R4.64], R26 ;  /* 0x0000001a04005986 */ /* 0x0081e2000c101504 */
[----:B------:R-:W-:Y:S01]  /*2f370*/  ISETP.GE.AND P5, PT, R6, c[0x0][0x17c], PT ;  /* 0x00005f0006007a0c */ /* 0x000fe20003fa6270 */
[----:B------:R-:W-:-:S04]  /*2f380*/  IMAD.WIDE R6, R8, 0x2, R16 ;  /* 0x0000000208067825 */ /* 0x000fc800078e0210 */
[----:B0-----:R-:W-:Y:S01]  /*2f390*/  IMAD.WIDE R4, R9, 0x2, R2 ;  /* 0x0000000209047825 */ /* 0x001fe200078e0202 */
[----:B------:R-:W-:Y:S02]  /*2f3a0*/  PRMT R9, R26, 0x7632, R9 ;  /* 0x000076321a097816 */ /* 0x000fe40000000009 */
[----:B------:R-:W3:Y:S04]  /*2f3b0*/  LDL.LU R26, [R1+0x24c] ;  /* 0x00024c00011a7983 */ /* 0x000ee80000300800 */
[----:B------:R0:W-:Y:S01]  /*2f3c0*/  @P0 STG.E.U16 [R4.64], R10 ;  /* 0x0000000a04000986 */ /* 0x0001e2000c101504 */
[----:B------:R-:W-:Y:S02]  /*2f3d0*/  ISETP.LT.AND P0, PT, R19, c[0x0][0x178], !P3 ;  /* 0x00005e0013007a0c */ /* 0x000fe40005f01270 */
[----:B------:R-:W-:Y:S01]  /*2f3e0*/  ISETP.LT.AND P3, PT, R11, c[0x0][0x178], !P3 ;  /* 0x00005e000b007a0c */ /* 0x000fe20005f61270 */
[----:B------:R1:W-:Y:S01]  /*2f3f0*/  @P6 STG.E.U16 [R6.64], R9 ;  /* 0x0000000906006986 */ /* 0x0003e2000c101504 */
[----:B0-----:R-:W-:-:S04]  /*2f400*/  IMAD.WIDE R4, R8, 0x2, R2 ;  /* 0x0000000208047825 */ /* 0x001fc800078e0202 */
[C---:B-1----:R-:W-:Y:S01]  /*2f410*/  IMAD.WIDE R6, R12.reuse, 0x2, R16 ;  /* 0x000000020c067825 */ /* 0x042fe200078e0210 */
[----:B------:R0:W-:Y:S03]  /*2f420*/  @P1 STG.E.U16 [R4.64], R13 ;  /* 0x0000000d04001986 */ /* 0x0001e6000c101504 */
[C---:B------:R-:W-:Y:S01]  /*2f430*/  IMAD.WIDE R8, R12.reuse, 0x2, R2 ;  /* 0x000000020c087825 */ /* 0x040fe200078e0202 */
[----:B----4-:R1:W-:Y:S01]  /*2f440*/  @P0 STG.E.U16 [R6.64], R25 ;  /* 0x0000001906000986 */ /* 0x0103e2000c101504 */
[----:B0-----:R-:W-:Y:S02]  /*2f450*/  PRMT R13, R25, 0x7632, R13 ;  /* 0x00007632190d7816 */ /* 0x001fe4000000000d */
[----:B-1----:R-:W-:Y:S01]  /*2f460*/  IADD3 R6, R12, c[0x0][0x198], RZ ;  /* 0x000066000c067a10 */ /* 0x002fe20007ffe0ff */
[----:B------:R-:W4:Y:S04]  /*2f470*/  LDL.LU R25, [R1+0x27c] ;  /* 0x00027c0001197983 */ /* 0x000f280000300800 */
[----:B--2---:R0:W-:Y:S01]  /*2f480*/  @P3 STG.E.U16 [R8.64], R29 ;  /* 0x0000001d08003986 */ /* 0x0041e2000c101504 */
[----:B------:R-:W-:-:S03]  /*2f490*/  PRMT R12, R29, 0x7632, R12 ;  /* 0x000076321d0c7816 */ /* 0x000fc6000000000c */
[----:B0-----:R-:W2:Y:S01]  /*2f4a0*/  LDL.LU R29, [R1+0x22c] ;  /* 0x00022c00011d7983 */ /* 0x001ea20000300800 */
[----:B------:R-:W-:Y:S02]  /*2f4b0*/  IADD3 R10, R28, 0xb2, RZ ;  /* 0x000000b21c0a7810 */ /* 0x000fe40007ffe0ff */
[----:B------:R-:W-:Y:S02]  /*2f4c0*/  ISETP.LT.AND P0, PT, R19, c[0x0][0x178], !P2 ;  /* 0x00005e0013007a0c */ /* 0x000fe40005701270 */
[----:B------:R-:W-:Y:S02]  /*2f4d0*/  ISETP.LT.AND P2, PT, R11, c[0x0][0x178], !P2 ;  /* 0x00005e000b007a0c */ /* 0x000fe40005741270 */
[----:B------:R-:W-:Y:S02]  /*2f4e0*/  ISETP.LT.AND P3, PT, R19, c[0x0][0x178], !P4 ;  /* 0x00005e0013007a0c */ /* 0x000fe40006761270 */
[----:B------:R-:W-:Y:S02]  /*2f4f0*/  ISETP.GE.AND P6, PT, R10, c[0x0][0x17c], PT ;  /* 0x00005f000a007a0c */ /* 0x000fe40003fc6270 */
[C---:B------:R-:W-:Y:S01]  /*2f500*/  IADD3 R10, R6.reuse, c[0x0][0x198], RZ ;  /* 0x00006600060a7a10 */ /* 0x040fe20007ffe0ff */
[----:B------:R-:W-:Y:S01]  /*2f510*/  IMAD.WIDE R4, R6, 0x2, R16 ;  /* 0x0000000206047825 */ /* 0x000fe200078e0210 */
[----:B------:R-:W-:-:S03]  /*2f520*/  ISETP.LT.AND P4, PT, R11, c[0x0][0x178], !P4 ;  /* 0x00005e000b007a0c */ /* 0x000fc60006781270 */
[----:B------:R-:W-:Y:S01]  /*2f530*/  IMAD.WIDE R6, R6, 0x2, R2 ;  /* 0x0000000206067825 */ /* 0x000fe200078e0202 */
[----:B------:R0:W-:Y:S03]  /*2f540*/  @P0 STG.E.U16 [R4.64], R13 ;  /* 0x0000000d04000986 */ /* 0x0001e6000c101504 */
[----:B------:R-:W-:Y:S01]  /*2f550*/  IMAD.WIDE R8, R10, 0x2, R16 ;  /* 0x000000020a087825 */ /* 0x000fe200078e0210 */
[----:B------:R1:W-:Y:S04]  /*2f560*/  @P2 STG.E.U16 [R6.64], R12 ;  /* 0x0000000c06002986 */ /* 0x0003e8000c101504 */
[----:B------:R1:W-:Y:S01]  /*2f570*/  @P3 STG.E.U16 [R8.64], R27 ;  /* 0x0000001b08003986 */ /* 0x0003e2000c101504 */
[----:B------:R-:W-:-:S02]  /*2f580*/  ISETP.LT.AND P3, PT, R19, c[0x0][0x178], !P5 ;  /* 0x00005e0013007a0c */ /* 0x000fc40006f61270 */
[----:B------:R-:W-:Y:S01]  /*2f590*/  ISETP.LT.AND P5, PT, R11, c[0x0][0x178], !P5 ;  /* 0x00005e000b007a0c */ /* 0x000fe20006fa1270 */
[C---:B0-----:R-:W-:Y:S01]  /*2f5a0*/  IMAD.WIDE R4, R10.reuse, 0x2, R2 ;  /* 0x000000020a047825 */ /* 0x041fe200078e0202 */
[----:B-1----:R-:W-:Y:S02]  /*2f5b0*/  PRMT R12, R27, 0x7632, R12 ;  /* 0x000076321b0c7816 */ /* 0x002fe4000000000c */
[----:B------:R-:W2:Y:S01]  /*2f5c0*/  LDL.LU R27, [R1+0x29c] ;  /* 0x00029c00011b7983 */ /* 0x000ea20000300800 */
[----:B------:R-:W-:-:S04]  /*2f5d0*/  IADD3 R10, R10, c[0x0][0x198], RZ ;  /* 0x000066000a0a7a10 */ /* 0x000fc80007ffe0ff */
[C---:B------:R-:W-:Y:S01]  /*2f5e0*/  IADD3 R9, R10.reuse, c[0x0][0x198], RZ ;  /* 0x000066000a097a10 */ /* 0x040fe20007ffe0ff */
[----:B------:R-:W-:Y:S01]  /*2f5f0*/  IMAD.WIDE R6, R10, 0x2, R16 ;  /* 0x000000020a067825 */ /* 0x000fe200078e0210 */
[----:B------:R-:W-:Y:S01]  /*2f600*/  IADD3 R13, R28, 0xb6, RZ ;  /* 0x000000b61c0d7810 */ /* 0x000fe20007ffe0ff */
[----:B---3--:R0:W-:Y:S01]  /*2f610*/  @P4 STG.E.U16 [R4.64], R26 ;  /* 0x0000001a04004986 */ /* 0x0081e2000c101504 */
[----:B------:R-:W-:Y:S02]  /*2f620*/  PRMT R8, R26, 0x7632, R8 ;  /* 0x000076321a087816 */ /* 0x000fe40000000008 */
[----:B------:R-:W-:Y:S02]  /*2f630*/  ISETP.LT.AND P4, PT, R19, c[0x0][0x178], !P6 ;  /* 0x00005e0013007a0c */ /* 0x000fe40007781270 */
[----:B------:R-:W-:Y:S01]  /*2f640*/  ISETP.LT.AND P6, PT, R11, c[0x0][0x178], !P6 ;  /* 0x00005e000b007a0c */ /* 0x000fe200077c1270 */
[----:B------:R1:W-:Y:S04]  /*2f650*/  @P3 STG.E.U16 [R6.64], R12 ;  /* 0x0000000c06003986 */ /* 0x0003e8000c101504 */
[----:B0-----:R-:W3:Y:S01]  /*2f660*/  LDL.LU R26, [R1+0x1cc] ;  /* 0x0001cc00011a7983 */ /* 0x001ee20000300800 */
[----:B------:R-:W-:-:S04]  /*2f670*/  IMAD.WIDE R4, R10, 0x2, R2 ;  /* 0x000000020a047825 */ /* 0x000fc800078e0202 */
[----:B-1----:R-:W-:Y:S01]  /*2f680*/  IMAD.WIDE R6, R9, 0x2, R16 ;  /* 0x0000000209067825 */ /* 0x002fe200078e0210 */
[----:B------:R0:W-:Y:S01]  /*2f690*/  @P5 STG.E.U16 [R4.64], R8 ;  /* 0x0000000804005986 */ /* 0x0001e2000c101504 */
[----:B------:R-:W-:Y:S02]  /*2f6a0*/  ISETP.GE.AND P3, PT, R13, c[0x0][0x17c], PT ;  /* 0x00005f000d007a0c */ /* 0x000fe40003f66270 */
[----:B0-----:R-:W-:Y:S01]  /*2f6b0*/  IMAD.WIDE R4, R9, 0x2, R2 ;  /* 0x0000000209047825 */ /* 0x001fe200078e0202 */
[----:B----4-:R-:W-:Y:S04]  /*2f6c0*/  @P4 STG.E.U16 [R6.64], R25 ;  /* 0x0000001906004986 */ /* 0x010fe8000c101504 */
[----:B--2---:R0:W-:Y:S01]  /*2f6d0*/  @P6 STG.E.U16 [R4.64], R29 ;  /* 0x0000001d04006986 */ /* 0x0041e2000c101504 */
[----:B------:R-:W-:-:S03]  /*2f6e0*/  PRMT R13, R29, 0x7632, R13 ;  /* 0x000076321d0d7816 */ /* 0x000fc6000000000d */
[----:B0-----:R-:W2:Y:S01]  /*2f6f0*/  LDL.LU R29, [R1+0x28c] ;  /* 0x00028c00011d7983 */ /* 0x001ea20000300800 */
[----:B------:R-:W-:-:S04]  /*2f700*/  IADD3 R14, R28, 0xb3, RZ ;  /* 0x000000b31c0e7810 */ /* 0x000fc80007ffe0ff */
[----:B------:R-:W-:Y:S02]  /*2f710*/  ISETP.GE.AND P1, PT, R14, c[0x0][0x17c], PT ;  /* 0x00005f000e007a0c */ /* 0x000fe40003f26270 */
[----:B------:R-:W-:Y:S02]  /*2f720*/  IADD3 R14, R28, 0xb4, RZ ;  /* 0x000000b41c0e7810 */ /* 0x000fe40007ffe0ff */
[----:B------:R-:W-:Y:S02]  /*2f730*/  ISETP.LT.AND P4, PT, R19, c[0x0][0x178], !P1 ;  /* 0x00005e0013007a0c */ /* 0x000fe40004f81270 */
[----:B------:R-:W-:Y:S02]  /*2f740*/  ISETP.GE.AND P0, PT, R14, c[0x0][0x17c], PT ;  /* 0x00005f000e007a0c */ /* 0x000fe40003f06270 */
[----:B------:R-:W-:Y:S02]  /*2f750*/  ISETP.LT.AND P1, PT, R11, c[0x0][0x178], !P1 ;  /* 0x00005e000b007a0c */ /* 0x000fe40004f21270 */
[----:B------:R-:W-:-:S02]  /*2f760*/  IADD3 R6, R9, c[0x0][0x198], RZ ;  /* 0x0000660009067a10 */ /* 0x000fc40007ffe0ff */
[----:B------:R-:W-:Y:S02]  /*2f770*/  ISETP.LT.AND P6, PT, R19, c[0x0][0x178], !P0 ;  /* 0x00005e0013007a0c */ /* 0x000fe400047c1270 */
[----:B------:R-:W-:Y:S02]  /*2f780*/  IADD3 R10, R28, 0xb7, RZ ;  /* 0x000000b71c0a7810 */ /* 0x000fe40007ffe0ff */
[C---:B------:R-:W-:Y:S01]  /*2f790*/  IADD3 R12, R6.reuse, c[0x0][0x198], RZ ;  /* 0x00006600060c7a10 */ /* 0x040fe20007ffe0ff */
[----:B------:R-:W-:Y:S01]  /*2f7a0*/  IMAD.WIDE R4, R6, 0x2, R16 ;  /* 0x0000000206047825 */ /* 0x000fe200078e0210 */
[----:B------:R-:W-:Y:S02]  /*2f7b0*/  ISETP.GE.AND P5, PT, R10, c[0x0][0x17c], PT ;  /* 0x00005f000a007a0c */ /* 0x000fe40003fa6270 */
[----:B------:R-:W-:Y:S01]  /*2f7c0*/  PRMT R10, R25, 0x7632, R10 ;  /* 0x00007632190a7816 */ /* 0x000fe2000000000a */
[----:B------:R-:W-:Y:S01]  /*2f7d0*/  IMAD.WIDE R6, R6, 0x2, R2 ;  /* 0x0000000206067825 */ /* 0x000fe200078e0202 */
[----:B------:R-:W-:Y:S01]  /*2f7e0*/  IADD3 R18, R28, 0xb5, RZ ;  /* 0x000000b51c127810 */ /* 0x000fe20007ffe0ff */
[----:B------:R-:W4:Y:S01]  /*2f7f0*/  LDL.LU R25, [R1+0x2cc] ;  /* 0x0002cc0001197983 */ /* 0x000f220000300800 */
[----:B------:R-:W-:Y:S01]  /*2f800*/  ISETP.LT.AND P0, PT, R11, c[0x0][0x178], !P0 ;  /* 0x00005e000b007a0c */ /* 0x000fe20004701270 */
[----:B------:R-:W-:Y:S01]  /*2f810*/  IMAD.WIDE R8, R12, 0x2, R16 ;  /* 0x000000020c087825 */ /* 0x000fe200078e0210 */
[----:B------:R-:W-:Y:S01]  /*2f820*/  ISETP.GE.AND P2, PT, R18, c[0x0][0x17c], PT ;  /* 0x00005f0012007a0c */ /* 0x000fe20003f46270 */
[----:B------:R0:W-:Y:S04]  /*2f830*/  @P4 STG.E.U16 [R4.64], R10 ;  /* 0x0000000a04004986 */ /* 0x0001e8000c101504 */
[----:B------:R-:W-:Y:S04]  /*2f840*/  @P1 STG.E.U16 [R6.64], R13 ;  /* 0x0000000d06001986 */ /* 0x000fe8000c101504 */
[----:B------:R1:W-:Y:S01]  /*2f850*/  @P6 STG.E.U16 [R8.64], R27 ;  /* 0x0000001b08006986 */ /* 0x0003e2000c101504 */
[----:B------:R-:W-:-:S02]  /*2f860*/  ISETP.LT.AND P6, PT, R19, c[0x0][0x178], !P2 ;  /* 0x00005e0013007a0c */ /* 0x000fc400057c1270 */
[----:B0-----:R-:W-:Y:S01]  /*2f870*/  PRMT R10, R27, 0x7632, R10 ;  /* 0x000076321b0a7816 */ /* 0x001fe2000000000a */
[C---:B------:R-:W-:Y:S01]  /*2f880*/  IMAD.WIDE R4, R12.reuse, 0x2, R2 ;  /* 0x000000020c047825 */ /* 0x040fe200078e0202 */
[----:B------:R-:W-:Y:S01]  /*2f890*/  IADD3 R12, R12, c[0x0][0x198], RZ ;  /* 0x000066000c0c7a10 */ /* 0x000fe20007ffe0ff */
[----:B-1----:R-:W4:Y:S01]  /*2f8a0*/  LDL.LU R27, [R1+0x23c] ;  /* 0x00023c00011b7983 */ /* 0x002f220000300800 */
[----:B------:R-:W-:-:S03]  /*2f8b0*/  ISETP.LT.AND P2, PT, R11, c[0x0][0x178], !P2 ;  /* 0x00005e000b007a0c */ /* 0x000fc60005741270 */
[C---:B------:R-:W-:Y:S01]  /*2f8c0*/  IMAD.WIDE R6, R12.reuse, 0x2, R16 ;  /* 0x000000020c067825 */ /* 0x040fe200078e0210 */
[----:B------:R-:W-:Y:S01]  /*2f8d0*/  IADD3 R9, R12, c[0x0][0x198], RZ ;  /* 0x000066000c097a10 */ /* 0x000fe20007ffe0ff */
[----:B---3--:R0:W-:Y:S01]  /*2f8e0*/  @P0 STG.E.U16 [R4.64], R26 ;  /* 0x0000001a04000986 */ /* 0x0081e2000c101504 */
[----:B------:R-:W-:Y:S02]  /*2f8f0*/  ISETP.LT.AND P0, PT, R19, c[0x0][0x178], !P3 ;  /* 0x00005e0013007a0c */ /* 0x000fe40005f01270 */
[----:B------:R-:W-:Y:S01]  /*2f900*/  PRMT R8, R26, 0x7632, R8 ;  /* 0x000076321a087816 */ /* 0x000fe20000000008 */
[----:B------:R1:W-:Y:S01]  /*2f910*/  @P6 STG.E.U16 [R6.64], R10 ;  /* 0x0000000a06006986 */ /* 0x0003e2000c101504 */
[----:B0-----:R-:W-:-:S03]  /*2f920*/  IMAD.WIDE R4, R12, 0x2, R2 ;  /* 0x000000020c047825 */ /* 0x001fc600078e0202 */
[----:B------:R-:W3:Y:S01]  /*2f930*/  LDL.LU R26, [R1+0x2bc] ;  /* 0x0002bc00011a7983 */ /* 0x000ee20000300800 */
[----:B-1----:R-:W-:Y:S01]  /*2f940*/  IADD3 R10, R28, 0xbb, RZ ;  /* 0x000000bb1c0a7810 */ /* 0x002fe20007ffe0ff */
[----:B------:R-:W-:Y:S02]  /*2f950*/  IMAD.WIDE R6, R9, 0x2, R16 ;  /* 0x0000000209067825 */ /* 0x000fe400078e0210 */
[----:B------:R-:W-:Y:S01]  /*2f960*/  @P2 STG.E.U16 [R4.64], R8 ;  /* 0x0000000804002986 */ /* 0x000fe2000c101504 */
[----:B------:R-:W-:Y:S02]  /*2f970*/  ISETP.GE.AND P2, PT, R10, c[0x0][0x17c], PT ;  /* 0x00005f000a007a0c */ /* 0x000fe40003f46270 */
[----:B--2---:R-:W-:Y:S01]  /*2f980*/  PRMT R10, R29, 0x7632, R10 ;  /* 0x000076321d0a7816 */ /* 0x004fe2000000000a */
[----:B------:R0:W-:Y:S04]  /*2f990*/  @P0 STG.E.U16 [R6.64], R29 ;  /* 0x0000001d06000986 */ /* 0x0001e8000c101504 */
[----:B0-----:R-:W2:Y:S01]  /*2f9a0*/  LDL.LU R29, [R1+0x1ec] ;  /* 0x0001ec00011d7983 */ /* 0x001ea20000300800 */
[----:B------:R-:W-:-:S02]  /*2f9b0*/  ISETP.LT.AND P3, PT, R11, c[0x0][0x178], !P3 ;  /* 0x00005e000b007a0c */ /* 0x000fc40005f61270 */
[----:B------:R-:W-:Y:S01]  /*2f9c0*/  IADD3 R14, R28, 0xb8, RZ ;  /* 0x000000b81c0e7810 */ /* 0x000fe20007ffe0ff */
[----:B------:R-:W-:Y:S01]  /*2f9d0*/  IMAD.WIDE R4, R9, 0x2, R2 ;  /* 0x0000000209047825 */ /* 0x000fe200078e0202 */
[----:B------:R-:W-:Y:S02]  /*2f9e0*/  ISETP.LT.AND P0, PT, R19, c[0x0][0x178], !P5 ;  /* 0x00005e0013007a0c */ /* 0x000fe40006f01270 */
[----:B------:R-:W-:Y:S02]  /*2f9f0*/  ISETP.GE.AND P4, PT, R14, c[0x0][0x17c], PT ;  /* 0x00005f000e007a0c */ /* 0x000fe40003f86270 */
[----:B------:R-:W-:Y:S02]  /*2fa00*/  ISETP.LT.AND P5, PT, R11, c[0x0][0x178], !P5 ;  /* 0x00005e000b007a0c */ /* 0x000fe40006fa1270 */
[----:B------:R-:W-:-:S03]  /*2fa10*/  IADD3 R6, R9, c[0x0][0x198], RZ ;  /* 0x0000660009067a10 */ /* 0x000fc60007ffe0ff */
[----:B------:R0:W-:Y:S01]  /*2fa20*/  @P3 STG.E.U16 [R4.64], R15 ;  /* 0x0000000f04003986 */ /* 0x0001e2000c101504 */
[----:B------:R-:W-:Y:S02]  /*2fa30*/  ISETP.LT.AND P3, PT, R19, c[0x0][0x178], !P4 ;  /* 0x00005e0013007a0c */ /* 0x000fe40006761270 */
[----:B------:R-:W-:Y:S02]  /*2fa40*/  IADD3 R12, R6, c[0x0][0x198], RZ ;  /* 0x00006600060c7a10 */ /* 0x000fe40007ffe0ff */
[----:B------:R-:W-:Y:S02]  /*2fa50*/  IADD3 R18, R28, 0xb9, RZ ;  /* 0x000000b91c127810 */ /* 0x000fe40007ffe0ff */
[----:B------:R-:W-:Y:S01]  /*2fa60*/  ISETP.LT.AND P4, PT, R11, c[0x0][0x178], !P4 ;  /* 0x00005e000b007a0c */ /* 0x000fe20006781270 */
[----:B------:R-:W-:-:S04]  /*2fa70*/  IMAD.WIDE R8, R12, 0x2, R16 ;  /* 0x000000020c087825 */ /* 0x000fc800078e0210 */
[----:B0-----:R-:W-:Y:S01]  /*2fa80*/  IMAD.WIDE R4, R6, 0x2, R16 ;  /* 0x0000000206047825 */ /* 0x001fe200078e0210 */
[----:B------:R-:W-:-:S03]  /*2fa90*/  PRMT R15, R15, 0x7632, R15 ;  /* 0x000076320f0f7816 */ /* 0x000fc6000000000f */
[----:B------:R-:W-:Y:S01]  /*2faa0*/  IMAD.WIDE R6, R6, 0x2, R2 ;  /* 0x0000000206067825 */ /* 0x000fe200078e0202 */
[----:B------:R-:W-:Y:S01]  /*2fab0*/  ISETP.GE.AND P1, PT, R18, c[0x0][0x17c], PT ;  /* 0x00005f0012007a0c */ /* 0x000fe20003f26270 */
[----:B------:R0:W-:Y:S01]  /*2fac0*/  @P0 STG.E.U16 [R4.64], R10 ;  /* 0x0000000a04000986 */ /* 0x0001e2000c101504 */
[----:B------:R-:W-:-:S03]  /*2fad0*/  IADD3 R13, R28, 0xba, RZ ;  /* 0x000000ba1c0d7810 */ /* 0x000fc60007ffe0ff */
[----:B------:R1:W-:Y:S01]  /*2fae0*/  @P5 STG.E.U16 [R6.64], R15 ;  /* 0x0000000f06005986 */ /* 0x0003e2000c101504 */
[----:B------:R-:W-:-:S03]  /*2faf0*/  ISETP.GE.AND P6, PT, R13, c[0x0][0x17c], PT ;  /* 0x00005f000d007a0c */ /* 0x000fc60003fc6270 */
[----:B----4-:R4:W-:Y:S01]  /*2fb00*/  @P3 STG.E.U16 [R8.64], R25 ;  /* 0x0000001908003986 */ /* 0x0109e2000c101504 */
[----:B------:R-:W-:Y:S01]  /*2fb10*/  ISETP.LT.AND P3, PT, R19, c[0x0][0x178], !P1 ;  /* 0x00005e0013007a0c */ /* 0x000fe20004f61270 */
[C---:B0-----:R-:W-:Y:S01]  /*2fb20*/  IMAD.WIDE R4, R12.reuse, 0x2, R2 ;  /* 0x000000020c047825 */ /* 0x041fe200078e0202 */
[----:B------:R-:W-:Y:S02]  /*2fb30*/  IADD3 R12, R12, c[0x0][0x198], RZ ;  /* 0x000066000c0c7a10 */ /* 0x000fe40007ffe0ff */
[----:B------:R-:W-:Y:S02]  /*2fb40*/  ISETP.LT.AND P1, PT, R11, c[0x0][0x178], !P1 ;  /* 0x00005e000b007a0c */ /* 0x000fe40004f21270 */
[----:B------:R0:W-:Y:S01]  /*2fb50*/  @P4 STG.E.U16 [R4.64], R27 ;  /* 0x0000001b04004986 */ /* 0x0001e2000c101504 */
[----:B------:R-:W-:Y:S01]  /*2fb60*/  ISETP.LT.AND P4, PT, R19, c[0x0][0x178], !P6 ;  /* 0x00005e0013007a0c */ /* 0x000fe20007781270 */
[----:B-1----:R-:W-:Y:S01]  /*2fb70*/  IMAD.WIDE R6, R12, 0x2, R16 ;  /* 0x000000020c067825 */ /* 0x002fe200078e0210 */
[----:B------:R-:W-:-:S02]  /*2fb80*/  PRMT R10, R25, 0x7632, R10 ;  /* 0x00007632190a7816 */ /* 0x000fc4000000000a */
[C---:B----4-:R-:W-:Y:S02]  /*2fb90*/  IADD3 R9, R12.reuse, c[0x0][0x198], RZ ;  /* 0x000066000c097a10 */ /* 0x050fe40007ffe0ff */
[----:B------:R-:W-:Y:S01]  /*2fba0*/  PRMT R8, R27, 0x7632, R8 ;  /* 0x000076321b087816 */ /* 0x000fe20000000008 */
[----:B------:R1:W-:Y:S01]  /*2fbb0*/  @P3 STG.E.U16 [R6.64], R10 ;  /* 0x0000000a06003986 */ /* 0x0003e2000c101504 */
[----:B------:R-:W-:Y:S01]  /*2fbc0*/  ISETP.LT.AND P6, PT, R11, c[0x0][0x178], !P6 ;  /* 0x00005e000b007a0c */ /* 0x000fe200077c1270 */
[----:B0-----:R-:W-:Y:S01]  /*2fbd0*/  IMAD.WIDE R4, R12, 0x2, R2 ;  /* 0x000000020c047825 */ /* 0x001fe200078e0202 */
[----:B------:R-:W-:Y:S01]  /*2fbe0*/  IADD3 R13, R28, 0xbc, RZ ;  /* 0x000000bc1c0d7810 */ /* 0x000fe20007ffe0ff */
[----:B------:R-:W4:Y:S02]  /*2fbf0*/  LDL.LU R27, [R1+0x2ac] ;  /* 0x0002ac00011b7983 */ /* 0x000f240000300800 */
[----:B-1----:R-:W-:Y:S02]  /*2fc00*/  IMAD.WIDE R6, R9, 0x2, R16 ;  /* 0x0000000209067825 */ /* 0x002fe400078e0210 */
[----:B------:R0:W-:Y:S01]  /*2fc10*/  @P1 STG.E.U16 [R4.64], R8 ;  /* 0x0000000804001986 */ /* 0x0001e2000c101504 */
[----:B------:R-:W-:-:S02]  /*2fc20*/  ISETP.GE.AND P0, PT, R13, c[0x0][0x17c], PT ;  /* 0x00005f000d007a0c */ /* 0x000fc40003f06270 */
[C---:B------:R-:W-:Y:S02]  /*2fc30*/  IADD3 R10, R28.reuse, 0xbf, RZ ;  /* 0x000000bf1c0a7810 */ /* 0x040fe40007ffe0ff */
[----:B------:R-:W-:Y:S02]  /*2fc40*/  IADD3 R13, R28, 0xbe, RZ ;  /* 0x000000be1c0d7810 */ /* 0x000fe40007ffe0ff */
[----:B------:R-:W-:Y:S01]  /*2fc50*/  ISETP.GE.AND P1, PT, R10, c[0x0][0x17c], PT ;  /* 0x00005f000a007a0c */ /* 0x000fe20003f26270 */
[----:B0-----:R-:W-:Y:S01]  /*2fc60*/  IMAD.WIDE R4, R9, 0x2, R2 ;  /* 0x0000000209047825 */ /* 0x001fe200078e0202 */
[----:B------:R-:W-:Y:S02]  /*2fc70*/  ISETP.GE.AND P3, PT, R13, c[0x0][0x17c], PT ;  /* 0x00005f000d007a0c */ /* 0x000fe40003f66270 */
[----:B------:R-:W-:Y:S01]  /*2fc80*/  IADD3 R15, R28, 0xc1, RZ ;  /* 0x000000c11c0f7810 */ /* 0x000fe20007ffe0ff */
[----:B---3--:R0:W-:Y:S01]  /*2fc90*/  @P4 STG.E.U16 [R6.64], R26 ;  /* 0x0000001a06004986 */ /* 0x0081e2000c101504 */
[----:B------:R-:W-:-:S02]  /*2fca0*/  ISETP.LT.AND P4, PT, R19, c[0x0][0x178], !P2 ;  /* 0x00005e0013007a0c */ /* 0x000fc40005781270 */
[----:B------:R-:W-:Y:S02]  /*2fcb0*/  ISETP.LT.AND P2, PT, R11, c[0x0][0x178], !P2 ;  /* 0x00005e000b007a0c */ /* 0x000fe40005741270 */
[----:B------:R-:W-:Y:S02]  /*2fcc0*/  PRMT R10, R26, 0x7632, R10 ;  /* 0x000076321a0a7816 */ /* 0x000fe4000000000a */
[----:B0-----:R-:W-:-:S04]  /*2fcd0*/  IADD3 R6, R9, c[0x0][0x198], RZ ;  /* 0x0000660009067a10 */ /* 0x001fc80007ffe0ff */
[C---:B------:R-:W-:Y:S01]  /*2fce0*/  IADD3 R12, R6.reuse, c[0x0][0x198], RZ ;  /* 0x00006600060c7a10 */ /* 0x040fe20007ffe0ff */
[----:B--2---:R0:W-:Y:S01]  /*2fcf0*/  @P6 STG.E.U16 [R4.64], R29 ;  /* 0x0000001d04006986 */ /* 0x0041e2000c101504 */
[----:B------:R-:W-:Y:S02]  /*2fd00*/  PRMT R13, R29, 0x7632, R13 ;  /* 0x000076321d0d7816 */ /* 0x000fe4000000000d */
[----:B------:R-:W-:Y:S02]  /*2fd10*/  ISETP.LT.AND P6, PT, R19, c[0x0][0x178], !P0 ;  /* 0x00005e0013007a0c */ /* 0x000fe400047c1270 */
[----:B------:R-:W-:Y:S02]  /*2fd20*/  ISETP.LT.AND P0, PT, R11, c[0x0][0x178], !P0 ;  /* 0x00005e000b007a0c */ /* 0x000fe40004701270 */
[----:B------:R-:W2:Y:S01]  /*2fd30*/  LDL.LU R11, [R1+0x10bc] ;  /* 0x0010bc00010b7983 */ /* 0x000ea20000300800 */
[----:B0-----:R-:W-:-:S03]  /*2fd40*/  IMAD.WIDE R4, R6, 0x2, R16 ;  /* 0x0000000206047825 */ /* 0x001fc600078e0210 */
[----:B------:R-:W3:Y:S01]  /*2fd50*/  LDL.LU R29, [R1+0x2dc] ;  /* 0x0002dc00011d7983 */ /* 0x000ee20000300800 */
[----:B------:R-:W-:-:S03]  /*2fd60*/  IMAD.WIDE R6, R6, 0x2, R2 ;  /* 0x0000000206067825 */ /* 0x000fc600078e0202 */
[----:B------:R0:W-:Y:S04]  /*2fd70*/  @P4 STG.E.U16 [R4.64], R10 ;  /* 0x0000000a04004986 */ /* 0x0001e8000c101504 */
[----:B------:R1:W-:Y:S01]  /*2fd80*/  @P2 STG.E.U16 [R6.64], R13 ;  /* 0x0000000d06002986 */ /* 0x0003e2000c101504 */
[----:B------:R-:W-:-:S03]  /*2fd90*/  ISETP.GE.AND P2, PT, R15, c[0x0][0x17c], PT ;  /* 0x00005f000f007a0c */ /* 0x000fc60003f46270 */
[----:B------:R-:W3:Y:S04]  /*2fda0*/  LDL.LU R26, [R1+0x25c] ;  /* 0x00025c00011a7983 */ /* 0x000ee80000300800 */
[----:B------:R-:W3:Y:S01]  /*2fdb0*/  LDL R15, [R1+0x8e0] ;  /* 0x0008e000010f7983 */ /* 0x000ee20000100800 */
[----:B------:R-:W-:Y:S01]  /*2fdc0*/  IADD3 R14, R28, 0xbd, RZ ;  /* 0x000000bd1c0e7810 */ /* 0x000fe20007ffe0ff */
[----:B------:R-:W-:-:S03]  /*2fdd0*/  IMAD.WIDE R8, R12, 0x2, R16 ;  /* 0x000000020c087825 */ /* 0x000fc600078e0210 */
[----:B------:R-:W-:Y:S01]  /*2fde0*/  ISETP.GE.AND P5, PT, R14, c[0x0][0x17c], PT ;  /* 0x00005f000e007a0c */ /* 0x000fe20003fa6270 */
[C---:B0-----:R-:W-:Y:S01]  /*2fdf0*/  IMAD.WIDE R4, R12.reuse, 0x2, R2 ;  /* 0x000000020c047825 */ /* 0x041fe200078e0202 */
[----:B-1----:R-:W-:-:S04]  /*2fe00*/  IADD3 R6, R12, c[0x0][0x198], RZ ;  /* 0x000066000c067a10 */ /* 0x002fc80007ffe0ff */
[----:B------:R-:W-:Y:S01]  /*2fe10*/  IADD3 R10, R6, c[0x0][0x198], RZ ;  /* 0x00006600060a7a10 */ /* 0x000fe20007ffe0ff */
[----:B----4-:R0:W-:Y:S01]  /*2fe20*/  @P6 STG.E.U16 [R8.64], R27 ;  /* 0x0000001b08006986 */ /* 0x0101e2000c101504 */
[----:B------:R-:W-:Y:S02]  /*2fe30*/  ISETP.LT.AND P6, PT, R19, c[0x0][0x178], !P5 ;  /* 0x00005e0013007a0c */ /* 0x000fe40006fc1270 */
[----:B0-----:R-:W-:Y:S01]  /*2fe40*/  PRMT R9, R27, 0x7632, R9 ;  /* 0x000076321b097816 */ /* 0x001fe20000000009 */
[----:B------:R-:W-:Y:S04]  /*2fe50*/  STL [R1+0x24], R21 ;  /* 0x0000241501007387 */ /* 0x000fe80000100800 */
[----:B------:R-:W-:Y:S04]  /*2fe60*/  STL.64 [R1+0x28], R22 ;  /* 0x0000281601007387 */ /* 0x000fe80000100a00 */
[----:B------:R-:W-:Y:S01]  /*2fe70*/  STL [R1+0x10b8], R20 ;  /* 0x0010b81401007387 */ /* 0x000fe20000100800 */
[----:B------:R-:W-:-:S03]  /*2fe80*/  LOP3.LUT R27, R0, 0x40, RZ, 0x3c, !PT ;  /* 0x00000040001b7812 */ /* 0x000fc600078e3cff */
[----:B------:R-:W4:Y:S01]  /*2fe90*/  LDL.LU R25, [R1+0x2e0] ;  /* 0x0002e00001197983 */ /* 0x000f220000300800 */
[C---:B------:R-:W-:Y:S02]  /*2fea0*/  IADD3 R13, R28.reuse, 0xc4, RZ ;  /* 0x000000c41c0d7810 */ /* 0x040fe40007ffe0ff */
[----:B------:R-:W-:-:S04]  /*2feb0*/  IADD3 R14, R28, 0xc0, RZ ;  /* 0x000000c01c0e7810 */ /* 0x000fc80007ffe0ff */
[----:B------:R-:W-:Y:S01]  /*2fec0*/  ISETP.GE.AND P4, PT, R14, c[0x0][0x17c], PT ;  /* 0x00005f000e007a0c */ /* 0x000fe20003f86270 */
[----:B--2---:R0:W-:Y:S01]  /*2fed0*/  @P0 STG.E.U16 [R4.64], R11 ;  /* 0x0000000b04000986 */ /* 0x0041e2000c101504 */
[----:B------:R-:W-:Y:S02]  /*2fee0*/  ISETP.LT.AND P0, PT, R19, c[0x0][0x178], !P3 ;  /* 0x00005e0013007a0c */ /* 0x000fe40005f01270 */
[----:B------:R-:W-:Y:S01]  /*2fef0*/  PRMT R8, R11, 0x7632, R8 ;  /* 0x000076320b087816 */ /* 0x000fe20000000008 */
[----:B0-----:R-:W-:Y:S01]  /*2ff00*/  IMAD.WIDE R4, R6, 0x2, R16 ;  /* 0x0000000206047825 */ /* 0x001fe200078e0210 */
[----:B---3--:R-:W-:-:S03]  /*2ff10*/  ISETP.LT.AND P5, PT, R15, c[0x0][0x178], !P5 ;  /* 0x00005e000f007a0c */ /* 0x008fc60006fa1270 */
[----:B------:R-:W-:Y:S01]  /*2ff20*/  IMAD.WIDE R6, R6, 0x2, R2 ;  /* 0x0000000206067825 */ /* 0x000fe200078e0202 */
[----:B------:R0:W-:Y:S03]  /*2ff30*/  @P6 STG.E.U16 [R4.64], R9 ;  /* 0x0000000904006986 */ /* 0x0001e6000c101504 */
[----:B0-----:R-:W-:-:S06]  /*2ff40*/  IMAD.WIDE R4, R10, 0x2, R16 ;  /* 0x000000020a047825 */ /* 0x001fcc00078e0210 */
[----:B------:R0:W-:Y:S04]  /*2ff50*/  @P5 STG.E.U16 [R6.64], R8 ;  /* 0x0000000806005986 */ /* 0x0001e8000c101504 */
[----:B------:R1:W-:Y:S01]  /*2ff60*/  @P0 STG.E.U16 [R4.64], R29 ;  /* 0x0000001d04000986 */ /* 0x0003e2000c101504 */
[----:B0-----:R-:W-:Y:S02]  /*2ff70*/  PRMT R7, R29, 0x7632, R7 ;  /* 0x000076321d077816 */ /* 0x001fe40000000007 */
[----:B-1----:R-:W-:-:S05]  /*2ff80*/  LOP3.LUT R29, R0, 0x20, RZ, 0x3c, !PT ;  /* 0x00000020001d7812 */ /* 0x002fca00078e3cff */
[----:B------:R-:W0:Y:S01]  /*2ff90*/  LDS.128 R20, [R29] ;  /* 0x000000001d147984 */ /* 0x000e220000000c00 */
[----:B------:R-:W-:Y:S01]  /*2ffa0*/  ISETP.LT.AND P3, PT, R15, c[0x0][0x178], !P3 ;  /* 0x00005e000f007a0c */ /* 0x000fe20005f61270 */
[----:B------:R-:W-:Y:S01]  /*2ffb0*/  IMAD.WIDE R8, R10, 0x2, R2 ;  /* 0x000000020a087825 */ /* 0x000fe200078e0202 */
[----:B------:R-:W-:-:S11]  /*2ffc0*/  PRMT R12, R26, 0x7632, R12 ;  /* 0x000076321a0c7816 */ /* 0x000fd6000000000c */
[----:B------:R1:W-:Y:S04]  /*2ffd0*/  @P3 STG.E.U16 [R8.64], R26 ;  /* 0x0000001a08003986 */ /* 0x0003e8000c101504 */
[----:B0-----:R-:W-:Y:S01]  /*2ffe0*/  STL [R1+0x34], R21 ;  /* 0x0000341501007387 */ /* 0x001fe20000100800 */
[----:B-1----:R-:W-:-:S03]  /*2fff0*/  IMAD.MOV.U32 R26, RZ, RZ, R20 ;  /* 0x000000ffff1a7224 */ /* 0x002fc600078e0014 */
[----:B------:R-:W-:Y:S04]  /*30000*/  STL.64 [R1+0x38], R22 ;  /* 0x0000381601007387 */ /* 0x000fe80000100a00 */
[----:B------:R-:W0:Y:S01]  /*30010*/  LDS.128 R20, [R27] ;  /* 0x000000001b147984 */ /* 0x000e220000000c00 */
[----:B------:R-:W-:Y:S02]  /*30020*/  ISETP.LT.AND P0, PT, R19, c[0x0][0x178], !P1 ;  /* 0x00005e0013007a0c */ /* 0x000fe40004f01270 */
[----:B------:R-:W-:-:S05]  /*30030*/  IADD3 R8, R10, c[0x0][0x198], RZ ;  /* 0x000066000a087a10 */ /* 0x000fca0007ffe0ff */
[----:B------:R-:W-:-:S06]  /*30040*/  IMAD.WIDE R4, R8, 0x2, R16 ;  /* 0x0000000208047825 */ /* 0x000fcc00078e0210 */
[----:B------:R1:W-:Y:S01]  /*30050*/  @P0 STG.E.U16 [R4.64], R7 ;  /* 0x0000000704000986 */ /* 0x0003e2000c101504 */
[----:B------:R-:W-:-:S03]  /*30060*/  ISETP.GE.AND P0, PT, R13, c[0x0][0x17c], PT ;  /* 0x00005f000d007a0c */ /* 0x000fc60003f06270 */
[----:B------:R-:W2:Y:S04]  /*30070*/  LDL.LU R13, [R1+0x300] ;  /* 0x00030000010d7983 */ /* 0x000ea80000300800 */
[----:B0-----:R-:W-:Y:S01]  /*30080*/  STL [R1+0x14], R21 ;  /* 0x0000141501007387 */ /* 0x001fe20000100800 */
[----:B------:R-:W-:-:S03]  /*30090*/  IMAD.MOV.U32 R14, RZ, RZ, R20 ;  /* 0x000000ffff0e7224 */ /* 0x000fc600078e0014 */
[----:B------:R-:W-:Y:S04]  /*300a0*/  STL.64 [R1+0x18], R22 ;  /* 0x0000181601007387 */ /* 0x000fe80000100a00 */
[----:B------:R-:W3:Y:S01]  /*300b0*/  LDL.LU R20, [R1+0x10b8] ;  /* 0x0010b80001147983 */ /* 0x000ee20000300800 */
[----:B------:R-:W-:Y:S02]  /*300c0*/  IADD3 R11, R28, 0xc2, RZ ;  /* 0x000000c21c0b7810 */ /* 0x000fe40007ffe0ff */
[----:B------:R-:W-:Y:S02]  /*300d0*/  ISETP.LT.AND P1, PT, R15, c[0x0][0x178], !P1 ;  /* 0x00005e000f007a0c */ /* 0x000fe40004f21270 */
[----:B------:R-:W-:Y:S02]  /*300e0*/  ISETP.LT.AND P3, PT, R19, c[0x0][0x178], !P4 ;  /* 0x00005e0013007a0c */ /* 0x000fe40006761270 */
[----:B------:R-:W-:-:S02]  /*300f0*/  ISETP.LT.AND P4, PT, R15, c[0x0][0x178], !P4 ;  /* 0x00005e000f007a0c */ /* 0x000fc40006781270 */
[----:B------:R-:W-:Y:S02]  /*30100*/  ISETP.GE.AND P6, PT, R11, c[0x0][0x17c], PT ;  /* 0x00005f000b007a0c */ /* 0x000fe40003fc6270 */
[----:B------:R-:W-:Y:S02]  /*30110*/  IADD3 R11, R28, 0xc3, RZ ;  /* 0x000000c31c0b7810 */ /* 0x000fe40007ffe0ff */
[C---:B------:R-:W-:Y:S01]  /*30120*/  IADD3 R6, R8.reuse, c[0x0][0x198], RZ ;  /* 0x0000660008067a10 */ /* 0x040fe20007ffe0ff */
[----:B------:R-:W-:Y:S01]  /*30130*/  IMAD.WIDE R8, R8, 0x2, R2 ;  /* 0x0000000208087825 */ /* 0x000fe200078e0202 */
[----:B------:R-:W-:-:S03]  /*30140*/  ISETP.GE.AND P5, PT, R11, c[0x0][0x17c], PT ;  /* 0x00005f000b007a0c */ /* 0x000fc60003fa6270 */
[----:B------:R-:W-:Y:S01]  /*30150*/  IMAD.WIDE R10, R6, 0x2, R16 ;  /* 0x00000002060a7825 */ /* 0x000fe200078e0210 */
[----:B------:R-:W-:-:S03]  /*30160*/  LOP3.LUT R24, R0, 0x60, RZ, 0x3c, !PT ;  /* 0x0000006000187812 */ /* 0x000fc600078e3cff */
[----:B-1----:R-:W-:Y:S01]  /*30170*/  IMAD.WIDE R4, R6, 0x2, R2 ;  /* 0x0000000206047825 */ /* 0x002fe200078e0202 */
[----:B------:R-:W-:Y:S04]  /*30180*/  @P1 STG.E.U16 [R8.64], R12 ;  /* 0x0000000c08001986 */ /* 0x000fe8000c101504 */
[----:B----4-:R0:W-:Y:S02]  /*30190*/  @P3 STG.E.U16 [R10.64], R25 ;  /* 0x000000190a003986 */ /* 0x0101e4000c101504 */
[----:B0-----:R-:W-:Y:S02]  /*301a0*/  PRMT R11, R25, 0x7632, R11 ;  /* 0x00007632190b7816 */ /* 0x001fe4000000000b */
[----:B------:R-:W4:Y:S04]  /*301b0*/  LDL.LU R25, [R1+0x310] ;  /* 0x0003100001197983 */ /* 0x000f280000300800 */
[----:B---3--:R0:W-:Y:S02]  /*301c0*/  @P4 STG.E.U16 [R4.64], R20 ;  /* 0x0000001404004986 */ /* 0x0081e4000c101504 */
[----:B0-----:R-:W-:-:S02]  /*301d0*/  PRMT R5, R20, 0x7632, R5 ;  /* 0x0000763214057816 */ /* 0x001fc40000000005 */
[----:B------:R-:W0:Y:S04]  /*301e0*/  LDS.128 R20, [R24] ;  /* 0x0000000018147984 */ /* 0x000e280000000c00 */
[----:B0-----:R-:W-:Y:S01]  /*301f0*/  STL [R1+0x4], R21 ;  /* 0x0000041501007387 */ /* 0x001fe20000100800 */
[----:B------:R-:W-:-:S03]  /*30200*/  IMAD.MOV.U32 R24, RZ, RZ, R20 ;  /* 0x000000ffff187224 */ /* 0x000fc600078e0014 */
[----:B------:R0:W-:Y:S04]  /*30210*/  STL.64 [R1+0x8], R22 ;  /* 0x0000081601007387 */ /* 0x0001e80000100a00 */
[----:B0-----:R-:W3:Y:S04]  /*30220*/  LDL.LU.64 R22, [R1+0x10b0] ;  /* 0x0010b00001167983 */ /* 0x001ee80000300a00 */
[----:B------:R-:W3:Y:S01]  /*30230*/  LDL.LU.64 R20, [R1+0x10a8] ;  /* 0x0010a80001147983 */ /* 0x000ee20000300a00 */
[----:B------:R-:W-:Y:S02]  /*30240*/  ISETP.LT.AND P3, PT, R19, c[0x0][0x178], !P2 ;  /* 0x00005e0013007a0c */ /* 0x000fe40005761270 */
[----:B------:R-:W-:-:S02]  /*30250*/  IADD3 R6, R6, c[0x0][0x198], RZ ;  /* 0x0000660006067a10 */ /* 0x000fc40007ffe0ff */
[----:B------:R-:W-:Y:S02]  /*30260*/  ISETP.LT.AND P2, PT, R15, c[0x0][0x178], !P2 ;  /* 0x00005e000f007a0c */ /* 0x000fe40005741270 */
[----:B------:R-:W-:Y:S01]  /*30270*/  ISETP.LT.AND P4, PT, R19, c[0x0][0x178], !P6 ;  /* 0x00005e0013007a0c */ /* 0x000fe20007781270 */
[----:B------:R-:W-:Y:S01]  /*30280*/  IMAD.WIDE R8, R6, 0x2, R16 ;  /* 0x0000000206087825 */ /* 0x000fe200078e0210 */
[----:B------:R-:W-:Y:S02]  /*30290*/  IADD3 R7, R28, 0xc5, RZ ;  /* 0x000000c51c077810 */ /* 0x000fe40007ffe0ff */
[C---:B------:R-:W-:Y:S02]  /*302a0*/  IADD3 R4, R6.reuse, c[0x0][0x198], RZ ;  /* 0x0000660006047a10 */ /* 0x040fe40007ffe0ff */
[----:B------:R-:W-:Y:S01]  /*302b0*/  ISETP.GE.AND P1, PT, R7, c[0x0][0x17c], PT ;  /* 0x00005f0007007a0c */ /* 0x000fe20003f26270 */
[----:B------:R-:W-:Y:S01]  /*302c0*/  IMAD.WIDE R6, R6, 0x2, R2 ;  /* 0x0000000206067825 */ /* 0x000fe200078e0202 */
[----:B------:R0:W-:Y:S01]  /*302d0*/  @P3 STG.E.U16 [R8.64], R11 ;  /* 0x0000000b08003986 */ /* 0x0001e2000c101504 */
[----:B------:R-:W-:-:S03]  /*302e0*/  ISETP.LT.AND P6, PT, R15, c[0x0][0x178], !P6 ;  /* 0x00005e000f007a0c */ /* 0x000fc600077c1270 */
[----:B------:R1:W-:Y:S01]  /*302f0*/  @P2 STG.E.U16 [R6.64], R5 ;  /* 0x0000000506002986 */ /* 0x0003e2000c101504 */
[----:B------:R-:W-:Y:S01]  /*30300*/  ISETP.LT.AND P2, PT, R19, c[0x0][0x178], !P5 ;  /* 0x00005e0013007a0c */ /* 0x000fe20006f41270 */
[----:B0-----:R-:W-:-:S05]  /*30310*/  IMAD.WIDE R8, R4, 0x2, R16 ;  /* 0x0000000204087825 */ /* 0x001fca00078e0210 */
[----:B--2---:R0:W-:Y:S01]  /*30320*/  @P4 STG.E.U16 [R8.64], R13 ;  /* 0x0000000d08004986 */ /* 0x0041e2000c101504 */
[C---:B-1----:R-:W-:Y:S02]  /*30330*/  IADD3 R6, R28.reuse, 0xc7, RZ ;  /* 0x000000c71c067810 */ /* 0x042fe40007ffe0ff */
[----:B------:R-:W-:Y:S02]  /*30340*/  IADD3 R10, R28, 0xc6, RZ ;  /* 0x000000c61c0a7810 */ /* 0x000fe40007ffe0ff */
[----:B------:R-:W-:Y:S02]  /*30350*/  ISETP.LT.AND P5, PT, R15, c[0x0][0x178], !P5 ;  /* 0x00005e000f007a0c */ /* 0x000fe40006fa1270 */
[C---:B0-----:R-:W-:Y:S01]  /*30360*/  IADD3 R8, R4.reuse, c[0x0][0x198], RZ ;  /* 0x0000660004087a10 */ /* 0x041fe20007ffe0ff */
[----:B------:R-:W-:Y:S01]  /*30370*/  IMAD.WIDE R4, R4, 0x2, R2 ;  /* 0x0000000204047825 */ /* 0x000fe200078e0202 */
[----:B------:R-:W-:-:S04]  /*30380*/  ISETP.GE.AND P4, PT, R6, c[0x0][0x17c], PT ;  /* 0x00005f0006007a0c */ /* 0x000fc80003f86270 */
[----:B------:R0:W-:Y:S01]  /*30390*/  @P6 STG.E.U16 [R4.64], R26 ;  /* 0x0000001a04006986 */ /* 0x0001e2000c101504 */
[----:B------:R-:W-:Y:S01]  /*303a0*/  ISETP.LT.AND P6, PT, R19, c[0x0][0x178], !P0 ;  /* 0x00005e0013007a0c */ /* 0x000fe200047c1270 */
[----:B------:R-:W-:Y:S01]  /*303b0*/  IMAD.WIDE R6, R8, 0x2, R16 ;  /* 0x0000000208067825 */ /* 0x000fe200078e0210 */
[----:B------:R-:W-:Y:S02]  /*303c0*/  ISETP.GE.AND P3, PT, R10, c[0x0][0x17c], PT ;  /* 0x00005f000a007a0c */ /* 0x000fe40003f66270 */
[----:B------:R-:W-:Y:S02]  /*303d0*/  PRMT R9, R13, 0x7632, R9 ;  /* 0x000076320d097816 */ /* 0x000fe40000000009 */
[----:B------:R-:W-:Y:S02]  /*303e0*/  IADD3 R10, R8, c[0x0][0x198], RZ ;  /* 0x00006600080a7a10 */ /* 0x000fe40007ffe0ff */
[----:B------:R-:W-:Y:S01]  /*303f0*/  PRMT R11, R26, 0x7632, R11 ;  /* 0x000076321a0b7816 */ /* 0x000fe2000000000b */
[----:B------:R1:W-:Y:S01]  /*30400*/  @P2 STG.E.U16 [R6.64], R9 ;  /* 0x0000000906002986 */ /* 0x0003e2000c101504 */
[----:B0-----:R-:W-:Y:S01]  /*30410*/  IMAD.WIDE R4, R8, 0x2, R2 ;  /* 0x0000000208047825 */ /* 0x001fe200078e0202 */
[----:B------:R-:W-:-:S02]  /*30420*/  ISETP.LT.AND P0, PT, R15, c[0x0][0x178], !P0 ;  /* 0x00005e000f007a0c */ /* 0x000fc40004701270 */
[----:B------:R-:W2:Y:S04]  /*30430*/  LDL.LU R26, [R1+0x10a0] ;  /* 0x0010a000011a7983 */ /* 0x000ea80000300800 */
[----:B------:R-:W-:Y:S01]  /*30440*/  @P5 STG.E.U16 [R4.64], R11 ;  /* 0x0000000b04005986 */ /* 0x000fe2000c101504 */
[----:B-1----:R-:W-:-:S05]  /*30450*/  IMAD.WIDE R6, R10, 0x2, R16 ;  /* 0x000000020a067825 */ /* 0x002fca00078e0210 */
[----:B----4-:R-:W-:Y:S04]  /*30460*/  @P6 STG.E.U16 [R6.64], R25 ;  /* 0x0000001906006986 */ /* 0x010fe8000c101504 */
[----:B------:R-:W0:Y:S01]  /*30470*/  LDS.128 R4, [R0+0x800] ;  /* 0x0008000000047984 */ /* 0x000e220000000c00 */
[C---:B------:R-:W-:Y:S01]  /*30480*/  IMAD.WIDE R8, R10.reuse, 0x2, R2 ;  /* 0x000000020a087825 */ /* 0x040fe200078e0202 */
[----:B------:R-:W-:-:S04]  /*30490*/  IADD3 R10, R10, c[0x0][0x198], RZ ;  /* 0x000066000a0a7a10 */ /* 0x000fc80007ffe0ff */
[----:B------:R1:W-:Y:S01]  /*304a0*/  @P0 STG.E.U16 [R8.64], R14 ;  /* 0x0000000e08000986 */ /* 0x0003e2000c101504 */
[----:B------:R-:W-:Y:S01]  /*304b0*/  ISETP.LT.AND P0, PT, R19, c[0x0][0x178], !P1 ;  /* 0x00005e0013007a0c */ /* 0x000fe20004f01270 */
[----:B-1----:R-:W-:Y:S02]  /*304c0*/  IMAD.WIDE R8, R10, 0x2, R16 ;  /* 0x000000020a087825 */ /* 0x002fe400078e0210 */
[----:B0-----:R0:W-:Y:S04]  /*304d0*/  STL [R1+0x109c], R6 ;  /* 0x00109c0601007387 */ /* 0x0011e80000100800 */
[----:B0-----:R-:W4:Y:S04]  /*304e0*/  LDL R6, [R1+0x8e0] ;  /* 0x0008e00001067983 */ /* 0x001f280000100800 */
[----:B------:R0:W-:Y:S04]  /*304f0*/  STL [R1+0x1098], R7 ;  /* 0x0010980701007387 */ /* 0x0001e80000100800 */
[----:B0-----:R-:W2:Y:S01]  /*30500*/  LDL R7, [R1+0x12c] ;  /* 0x00012c0001077983 */ /* 0x001ea20000100800 */
[----:B---3--:R-:W-:-:S03]  /*30510*/  PRMT R20, R25, 0x7632, R20 ;  /* 0x0000763219147816 */ /* 0x008fc60000000014 */
[----:B------:R-:W3:Y:S04]  /*30520*/  LDL.LU R25, [R1+0x350] ;  /* 0x0003500001197983 */ /* 0x000ee80000300800 */
[----:B------:R0:W-:Y:S04]  /*30530*/  @P0 STG.E.U16 [R8.64], R20 ;  /* 0x0000001408000986 */ /* 0x0001e8000c101504 */
[----:B0-----:R-:W2:Y:S01]  /*30540*/  LDL.LU R9, [R1+0x320] ;  /* 0x0003200001097983 */ /* 0x001ea20000300800 */
[----:B------:R-:W-:Y:S02]  /*30550*/  ISETP.LT.AND P1, PT, R15, c[0x0][0x178], !P1 ;  /* 0x00005e000f007a0c */ /* 0x000fe40004f21270 */
[----:B------:R-:W-:-:S02]  /*30560*/  ISETP.LT.AND P6, PT, R19, c[0x0][0x178], !P3 ;  /* 0x00005e0013007a0c */ /* 0x000fc40005fc1270 */
[C---:B------:R-:W-:Y:S02]  /*30570*/  IADD3 R12, R28.reuse, 0xc8, RZ ;  /* 0x000000c81c0c7810 */ /* 0x040fe40007ffe0ff */
[----:B------:R-:W-:Y:S02]  /*30580*/  IADD3 R13, R28, 0xc9, RZ ;  /* 0x000000c91c0d7810 */ /* 0x000fe40007ffe0ff */
[C---:B------:R-:W-:Y:S01]  /*30590*/  IADD3 R0, R10.reuse, c[0x0][0x198], RZ ;  /* 0x000066000a007a10 */ /* 0x040fe20007ffe0ff */
[----:B------:R-:W-:Y:S01]  /*305a0*/  IMAD.WIDE R10, R10, 0x2, R2 ;  /* 0x000000020a0a7825 */ /* 0x000fe200078e0202 */
[----:B------:R-:W-:Y:S02]  /*305b0*/  ISETP.GE.AND P2, PT, R12, c[0x0][0x17c], PT ;  /* 0x00005f000c007a0c */ /* 0x000fe40003f46270 */
[----:B------:R-:W-:Y:S01]  /*305c0*/  ISETP.GE.AND P5, PT, R13, c[0x0][0x17c], PT ;  /* 0x00005f000d007a0c */ /* 0x000fe20003fa6270 */
[----:B------:R-:W-:Y:S01]  /*305d0*/  IMAD.WIDE R12, R0, 0x2, R16 ;  /* 0x00000002000c7825 */ /* 0x000fe200078e0210 */
[----:B------:R-:W-:-:S05]  /*305e0*/  PRMT R18, R14, 0x7632, R18 ;  /* 0x000076320e127816 */ /* 0x000fca0000000012 */
[----:B------:R0:W-:Y:S01]  /*305f0*/  @P1 STG.E.U16 [R10.64], R18 ;  /* 0x000000120a001986 */ /* 0x0001e2000c101504 */
[----:B------:R-:W-:Y:S01]  /*30600*/  IMAD.WIDE R14, R0, 0x2, R2 ;  /* 0x00000002000e7825 */ /* 0x000fe200078e0202 */
[----:B------:R-:W-:Y:S02]  /*30610*/  PRMT R21, R24, 0x7632, R21 ;  /* 0x0000763218157816 */ /* 0x000fe40000000015 */
[----:B------:R-:W-:Y:S01]  /*30620*/  IADD3 R20, R28, 0xcc, RZ ;  /* 0x000000cc1c147810 */ /* 0x000fe20007ffe0ff */
[----:B--2---:R-:W-:Y:S01]  /*30630*/  @P6 STG.E.U16 [R12.64], R9 ;  /* 0x000000090c006986 */ /* 0x004fe2000c101504 */
[----:B0-----:R-:W-:-:S03]  /*30640*/  PRMT R18, R9, 0x7632, R18 ;  /* 0x0000763209127816 */ /* 0x001fc60000000012 */
[----:B------:R0:W1:Y:S04]  /*30650*/  LDS.128 R8, [R29+0x800] ;  /* 0x000800001d087984 */ /* 0x0000680000000c00 */
[----:B0-----:R-:W2:Y:S01]  /*30660*/  LDL.LU R29, [R1+0x340] ;  /* 0x00034000011d7983 */ /* 0x001ea20000300800 */
[----:B----4-:R-:W-:Y:S02]  /*30670*/  ISETP.LT.AND P3, PT, R6, c[0x0][0x178], !P3 ;  /* 0x00005e0006007a0c */ /* 0x010fe40005f61270 */
[----:B------:R-:W-:Y:S02]  /*30680*/  ISETP.LT.AND P1, PT, R7, c[0x0][0x178], !P4 ;  /* 0x00005e0007007a0c */ /* 0x000fe40006721270 */
[----:B------:R-:W-:Y:S02]  /*30690*/  IADD3 R12, R0, c[0x0][0x198], RZ ;  /* 0x00006600000c7a10 */ /* 0x000fe40007ffe0ff */
[----:B------:R-:W-:-:S02]  /*306a0*/  ISETP.LT.AND P4, PT, R6, c[0x0][0x178], !P4 ;  /* 0x00005e0006007a0c */ /* 0x000fc40006781270 */
[----:B------:R-:W-:-:S05]  /*306b0*/  IADD3 R0, R12, c[0x0][0x198], RZ ;  /* 0x000066000c007a10 */ /* 0x000fca0007ffe0ff */
[----:B------:R0:W-:Y:S01]  /*306c0*/  @P3 STG.E.U16 [R14.64], R24 ;  /* 0x000000180e003986 */ /* 0x0001e2000c101504 */
[----:B------:R-:W-:Y:S01]  /*306d0*/  ISETP.LT.AND P3, PT, R7, c[0x0][0x178], !P2 ;  /* 0x00005e0007007a0c */ /* 0x000fe20005761270 */
[----:B0-----:R-:W-:-:S04]  /*306e0*/  IMAD.WIDE R14, R12, 0x2, R16 ;  /* 0x000000020c0e7825 */ /* 0x001fc800078e0210 */
[----:B------:R-:W-:Y:S01]  /*306f0*/  IMAD.WIDE R12, R12, 0x2, R2 ;  /* 0x000000020c0c7825 */ /* 0x000fe200078e0202 */
[----:B------:R0:W-:Y:S01]  /*30700*/  @P1 STG.E.U16 [R14.64], R18 ;  /* 0x000000120e001986 */ /* 0x0001e2000c101504 */
[----:B---3--:R-:W-:-:S03]  /*30710*/  PRMT R22, R25, 0x7632, R22 ;  /* 0x0000763219167816 */ /* 0x008fc60000000016 */
[----:B------:R-:W-:Y:S01]  /*30720*/  @P4 STG.E.U16 [R12.64], R21 ;  /* 0x000000150c004986 */ /* 0x000fe2000c101504 */
[----:B0-----:R-:W-:-:S05]  /*30730*/  IMAD.WIDE R14, R0, 0x2, R16 ;  /* 0x00000002000e7825 */ /* 0x001fca00078e0210 */
[----:B------:R0:W-:Y:S01]  /*30740*/  @P3 STG.E.U16 [R14.64], R25 ;  /* 0x000000190e003986 */ /* 0x0001e2000c101504 */
[----:B------:R-:W-:-:S03]  /*30750*/  ISETP.LT.AND P2, PT, R6, c[0x0][0x178], !P2 ;  /* 0x00005e0006007a0c */ /* 0x000fc60005741270 */
[----:B0-----:R-:W0:Y:S01]  /*30760*/  S2R R25, SR_TID.X ;  /* 0x0000000000197919 */ /* 0x001e220000002100 */
[----:B------:R-:W-:Y:S01]  /*30770*/  ISETP.LT.AND P4, PT, R7, c[0x0][0x178], !P5 ;  /* 0x00005e0007007a0c */ /* 0x000fe20006f81270 */
[C---:B------:R-:W-:Y:S01]  /*30780*/  IMAD.WIDE R12, R0.reuse, 0x2, R2 ;  /* 0x00000002000c7825 */ /* 0x040fe200078e0202 */
[----:B------:R-:W-:Y:S02]  /*30790*/  IADD3 R0, R0, c[0x0][0x198], RZ ;  /* 0x0000660000007a10 */ /* 0x000fe40007ffe0ff */
[----:B------:R-:W-:Y:S02]  /*307a0*/  ISETP.GE.AND P1, PT, R20, c[0x0][0x17c], PT ;  /* 0x00005f0014007a0c */ /* 0x000fe40003f26270 */
[----:B------:R-:W-:Y:S01]  /*307b0*/  IADD3 R19, R28, 0xca, RZ ;  /* 0x000000ca1c137810 */ /* 0x000fe20007ffe0ff */
[----:B------:R-:W-:Y:S01]  /*307c0*/  IMAD.WIDE R20, R0, 0x2, R16 ;  /* 0x0000000200147825 */ /* 0x000fe200078e0210 */
[----:B------:R-:W-:Y:S01]  /*307d0*/  ISETP.LT.AND P5, PT, R6, c[0x0][0x178], !P5 ;  /* 0x00005e0006007a0c */ /* 0x000fe20006fa1270 */
[----:B------:R-:W-:Y:S01]  /*307e0*/  @P2 STG.E.U16 [R12.64], R4 ;  /* 0x000000040c002986 */ /* 0x000fe2000c101504 */
[----:B------:R-:W-:-:S02]  /*307f0*/  ISETP.GE.AND P0, PT, R19, c[0x0][0x17c], PT ;  /* 0x00005f0013007a0c */ /* 0x000fc40003f06270 */
[C---:B------:R-:W-:Y:S01]  /*30800*/  IADD3 R19, R28.reuse, 0xcb, RZ ;  /* 0x000000cb1c137810 */ /* 0x040fe20007ffe0ff */
[----:B------:R0:W-:Y:S01]  /*30810*/  @P4 STG.E.U16 [R20.64], R22 ;  /* 0x0000001614004986 */ /* 0x0001e2000c101504 */
[----:B------:R-:W-:-:S03]  /*30820*/  IADD3 R18, R28, 0xcd, RZ ;  /* 0x000000cd1c127810 */ /* 0x000fc60007ffe0ff */
[----:B------:R3:W4:Y:S01]  /*30830*/  LDS.128 R12, [R27+0x800] ;  /* 0x000800001b0c7984 */ /* 0x0007220000000c00 */
[----:B------:R-:W-:Y:S02]  /*30840*/  ISETP.LT.AND P2, PT, R7, c[0x0][0x178], !P0 ;  /* 0x00005e0007007a0c */ /* 0x000fe40004741270 */
[----:B------:R-:W-:Y:S01]  /*30850*/  ISETP.GE.AND P6, PT, R19, c[0x0][0x17c], PT ;  /* 0x00005f0013007a0c */ /* 0x000fe20003fc6270 */
[C---:B0-----:R-:W-:Y:S01]  /*30860*/  IMAD.SHL.U32 R21, R25.reuse, 0x800, RZ ;  /* 0x0000080019157824 */ /* 0x041fe200078e00ff */
[----:B---3--:R-:W3:Y:S01]  /*30870*/  LDL.LU R27, [R1+0x330] ;  /* 0x00033000011b7983 */ /* 0x008ee20000300800 */
[----:B------:R-:W-:Y:S01]  /*30880*/  ISETP.GE.AND P3, PT, R18, c[0x0][0x17c], PT ;  /* 0x00005f0012007a0c */ /* 0x000fe20003f66270 */
[----:B------:R-:W-:Y:S01]  /*30890*/  IMAD.WIDE R18, R0, 0x2, R2 ;  /* 0x0000000200127825 */ /* 0x000fe200078e0202 */
[----:B------:R-:W-:Y:S02]  /*308a0*/  ISETP.LT.AND P4, PT, R6, c[0x0][0x178], !P0 ;  /* 0x00005e0006007a0c */ /* 0x000fe40004781270 */
[----:B------:R-:W-:-:S02]  /*308b0*/  LOP3.LUT R24, R25, 0x7f, RZ, 0xc0, !PT ;  /* 0x0000007f19187812 */ /* 0x000fc400078ec0ff */
[----:B------:R-:W-:Y:S02]  /*308c0*/  LOP3.LUT R21, R21, 0x3000, RZ, 0xc0, !PT ;  /* 0x0000300015157812 */ /* 0x000fe400078ec0ff */
[----:B------:R-:W-:Y:S02]  /*308d0*/  PRMT R23, R4, 0x7632, R23 ;  /* 0x0000763204177816 */ /* 0x000fe40000000017 */
[----:B------:R-:W-:Y:S01]  /*308e0*/  IADD3 R0, R0, c[0x0][0x198], RZ ;  /* 0x0000660000007a10 */ /* 0x000fe20007ffe0ff */
[----:B------:R-:W-:Y:S02]  /*308f0*/  IMAD R21, R24, 0x10, R21 ;  /* 0x0000001018157824 */ /* 0x000fe400078e0215 */
[----:B------:R0:W-:Y:S02]  /*30900*/  @P5 STG.E.U16 [R18.64], R23 ;  /* 0x0000001712005986 */ /* 0x0001e4000c101504 */
[----:B------:R-:W-:-:S04]  /*30910*/  IMAD.WIDE R24, R0, 0x2, R16 ;  /* 0x0000000200187825 */ /* 0x000fc800078e0210 */
[----:B0-----:R-:W-:Y:S01]  /*30920*/  IMAD.WIDE R18, R0, 0x2, R2 ;  /* 0x0000000200127825 */ /* 0x001fe200078e0202 */
[----:B--2---:R-:W-:Y:S04]  /*30930*/  @P2 STG.E.U16 [R24.64], R29 ;  /* 0x0000001d18002986 */ /* 0x004fe8000c101504 */
[----:B-1----:R0:W-:Y:S02]  /*30940*/  @P4 STG.E.U16 [R18.64], R8 ;  /* 0x0000000812004986 */ /* 0x0021e4000c101504 */
[----:B0-----:R-:W-:Y:S02]  /*30950*/  PRMT R8, R29, 0x7632, R8 ;  /* 0x000076321d087816 */ /* 0x001fe40000000008 */
[----:B------:R-:W2:Y:S01]  /*30960*/  LDL.LU R29, [R1+0x2f0] ;  /* 0x0002f000011d7983 */ /* 0x000ea20000300800 */
[----:B------:R-:W-:-:S02]  /*30970*/  LOP3.LUT R21, R21, 0x60, RZ, 0x3c, !PT ;  /* 0x0000006015157812 */ /* 0x000fc400078e3cff */
[C---:B------:R-:W-:Y:S02]  /*30980*/  ISETP.LT.AND P5, PT, R7.reuse, c[0x0][0x178], !P6 ;  /* 0x00005e0007007a0c */ /* 0x040fe400077a1270 */
[----:B------:R-:W-:Y:S02]  /*30990*/  ISETP.LT.AND P6, PT, R6, c[0x0][0x178], !P6 ;  /* 0x00005e0006007a0c */ /* 0x000fe400077c1270 */
[----:B------:R-:W0:Y:S01]  /*309a0*/  LDS.128 R20, [R21+0x800] ;  /* 0x0008000015147984 */ /* 0x000e220000000c00 */
[----:B------:R-:W-:Y:S02]  /*309b0*/  IADD3 R4, R28, 0xce, RZ ;  /* 0x000000ce1c047810 */ /* 0x000fe40007ffe0ff */
[----:B------:R-:W-:Y:S02]  /*309c0*/  IADD3 R0, R0, c[0x0][0x198], RZ ;  /* 0x0000660000007a10 */ /* 0x000fe40007ffe0ff */
[----:B------:R-:W-:Y:S02]  /*309d0*/  ISETP.GE.AND P0, PT, R4, c[0x0][0x17c], PT ;  /* 0x00005f0004007a0c */ /* 0x000fe40003f06270 */
[----:B------:R-:W-:Y:S01]  /*309e0*/  IADD3 R4, R28, 0xcf, RZ ;  /* 0x000000cf1c047810 */ /* 0x000fe20007ffe0ff */
[----:B------:R-:W-:Y:S01]  /*309f0*/  IMAD.WIDE R24, R0, 0x2, R16 ;  /* 0x0000000200187825 */ /* 0x000fe200078e0210 */
[----:B------:R-:W-:-:S02]  /*30a00*/  ISETP.LT.AND P4, PT, R7, c[0x0][0x178], !P1 ;  /* 0x00005e0007007a0c */ /* 0x000fc40004f81270 */
[----:B------:R-:W-:Y:S01]  /*30a10*/  PRMT R26, R8, 0x7632, R26 ;  /* 0x00007632081a7816 */ /* 0x000fe2000000001a */
[----:B------:R-:W-:Y:S01]  /*30a20*/  IMAD.WIDE R18, R0, 0x2, R2 ;  /* 0x0000000200127825 */ /* 0x000fe200078e0202 */
[----:B------:R-:W-:Y:S01]  /*30a30*/  ISETP.GE.AND P2, PT, R4, c[0x0][0x17c], PT ;  /* 0x00005f0004007a0c */ /* 0x000fe20003f46270 */
[----:B------:R1:W-:Y:S01]  /*30a40*/  @P5 STG.E.U16 [R24.64], R8 ;  /* 0x0000000818005986 */ /* 0x0003e2000c101504 */
[----:B------:R-:W-:Y:S02]  /*30a50*/  IADD3 R4, R0, c[0x0][0x198], RZ ;  /* 0x0000660000047a10 */ /* 0x000fe40007ffe0ff */
[----:B------:R-:W-:Y:S01]  /*30a60*/  ISETP.LT.AND P1, PT, R6, c[0x0][0x178], !P1 ;  /* 0x00005e0006007a0c */ /* 0x000fe20004f21270 */
[----:B------:R4:W-:Y:S01]  /*30a70*/  @P6 STG.E.U16 [R18.64], R26 ;  /* 0x0000001a12006986 */ /* 0x0009e2000c101504 */
[----:B------:R-:W-:Y:S02]  /*30a80*/  IADD3 R0, R28, 0xd0, RZ ;  /* 0x000000d01c007810 */ /* 0x000fe40007ffe0ff */
[----:B------:R-:W-:-:S02]  /*30a90*/  ISETP.LT.AND P6, PT, R7, c[0x0][0x178], !P3 ;  /* 0x00005e0007007a0c */ /* 0x000fc40005fc1270 */
[----:B------:R-:W-:Y:S02]  /*30aa0*/  ISETP.GE.AND P5, PT, R0, c[0x0][0x17c], PT ;  /* 0x00005f0000007a0c */ /* 0x000fe40003fa6270 */
[C---:B------:R-:W-:Y:S01]  /*30ab0*/  IADD3 R0, R4.reuse, c[0x0][0x198], RZ ;  /* 0x0000660004007a10 */ /* 0x040fe20007ffe0ff */
[----:B-1----:R-:W-:-:S04]  /*30ac0*/  IMAD.WIDE R24, R4, 0x2, R2 ;  /* 0x0000000204187825 */ /* 0x002fc800078e0202 */
[----:B----4-:R-:W-:Y:S01]  /*30ad0*/  IMAD.WIDE R18, R4, 0x2, R16 ;  /* 0x0000000204127825 */ /* 0x010fe200078e0210 */
[----:B------:R-:W-:Y:S02]  /*30ae0*/  ISETP.LT.AND P3, PT, R6, c[0x0][0x178], !P3 ;  /* 0x00005e0006007a0c */ /* 0x000fe40005f61270 */
[----:B------:R-:W-:Y:S02]  /*30af0*/  IADD3 R8, R28, 0xd1, RZ ;  /* 0x000000d11c087810 */ /* 0x000fe40007ffe0ff */
[----:B---3--:R1:W-:Y:S01]  /*30b00*/  @P4 STG.E.U16 [R18.64], R27 ;  /* 0x0000001b12004986 */ /* 0x0083e2000c101504 */
[----:B------:R-:W-:-:S03]  /*30b10*/  PRMT R4, R27, 0x7632, R4 ;  /* 0x000076321b047816 */ /* 0x000fc60000000004 */
[----:B------:R3:W-:Y:S01]  /*30b20*/  @P1 STG.E.U16 [R24.64], R12 ;  /* 0x0000000c18001986 */ /* 0x0007e2000c101504 */
[----:B------:R-:W-:Y:S02]  /*30b30*/  ISETP.LT.AND P1, PT, R7, c[0x0][0x178], !P0 ;  /* 0x00005e0007007a0c */ /* 0x000fe40004721270 */
[----:B------:R-:W-:Y:S01]  /*30b40*/  ISETP.LT.AND P0, PT, R6, c[0x0][0x178], !P0 ;  /* 0x00005e0006007a0c */ /* 0x000fe20004701270 */
[----:B-1----:R-:W-:-:S05]  /*30b50*/  IMAD.WIDE R18, R0, 0x2, R16 ;  /* 0x0000000200127825 */ /* 0x002fca00078e0210 */
[----:B------:R1:W-:Y:S01]  /*30b60*/  @P6 STG.E.U16 [R18.64], R4 ;  /* 0x0000000412006986 */ /* 0x0003e2000c101504 */
[----:B---3--:R-:W-:Y:S01]  /*30b70*/  PRMT R12, R12, 0x7632, R12 ;  /* 0x000076320c0c7816 */ /* 0x008fe2000000000c */
[C---:B------:R-:W-:Y:S01]  /*30b80*/  IMAD.WIDE R26, R0.reuse, 0x2, R2 ;  /* 0x00000002001a7825 */ /* 0x040fe200078e0202 */
[----:B-1----:R-:W-:-:S04]  /*30b90*/  IADD3 R4, R0, c[0x0][0x198], RZ ;  /* 0x0000660000047a10 */ /* 0x002fc80007ffe0ff */
[----:B------:R1:W-:Y:S01]  /*30ba0*/  @P3 STG.E.U16 [R26.64], R12 ;  /* 0x0000000c1a003986 */ /* 0x0003e2000c101504 */
[----:B------:R-:W-:-:S04]  /*30bb0*/  IMAD.WIDE R24, R4, 0x2, R16 ;  /* 0x0000000204187825 */ /* 0x000fc800078e0210 */
[C-C-:B------:R-:W-:Y:S01]  /*30bc0*/  IMAD.WIDE R18, R4.reuse, 0x2, R2.reuse ;  /* 0x0000000204127825 */ /* 0x140fe200078e0202 */
[----:B------:R-:W-:Y:S02]  /*30bd0*/  IADD3 R4, R4, c[0x0][0x198], RZ ;  /* 0x0000660004047a10 */ /* 0x000fe40007ffe0ff */
[----:B------:R-:W-:Y:S02]  /*30be0*/  ISETP.GE.AND P4, PT, R8, c[0x0][0x17c], PT ;  /* 0x00005f0008007a0c */ /* 0x000fe40003f86270 */
[C---:B------:R-:W-:Y:S02]  /*30bf0*/  IADD3 R8, R28.reuse, 0xd2, RZ ;  /* 0x000000d21c087810 */ /* 0x040fe40007ffe0ff */
[----:B------:R-:W-:Y:S01]  /*30c00*/  IADD3 R0, R28, 0xd3, RZ ;  /* 0x000000d31c007810 */ /* 0x000fe20007ffe0ff */
[----:B-1----:R-:W-:Y:S01]  /*30c10*/  IMAD.WIDE R26, R4, 0x2, R2 ;  /* 0x00000002041a7825 */ /* 0x002fe200078e0202 */
[----:B------:R-:W-:Y:S02]  /*30c20*/  ISETP.GE.AND P6, PT, R8, c[0x0][0x17c], PT ;  /* 0x00005f0008007a0c */ /* 0x000fe40003fc6270 */
[----:B------:R-:W-:Y:S01]  /*30c30*/  ISETP.GE.AND P3, PT, R0, c[0x0][0x17c], PT ;  /* 0x00005f0000007a0c */ /* 0x000fe20003f66270 */
[----:B------:R-:W3:Y:S01]  /*30c40*/  LDL R8, [R1+0x128] ;  /* 0x0001280001087983 */ /* 0x000ee20000100800 */
[----:B------:R-:W-:-:S03]  /*30c50*/  IADD3 R0, R4, c[0x0][0x198], RZ ;  /* 0x0000660004007a10 */ /* 0x000fc60007ffe0ff */
[----:B--2---:R1:W-:Y:S04]  /*30c60*/  @P1 STG.E.U16 [R24.64], R29 ;  /* 0x0000001d18001986 */ /* 0x0043e8000c101504 */
[----:B0-----:R-:W-:Y:S01]  /*30c70*/  @P0 STG.E.U16 [R18.64], R20 ;  /* 0x0000001412000986 */ /* 0x001fe2000c101504 */
[----:B------:R-:W-:Y:S02]  /*30c80*/  ISETP.LT.AND P0, PT, R7, c[0x0][0x178], !P2 ;  /* 0x00005e0007007a0c */ /* 0x000fe40005701270 */
[----:B------:R-:W-:Y:S01]  /*30c90*/  PRMT R12, R29, 0x7632, R12 ;  /* 0x000076321d0c7816 */ /* 0x000fe2000000000c */
[----:B-1----:R-:W-:Y:S02]  /*30ca0*/  IMAD.WIDE R28, R4, 0x2, R16 ;  /* 0x00000002041c7825 */ /* 0x002fe400078e0210 */
[----:B------:R-:W2:Y:S08]  /*30cb0*/  LDL.LU R4, [R1+0x24] ;  /* 0x0000240001047983 */ /* 0x000eb00000300800 */
[----:B------:R0:W-:Y:S04]  /*30cc0*/  @P0 STG.E.U16 [R28.64], R12 ;  /* 0x0000000c1c000986 */ /* 0x0001e8000c101504 */
[----:B0-----:R-:W4:Y:S01]  /*30cd0*/  LDL.LU R28, [R1+0x2e4] ;  /* 0x0002e400011c7983 */ /* 0x001f220000300800 */
[----:B------:R-:W-:-:S02]  /*30ce0*/  ISETP.LT.AND P2, PT, R6, c[0x0][0x178], !P2 ;  /* 0x00005e0006007a0c */ /* 0x000fc40005741270 */
[----:B------:R-:W-:Y:S01]  /*30cf0*/  ISETP.LT.AND P1, PT, R7, c[0x0][0x178], !P5 ;  /* 0x00005e0007007a0c */ /* 0x000fe20006f21270 */
[----:B------:R-:W-:Y:S01]  /*30d00*/  IMAD.WIDE R24, R0, 0x2, R16 ;  /* 0x0000000200187825 */ /* 0x000fe200078e0210 */
[----:B------:R-:W-:Y:S01]  /*30d10*/  PRMT R20, R20, 0x7632, R20 ;  /* 0x0000763214147816 */ /* 0x000fe20000000014 */
[----:B------:R-:W3:Y:S01]  /*30d20*/  LDL.LU R29, [R1+0x128] ;  /* 0x00012800011d7983 */ /* 0x000ee20000300800 */
[----:B------:R-:W-:-:S07]  /*30d30*/  ISETP.LT.AND P5, PT, R6, c[0x0][0x178], !P5 ;  /* 0x00005e0006007a0c */ /* 0x000fce0006fa1270 */
[----:B------:R0:W-:Y:S01]  /*30d40*/  @P2 STG.E.U16 [R26.64], R20 ;  /* 0x000000141a002986 */ /* 0x0001e2000c101504 */
[----:B------:R-:W-:Y:S01]  /*30d50*/  IMAD.WIDE R18, R0, 0x2, R2 ;  /* 0x0000000200127825 */ /* 0x000fe200078e0202 */
[C---:B------:R-:W-:Y:S02]  /*30d60*/  ISETP.LT.AND P2, PT, R7.reuse, c[0x0][0x178], !P6 ;  /* 0x00005e0007007a0c */ /* 0x040fe40007741270 */
[----:B--2---:R-:W-:Y:S01]  /*30d70*/  PRMT R12, R4, 0x7632, R12 ;  /* 0x00007632040c7816 */ /* 0x004fe2000000000c */
[----:B----4-:R1:W-:Y:S01]  /*30d80*/  @P1 STG.E.U16 [R24.64], R28 ;  /* 0x0000001c18001986 */ /* 0x0103e2000c101504 */
[----:B------:R-:W-:Y:S02]  /*30d90*/  ISETP.LT.AND P1, PT, R7, c[0x0][0x178], !P4 ;  /* 0x00005e0007007a0c */ /* 0x000fe40006721270 */
[----:B------:R-:W-:Y:S02]  /*30da0*/  ISETP.LT.AND P4, PT, R6, c[0x0][0x178], !P4 ;  /* 0x00005e0006007a0c */ /* 0x000fe40006781270 */
[----:B0-----:R-:W-:-:S02]  /*30db0*/  PRMT R20, R28, 0x7632, R20 ;  /* 0x000076321c147816 */ /* 0x001fc40000000014 */
[----:B-1----:R-:W-:Y:S01]  /*30dc0*/  IADD3 R24, R0, c[0x0][0x198], RZ ;  /* 0x0000660000187a10 */ /* 0x002fe20007ffe0ff */
[----:B------:R-:W-:Y:S03]  /*30dd0*/  @P5 STG.E.U16 [R18.64], R4 ;  /* 0x0000000412005986 */ /* 0x000fe6000c101504 */
[C---:B------:R-:W-:Y:S01]  /*30de0*/  IADD3 R0, R24.reuse, c[0x0][0x198], RZ ;  /* 0x0000660018007a10 */ /* 0x040fe20007ffe0ff */
[C---:B------:R-:W-:Y:S01]  /*30df0*/  IMAD.WIDE R26, R24.reuse, 0x2, R16 ;  /* 0x00000002181a7825 */ /* 0x040fe200078e0210 */
[----:B------:R-:W2:Y:S03]  /*30e00*/  LDL R7, [R1+0x314] ;  /* 0x0003140001077983 */ /* 0x000ea60000100800 */
[----:B------:R-:W-:Y:S01]  /*30e10*/  IMAD.WIDE R24, R24, 0x2, R2 ;  /* 0x0000000218187825 */ /* 0x000fe200078e0202 */
[----:B------:R-:W4:Y:S04]  /*30e20*/  LDL.LU R28, [R1+0x14] ;  /* 0x00001400011c7983 */ /* 0x000f280000300800 */
[----:B------:R0:W-:Y:S04]  /*30e30*/  @P1 STG.E.U16 [R26.64], R20 ;  /* 0x000000141a001986 */ /* 0x0001e8000c101504 */
[----:B------:R1:W-:Y:S04]  /*30e40*/  @P4 STG.E.U16 [R24.64], R12 ;  /* 0x0000000c18004986 */ /* 0x0003e8000c101504 */
[----:B0-----:R-:W2:Y:S04]  /*30e50*/  LDL.LU R27, [R1+0x34] ;  /* 0x00003400011b7983 */ /* 0x001ea80000300800 */
[----:B------:R-:W2:Y:S04]  /*30e60*/  LDL R26, [R1+0x12c] ;  /* 0x00012c00011a7983 */ /* 0x000ea80000100800 */
[----:B-1----:R-:W4:Y:S01]  /*30e70*/  LDL.LU R25, [R1+0x304] ;  /* 0x0003040001197983 */ /* 0x002f220000300800 */
[----:B------:R-:W-:Y:S01]  /*30e80*/  ISETP.LT.AND P6, PT, R6, c[0x0][0x178], !P6 ;  /* 0x00005e0006007a0c */ /* 0x000fe200077c1270 */
[----:B------:R-:W-:Y:S01]  /*30e90*/  IMAD.WIDE R18, R0, 0x2, R16 ;  /* 0x0000000200127825 */ /* 0x000fe200078e0210 */
[----:B---3--:R-:W-:-:S04]  /*30ea0*/  IADD3 R8, R8, 0xd4, RZ ;  /* 0x000000d408087810 */ /* 0x008fc80007ffe0ff */
[----:B------:R-:W-:Y:S02]  /*30eb0*/  ISETP.GE.AND P0, PT, R8, c[0x0][0x17c], PT ;  /* 0x00005f0008007a0c */ /* 0x000fe40003f06270 */
[C---:B------:R-:W-:Y:S02]  /*30ec0*/  IADD3 R8, R29.reuse, 0xd6, RZ ;  /* 0x000000d61d087810 */ /* 0x040fe40007ffe0ff */
[----:B------:R-:W-:Y:S02]  /*30ed0*/  IADD3 R4, R29, 0xd5, RZ ;  /* 0x000000d51d047810 */ /* 0x000fe40007ffe0ff */
[----:B------:R-:W-:Y:S02]  /*30ee0*/  ISETP.GE.AND P1, PT, R8, c[0x0][0x17c], PT ;  /* 0x00005f0008007a0c */ /* 0x000fe40003f26270 */
[----:B------:R-:W-:Y:S02]  /*30ef0*/  ISETP.GE.AND P5, PT, R4, c[0x0][0x17c], PT ;  /* 0x00005f0004007a0c */ /* 0x000fe40003fa6270 */
[----:B--2---:R-:W-:Y:S01]  /*30f00*/  ISETP.LT.AND P4, PT, R26, c[0x0][0x178], !P3 ;  /* 0x00005e001a007a0c */ /* 0x004fe20005f81270 */
[----:B----4-:R0:W-:Y:S01]  /*30f10*/  @P2 STG.E.U16 [R18.64], R25 ;  /* 0x0000001912002986 */ /* 0x0101e2000c101504 */
[----:B------:R-:W-:-:S02]  /*30f20*/  ISETP.LT.AND P3, PT, R6, c[0x0][0x178], !P3 ;  /* 0x00005e0006007a0c */ /* 0x000fc40005f61270 */
[----:B------:R-:W-:Y:S01]  /*30f30*/  PRMT R12, R25, 0x7632, R12 ;  /* 0x00007632190c7816 */ /* 0x000fe2000000000c */
[C---:B0-----:R-:W-:Y:S01]  /*30f40*/  IMAD.WIDE R18, R0.reuse, 0x2, R2 ;  /* 0x0000000200127825 */ /* 0x041fe200078e0202 */
[----:B------:R-:W-:-:S04]  /*30f50*/  IADD3 R0, R0, c[0x0][0x198], RZ ;  /* 0x0000660000007a10 */ /* 0x000fc80007ffe0ff */
[----:B------:R0:W-:Y:S01]  /*30f60*/  @P6 STG.E.U16 [R18.64], R27 ;  /* 0x0000001b12006986 */ /* 0x0001e2000c101504 */
[----:B------:R-:W-:Y:S01]  /*30f70*/  ISETP.LT.AND P6, PT, R26, c[0x0][0x178], !P0 ;  /* 0x00005e001a007a0c */ /* 0x000fe200047c1270 */
[----:B------:R-:W-:Y:S01]  /*30f80*/  IMAD.WIDE R24, R0, 0x2, R16 ;  /* 0x0000000200187825 */ /* 0x000fe200078e0210 */
[----:B------:R-:W-:-:S04]  /*30f90*/  PRMT R8, R27, 0x7632, R8 ;  /* 0x000076321b087816 */ /* 0x000fc80000000008 */
[----:B------:R1:W-:Y:S01]  /*30fa0*/  @P4 STG.E.U16 [R24.64], R12 ;  /* 0x0000000c18004986 */ /* 0x0003e2000c101504 */
[C---:B0-----:R-:W-:Y:S01]  /*30fb0*/  IMAD.WIDE R18, R0.reuse, 0x2, R2 ;  /* 0x0000000200127825 */ /* 0x041fe200078e0202 */
[----:B------:R-:W-:Y:S02]  /*30fc0*/  IADD3 R0, R0, c[0x0][0x198], RZ ;  /* 0x0000660000007a10 */ /* 0x000fe40007ffe0ff */
[----:B------:R-:W2:Y:S01]  /*30fd0*/  LDL.LU R27, [R1+0x4] ;  /* 0x00000400011b7983 */ /* 0x000ea20000300800 */
[----:B------:R-:W-:Y:S02]  /*30fe0*/  ISETP.LT.AND P0, PT, R6, c[0x0][0x178], !P0 ;  /* 0x00005e0006007a0c */ /* 0x000fe40004701270 */
[----:B-1----:R-:W-:Y:S01]  /*30ff0*/  IMAD.WIDE R24, R0, 0x2, R16 ;  /* 0x0000000200187825 */ /* 0x002fe200078e0210 */
[----:B------:R-:W-:Y:S01]  /*31000*/  @P3 STG.E.U16 [R18.64], R8 ;  /* 0x0000000812003986 */ /* 0x000fe2000c101504 */
[----:B------:R-:W-:Y:S02]  /*31010*/  ISETP.LT.AND P3, PT, R26, c[0x0][0x178], !P5 ;  /* 0x00005e001a007a0c */ /* 0x000fe40006f61270 */
[----:B------:R-:W-:Y:S01]  /*31020*/  ISETP.LT.AND P5, PT, R6, c[0x0][0x178], !P5 ;  /* 0x00005e0006007a0c */ /* 0x000fe20006fa1270 */
[----:B------:R0:W-:Y:S04]  /*31030*/  @P6 STG.E.U16 [R24.64], R7 ;  /* 0x0000000718006986 */ /* 0x0001e8000c101504 */
[----:B------:R-:W3:Y:S04]  /*31040*/  LDL.LU R6, [R1+0x109c] ;  /* 0x00109c0001067983 */ /* 0x000ee80000300800 */
[----:B0-----:R-:W4:Y:S04]  /*31050*/  LDL.LU R7, [R1+0x1098] ;  /* 0x0010980001077983 */ /* 0x001f280000300800 */
[----:B------:R-:W2:Y:S01]  /*31060*/  LDL.LU R25, [R1+0x314] ;  /* 0x0003140001197983 */ /* 0x000ea20000300800 */
[----:B------:R-:W-:-:S04]  /*31070*/  IADD3 R4, R29, 0xd7, RZ ;  /* 0x000000d71d047810 */ /* 0x000fc80007ffe0ff */
[----:B------:R-:W-:Y:S02]  /*31080*/  ISETP.GE.AND P2, PT, R4, c[0x0][0x17c], PT ;  /* 0x00005f0004007a0c */ /* 0x000fe40003f46270 */
[C---:B------:R-:W-:Y:S01]  /*31090*/  IADD3 R4, R29.reuse, 0xd8, RZ ;  /* 0x000000d81d047810 */ /* 0x040fe20007ffe0ff */
[C---:B------:R-:W-:Y:S01]  /*310a0*/  IMAD.WIDE R18, R0.reuse, 0x2, R2 ;  /* 0x0000000200127825 */ /* 0x040fe200078e0202 */
[----:B------:R-:W-:Y:S02]  /*310b0*/  IADD3 R0, R0, c[0x0][0x198], RZ ;  /* 0x0000660000007a10 */ /* 0x000fe40007ffe0ff */
[----:B------:R-:W-:Y:S02]  /*310c0*/  ISETP.GE.AND P4, PT, R4, c[0x0][0x17c], PT ;  /* 0x00005f0004007a0c */ /* 0x000fe40003f86270 */
[----:B------:R-:W-:-:S04]  /*310d0*/  IADD3 R4, R29, 0xd9, RZ ;  /* 0x000000d91d047810 */ /* 0x000fc80007ffe0ff */
[----:B------:R-:W-:Y:S01]  /*310e0*/  ISETP.GE.AND P6, PT, R4, c[0x0][0x17c], PT ;  /* 0x00005f0004007a0c */ /* 0x000fe20003fc6270 */
[----:B------:R0:W-:Y:S01]  /*310f0*/  @P0 STG.E.U16 [R18.64], R28 ;  /* 0x0000001c12000986 */ /* 0x0001e2000c101504 */
[----:B------:R-:W-:-:S03]  /*31100*/  PRMT R8, R28, 0x7632, R8 ;  /* 0x000076321c087816 */ /* 0x000fc60000000008 */
[----:B0-----:R-:W3:Y:S01]  /*31110*/  LDL.LU R28, [R1+0x354] ;  /* 0x00035400011c7983 */ /* 0x001ee20000300800 */
[----:B--2---:R-:W-:Y:S01]  /*31120*/  PRMT R4, R25, 0x7632, R4 ;  /* 0x0000763219047816 */ /* 0x004fe20000000004 */
[----:B------:R-:W-:-:S05]  /*31130*/  IMAD.WIDE R24, R0, 0x2, R16 ;  /* 0x0000000200187825 */ /* 0x000fca00078e0210 */
[----:B------:R0:W-:Y:S04]  /*31140*/  @P3 STG.E.U16 [R24.64], R4 ;  /* 0x0000000418003986 */ /* 0x0001e8000c101504 */
[----:B0-----:R-:W2:Y:S01]  /*31150*/  LDL.LU R25, [R1+0x324] ;  /* 0x0003240001197983 */ /* 0x001ea20000300800 */
[----:B------:R-:W-:-:S03]  /*31160*/  IMAD.WIDE R18, R0, 0x2, R2 ;  /* 0x0000000200127825 */ /* 0x000fc600078e0202 */
[----:B------:R-:W3:Y:S01]  /*31170*/  LDL R24, [R1+0x8e0] ;  /* 0x0008e00001187983 */ /* 0x000ee20000100800 */
[----:B------:R-:W-:-:S03]  /*31180*/  ISETP.LT.AND P0, PT, R26, c[0x0][0x178], !P1 ;  /* 0x00005e001a007a0c */ /* 0x000fc60004f01270 */
[----:B------:R0:W-:Y:S01]  /*31190*/  @P5 STG.E.U16 [R18.64], R8 ;  /* 0x0000000812005986 */ /* 0x0001e2000c101504 */
[----:B------:R-:W-:Y:S02]  /*311a0*/  IADD3 R0, R0, c[0x0][0x198], RZ ;  /* 0x0000660000007a10 */ /* 0x000fe40007ffe0ff */
[C---:B------:R-:W-:Y:S01]  /*311b0*/  IADD3 R4, R29.reuse, 0xda, RZ ;  /* 0x000000da1d047810 */ /* 0x040fe20007ffe0ff */
[----:B0-----:R-:W4:Y:S02]  /*311c0*/  LDL R8, [R1+0x8e0] ;  /* 0x0008e00001087983 */ /* 0x001f240000100800 */
[----:B------:R-:W-:Y:S01]  /*311d0*/  IMAD.WIDE R18, R0, 0x2, R16 ;  /* 0x0000000200127825 */ /* 0x000fe200078e0210 */
[----:B------:R-:W-:Y:S02]  /*311e0*/  ISETP.GE.AND P3, PT, R4, c[0x0][0x17c], PT ;  /* 0x00005f0004007a0c */ /* 0x000fe40003f66270 */
[----:B------:R-:W-:Y:S02]  /*311f0*/  IADD3 R4, R29, 0xdb, RZ ;  /* 0x000000db1d047810 */ /* 0x000fe40007ffe0ff */
[----:B--2---:R0:W-:Y:S02]  /*31200*/  @P0 STG.E.U16 [R18.64], R25 ;  /* 0x0000001912000986 */ /* 0x0041e4000c101504 */
[----:B------:R-:W-:-:S02]  /*31210*/  ISETP.GE.AND P0, PT, R4, c[0x0][0x17c], PT ;  /* 0x00005f0004007a0c */ /* 0x000fc40003f06270 */
[----:B------:R-:W2:Y:S01]  /*31220*/  LDL R4, [R1+0x12c] ;  /* 0x00012c0001047983 */ /* 0x000ea20000100800 */
[----:B---3--:R-:W-:Y:S02]  /*31230*/  ISETP.LT.AND P1, PT, R24, c[0x0][0x178], !P1 ;  /* 0x00005e0018007a0c */ /* 0x008fe40004f21270 */
[----:B------:R-:W-:Y:S02]  /*31240*/  ISETP.LT.AND P5, PT, R26, c[0x0][0x178], !P2 ;  /* 0x00005e001a007a0c */ /* 0x000fe400057a1270 */
[C---:B------:R-:W-:Y:S01]  /*31250*/  IADD3 R26, R0.reuse, c[0x0][0x198], RZ ;  /* 0x00006600001a7a10 */ /* 0x040fe20007ffe0ff */
[----:B0-----:R-:W-:Y:S02]  /*31260*/  IMAD.MOV.U32 R19, RZ, RZ, R25 ;  /* 0x000000ffff137224 */ /* 0x001fe400078e0019 */
[----:B------:R-:W-:-:S03]  /*31270*/  IMAD.WIDE R24, R0, 0x2, R2 ;  /* 0x0000000200187825 */ /* 0x000fc600078e0202 */
[----:B------:R-:W-:Y:S01]  /*31280*/  PRMT R0, R19, 0x7632, R0 ;  /* 0x0000763213007816 */ /* 0x000fe20000000000 */
[----:B------:R-:W-:Y:S01]  /*31290*/  IMAD.WIDE R18, R26, 0x2, R16 ;  /* 0x000000021a127825 */ /* 0x000fe200078e0210 */
[----:B----4-:R-:W-:Y:S01]  /*312a0*/  ISETP.LT.AND P2, PT, R8, c[0x0][0x178], !P2 ;  /* 0x00005e0008007a0c */ /* 0x010fe20005741270 */
[----:B------:R-:W-:Y:S01]  /*312b0*/  @P1 STG.E.U16 [R24.64], R27 ;  /* 0x0000001b18001986 */ /* 0x000fe2000c101504 */
[----:B------:R-:W-:-:S03]  /*312c0*/  PRMT R12, R27, 0x7632, R12 ;  /* 0x000076321b0c7816 */ /* 0x000fc6000000000c */
[----:B------:R0:W-:Y:S02]  /*312d0*/  @P5 STG.E.U16 [R18.64], R0 ;  /* 0x0000000012005986 */ /* 0x0001e4000c101504 */
[C---:B0-----:R-:W-:Y:S01]  /*312e0*/  IADD3 R0, R26.reuse, c[0x0][0x198], RZ ;  /* 0x000066001a007a10 */ /* 0x041fe20007ffe0ff */
[----:B------:R-:W-:-:S05]  /*312f0*/  IMAD.WIDE R26, R26, 0x2, R2 ;  /* 0x000000021a1a7825 */ /* 0x000fca00078e0202 */
[----:B------:R0:W-:Y:S04]  /*31300*/  @P2 STG.E.U16 [R26.64], R12 ;  /* 0x0000000c1a002986 */ /* 0x0001e8000c101504 */
[----:B0-----:R-:W3:Y:S01]  /*31310*/  LDL R27, [R1+0x12c] ;  /* 0x00012c00011b7983 */ /* 0x001ee20000100800 */
[----:B--2---:R-:W-:Y:S02]  /*31320*/  ISETP.LT.AND P1, PT, R4, c[0x0][0x178], !P4 ;  /* 0x00005e0004007a0c */ /* 0x004fe40006721270 */
[----:B------:R-:W-:Y:S02]  /*31330*/  ISETP.LT.AND P4, PT, R8, c[0x0][0x178], !P4 ;  /* 0x00005e0008007a0c */ /* 0x000fe40006781270 */
[----:B------:R-:W-:-:S04]  /*31340*/  IADD3 R8, R29, 0xdc, RZ ;  /* 0x000000dc1d087810 */ /* 0x000fc80007ffe0ff */
[----:B------:R-:W-:Y:S02]  /*31350*/  ISETP.GE.AND P5, PT, R8, c[0x0][0x17c], PT ;  /* 0x00005f0008007a0c */ /* 0x000fe40003fa6270 */
[----:B------:R-:W2:Y:S01]  /*31360*/  LDL R8, [R1+0x8e0] ;  /* 0x0008e00001087983 */ /* 0x000ea20000100800 */
[----:B------:R-:W-:-:S05]  /*31370*/  IMAD.WIDE R24, R0, 0x2, R16 ;  /* 0x0000000200187825 */ /* 0x000fca00078e0210 */
[----:B------:R0:W-:Y:S01]  /*31380*/  @P1 STG.E.U16 [R24.64], R28 ;  /* 0x0000001c18001986 */ /* 0x0001e2000c101504 */
[----:B------:R-:W-:Y:S01]  /*31390*/  IMAD.WIDE R18, R0, 0x2, R2 ;  /* 0x0000000200127825 */ /* 0x000fe200078e0202 */
[----:B------:R-:W-:-:S04]  /*313a0*/  PRMT R20, R28, 0x7632, R20 ;  /* 0x000076321c147816 */ /* 0x000fc80000000014 */
[----:B------:R-:W-:Y:S01]  /*313b0*/  @P4 STG.E.U16 [R18.64], R5 ;  /* 0x0000000512004986 */ /* 0x000fe2000c101504 */
[----:B0-----:R-:W-:-:S03]  /*313c0*/  IADD3 R24, R0, c[0x0][0x198], RZ ;  /* 0x0000660000187a10 */ /* 0x001fc60007ffe0ff */
[----:B------:R-:W4:Y:S01]  /*313d0*/  LDL.LU R28, [R1+0x334] ;  /* 0x00033400011c7983 */ /* 0x000f220000300800 */
[C---:B---3--:R-:W-:Y:S02]  /*313e0*/  ISETP.LT.AND P1, PT, R27.reuse, c[0x0][0x178], !P6 ;  /* 0x00005e001b007a0c */ /* 0x048fe40007721270 */
[----:B------:R-:W-:Y:S01]  /*313f0*/  ISETP.LT.AND P4, PT, R27, c[0x0][0x178], !P3 ;  /* 0x00005e001b007a0c */ /* 0x000fe20005f81270 */
[----:B------:R-:W-:-:S10]  /*31400*/  IMAD.WIDE R26, R24, 0x2, R16 ;  /* 0x00000002181a7825 */ /* 0x000fd400078e0210 */
[----:B------:R0:W-:Y:S04]  /*31410*/  @P1 STG.E.U16 [R26.64], R20 ;  /* 0x000000141a001986 */ /* 0x0001e8000c101504 */
[----:B0-----:R-:W3:Y:S04]  /*31420*/  LDL.LU R26, [R1+0x12c] ;  /* 0x00012c00011a7983 */ /* 0x001ee80000300800 */
[----:B------:R-:W4:Y:S01]  /*31430*/  LDL.LU R27, [R1+0x8e0] ;  /* 0x0008e000011b7983 */ /* 0x000f220000300800 */
[C---:B--2---:R-:W-:Y:S02]  /*31440*/  ISETP.LT.AND P6, PT, R8.reuse, c[0x0][0x178], !P6 ;  /* 0x00005e0008007a0c */ /* 0x044fe400077c1270 */
[----:B------:R-:W-:-:S02]  /*31450*/  ISETP.LT.AND P3, PT, R8, c[0x0][0x178], !P3 ;  /* 0x00005e0008007a0c */ /* 0x000fc40005f61270 */
[----:B------:R-:W-:-:S04]  /*31460*/  IADD3 R8, R29, 0xde, RZ ;  /* 0x000000de1d087810 */ /* 0x000fc80007ffe0ff */
[----:B------:R-:W-:Y:S02]  /*31470*/  ISETP.GE.AND P1, PT, R8, c[0x0][0x17c], PT ;  /* 0x00005f0008007a0c */ /* 0x000fe40003f26270 */
[----:B------:R-:W2:Y:S01]  /*31480*/  LDL.LU R8, [R1+0x344] ;  /* 0x0003440001087983 */ /* 0x000ea20000300800 */
[----:B------:R-:W-:Y:S02]  /*31490*/  IADD3 R4, R29, 0xdd, RZ ;  /* 0x000000dd1d047810 */ /* 0x000fe40007ffe0ff */
[C---:B------:R-:W-:Y:S01]  /*314a0*/  IADD3 R0, R24.reuse, c[0x0][0x198], RZ ;  /* 0x0000660018007a10 */ /* 0x040fe20007ffe0ff */
[----:B------:R-:W-:Y:S01]  /*314b0*/  IMAD.WIDE R24, R24, 0x2, R2 ;  /* 0x0000000218187825 */ /* 0x000fe200078e0202 */
[----:B------:R-:W-:Y:S02]  /*314c0*/  ISETP.GE.AND P2, PT, R4, c[0x0][0x17c], PT ;  /* 0x00005f0004007a0c */ /* 0x000fe40003f46270 */
[----:B------:R-:W-:Y:S01]  /*314d0*/  PRMT R12, R5, 0x7632, R12 ;  /* 0x00007632050c7816 */ /* 0x000fe2000000000c */
[----:B------:R-:W-:-:S04]  /*314e0*/  IMAD.WIDE R4, R0, 0x2, R16 ;  /* 0x0000000200047825 */ /* 0x000fc800078e0210 */
[----:B------:R0:W-:Y:S01]  /*314f0*/  @P6 STG.E.U16 [R24.64], R12 ;  /* 0x0000000c18006986 */ /* 0x0001e2000c101504 */
[----:B------:R-:W-:Y:S01]  /*31500*/  IMAD.WIDE R18, R0, 0x2, R2 ;  /* 0x0000000200127825 */ /* 0x000fe200078e0202 */
[----:B------:R-:W-:Y:S02]  /*31510*/  PRMT R20, R9, 0x7632, R20 ;  /* 0x0000763209147816 */ /* 0x000fe40000000014 */
[----:B0-----:R-:W4:Y:S01]  /*31520*/  LDL.LU R25, [R1+0x2f4] ;  /* 0x0002f40001197983 */ /* 0x001f220000300800 */
[----:B------:R-:W-:Y:S02]  /*31530*/  IADD3 R12, R29, 0xe0, RZ ;  /* 0x000000e01d0c7810 */ /* 0x000fe40007ffe0ff */
[----:B---3--:R-:W-:Y:S01]  /*31540*/  ISETP.LT.AND P6, PT, R26, c[0x0][0x178], !P5 ;  /* 0x00005e001a007a0c */ /* 0x008fe20006fc1270 */
[----:B--2---:R0:W-:Y:S01]  /*31550*/  @P4 STG.E.U16 [R4.64], R8 ;  /* 0x0000000804004986 */ /* 0x0041e2000c101504 */
[----:B------:R-:W-:Y:S02]  /*31560*/  PRMT R24, R8, 0x7632, R24 ;  /* 0x0000763208187816 */ /* 0x000fe40000000018 */
[----:B------:R-:W-:-:S02]  /*31570*/  ISETP.LT.AND P4, PT, R26, c[0x0][0x178], !P0 ;  /* 0x00005e001a007a0c */ /* 0x000fc40004781270 */
[----:B----4-:R-:W-:Y:S01]  /*31580*/  ISETP.LT.AND P0, PT, R27, c[0x0][0x178], !P0 ;  /* 0x00005e001b007a0c */ /* 0x010fe20004701270 */
[----:B------:R1:W-:Y:S01]  /*31590*/  @P3 STG.E.U16 [R18.64], R9 ;  /* 0x0000000912003986 */ /* 0x0003e2000c101504 */
[----:B0-----:R-:W-:-:S04]  /*315a0*/  IADD3 R8, R0, c[0x0][0x198], RZ ;  /* 0x0000660000087a10 */ /* 0x001fc80007ffe0ff */
[C---:B------:R-:W-:Y:S02]  /*315b0*/  IADD3 R0, R8.reuse, c[0x0][0x198], RZ ;  /* 0x0000660008007a10 */ /* 0x040fe40007ffe0ff */
[----:B-1----:R-:W-:Y:S01]  /*315c0*/  IADD3 R18, R29, 0xdf, RZ ;  /* 0x000000df1d127810 */ /* 0x002fe20007ffe0ff */
[----:B------:R-:W-:-:S03]  /*315d0*/  IMAD.WIDE R4, R8, 0x2, R16 ;  /* 0x0000000208047825 */ /* 0x000fc600078e0210 */
[----:B------:R-:W-:Y:S01]  /*315e0*/  ISETP.GE.AND P3, PT, R18, c[0x0][0x17c], PT ;  /* 0x00005f0012007a0c */ /* 0x000fe20003f66270 */
[----:B------:R-:W-:Y:S01]  /*315f0*/  IMAD.WIDE R8, R8, 0x2, R2 ;  /* 0x0000000208087825 */ /* 0x000fe200078e0202 */
[----:B------:R-:W-:Y:S03]  /*31600*/  @P4 STG.E.U16 [R4.64], R24 ;  /* 0x0000001804004986 */ /* 0x000fe6000c101504 */
[----:B------:R-:W-:Y:S01]  /*31610*/  IMAD.WIDE R18, R0, 0x2, R16 ;  /* 0x0000000200127825 */ /* 0x000fe200078e0210 */
[----:B------:R-:W-:Y:S01]  /*31620*/  ISETP.GE.AND P4, PT, R12, c[0x0][0x17c], PT ;  /* 0x00005f000c007a0c */ /* 0x000fe20003f86270 */
[----:B------:R-:W-:Y:S01]  /*31630*/  @P0 STG.E.U16 [R8.64], R20 ;  /* 0x0000001408000986 */ /* 0x000fe2000c101504 */
[----:B------:R-:W-:-:S03]  /*31640*/  PRMT R12, R28, 0x7632, R12 ;  /* 0x000076321c0c7816 */ /* 0x000fc6000000000c */
[----:B------:R0:W-:Y:S04]  /*31650*/  @P6 STG.E.U16 [R18.64], R28 ;  /* 0x0000001c12006986 */ /* 0x0001e8000c101504 */
[----:B0-----:R-:W2:Y:S04]  /*31660*/  LDL.LU R28, [R1+0x2e8] ;  /* 0x0002e800011c7983 */ /* 0x001ea80000300800 */
[----:B------:R-:W3:Y:S01]  /*31670*/  LDL.LU R20, [R1+0x28] ;  /* 0x0000280001147983 */ /* 0x000ee20000300800 */
[C---:B------:R-:W-:Y:S02]  /*31680*/  ISETP.LT.AND P5, PT, R27.reuse, c[0x0][0x178], !P5 ;  /* 0x00005e001b007a0c */ /* 0x040fe40006fa1270 */
[----:B------:R-:W-:Y:S01]  /*31690*/  ISETP.LT.AND P6, PT, R26, c[0x0][0x178], !P2 ;  /* 0x00005e001a007a0c */ /* 0x000fe200057c1270 */
[----:B------:R-:W-:Y:S01]  /*316a0*/  IMAD.WIDE R4, R0, 0x2, R2 ;  /* 0x0000000200047825 */ /* 0x000fe200078e0202 */
[----:B------:R-:W-:-:S02]  /*316b0*/  ISETP.LT.AND P2, PT, R27, c[0x0][0x178], !P2 ;  /* 0x00005e001b007a0c */ /* 0x000fc40005741270 */
[----:B------:R-:W-:Y:S02]  /*316c0*/  IADD3 R8, R29, 0xe1, RZ ;  /* 0x000000e11d087810 */ /* 0x000fe40007ffe0ff */
[----:B------:R-:W-:Y:S02]  /*316d0*/  IADD3 R0, R0, c[0x0][0x198], RZ ;  /* 0x0000660000007a10 */ /* 0x000fe40007ffe0ff */
[----:B------:R-:W-:-:S03]  /*316e0*/  ISETP.GE.AND P0, PT, R8, c[0x0][0x17c], PT ;  /* 0x00005f0008007a0c */ /* 0x000fc60003f06270 */
[----:B------:R0:W-:Y:S01]  /*316f0*/  @P5 STG.E.U16 [R4.64], R13 ;  /* 0x0000000d04005986 */ /* 0x0001e2000c101504 */
[----:B------:R-:W-:Y:S01]  /*31700*/  IMAD.WIDE R8, R0, 0x2, R16 ;  /* 0x0000000200087825 */ /* 0x000fe200078e0210 */
[----:B------:R-:W-:Y:S02]  /*31710*/  ISETP.LT.AND P5, PT, R26, c[0x0][0x178], !P1 ;  /* 0x00005e001a007a0c */ /* 0x000fe40004fa1270 */
[----:B------:R-:W-:Y:S02]  /*31720*/  ISETP.LT.AND P1, PT, R27, c[0x0][0x178], !P1 ;  /* 0x00005e001b007a0c */ /* 0x000fe40004f21270 */
[----:B------:R1:W-:Y:S01]  /*31730*/  @P6 STG.E.U16 [R8.64], R12 ;  /* 0x0000000c08006986 */ /* 0x0003e2000c101504 */
[----:B0-----:R-:W-:Y:S01]  /*31740*/  PRMT R13, R13, 0x7632, R13 ;  /* 0x000076320d0d7816 */ /* 0x001fe2000000000d */
[C---:B------:R-:W-:Y:S01]  /*31750*/  IMAD.WIDE R4, R0.reuse, 0x2, R2 ;  /* 0x0000000200047825 */ /* 0x040fe200078e0202 */
[----:B------:R-:W-:-:S04]  /*31760*/  IADD3 R0, R0, c[0x0][0x198], RZ ;  /* 0x0000660000007a10 */ /* 0x000fc80007ffe0ff */
[----:B------:R0:W-:Y:S01]  /*31770*/  @P2 STG.E.U16 [R4.64], R13 ;  /* 0x0000000d04002986 */ /* 0x0001e2000c101504 */
[----:B------:R-:W-:Y:S01]  /*31780*/  ISETP.LT.AND P2, PT, R26, c[0x0][0x178], !P3 ;  /* 0x00005e001a007a0c */ /* 0x000fe20005f41270 */
[C---:B-1----:R-:W-:Y:S01]  /*31790*/  IMAD.WIDE R8, R0.reuse, 0x2, R2 ;  /* 0x0000000200087825 */ /* 0x042fe200078e0202 */
[----:B------:R-:W-:Y:S02]  /*317a0*/  ISETP.LT.AND P3, PT, R27, c[0x0][0x178], !P3 ;  /* 0x00005e001b007a0c */ /* 0x000fe40005f61270 */
[----:B------:R-:W-:Y:S01]  /*317b0*/  IADD3 R12, R29, 0xe3, RZ ;  /* 0x000000e31d0c7810 */ /* 0x000fe20007ffe0ff */
[C---:B0-----:R-:W-:Y:S01]  /*317c0*/  IMAD.WIDE R4, R0.reuse, 0x2, R16 ;  /* 0x0000000200047825 */ /* 0x041fe200078e0210 */
[----:B------:R-:W-:-:S04]  /*317d0*/  IADD3 R0, R0, c[0x0][0x198], RZ ;  /* 0x0000660000007a10 */ /* 0x000fc80007ffe0ff */
[----:B------:R0:W-:Y:S01]  /*317e0*/  @P5 STG.E.U16 [R4.64], R25 ;  /* 0x0000001904005986 */ /* 0x0001e2000c101504 */
[----:B------:R-:W-:Y:S02]  /*317f0*/  ISETP.GE.AND P5, PT, R12, c[0x0][0x17c], PT ;  /* 0x00005f000c007a0c */ /* 0x000fe40003fa6270 */
[----:B------:R-:W-:Y:S01]  /*31800*/  PRMT R12, R25, 0x7632, R12 ;  /* 0x00007632190c7816 */ /* 0x000fe2000000000c */
[----:B------:R1:W-:Y:S01]  /*31810*/  @P1 STG.E.U16 [R8.64], R21 ;  /* 0x0000001508001986 */ /* 0x0003e2000c101504 */
[----:B------:R-:W-:Y:S01]  /*31820*/  ISETP.LT.AND P1, PT, R26, c[0x0][0x178], !P4 ;  /* 0x00005e001a007a0c */ /* 0x000fe20006721270 */
[C---:B0-----:R-:W-:Y:S01]  /*31830*/  IMAD.WIDE R4, R0.reuse, 0x2, R16 ;  /* 0x0000000200047825 */ /* 0x041fe200078e0210 */
[----:B------:R-:W-:Y:S01]  /*31840*/  IADD3 R19, R29, 0xe6, RZ ;  /* 0x000000e61d137810 */ /* 0x000fe20007ffe0ff */
[----:B------:R-:W4:Y:S01]  /*31850*/  LDL.LU R25, [R1+0x38] ;  /* 0x0000380001197983 */ /* 0x000f220000300800 */
[----:B-1----:R-:W-:Y:S01]  /*31860*/  PRMT R21, R21, 0x7632, R21 ;  /* 0x0000763215157816 */ /* 0x002fe20000000015 */
[C---:B------:R-:W-:Y:S01]  /*31870*/  IMAD.WIDE R8, R0.reuse, 0x2, R2 ;  /* 0x0000000200087825 */ /* 0x040fe200078e0202 */
[----:B------:R-:W-:Y:S01]  /*31880*/  IADD3 R0, R0, c[0x0][0x198], RZ ;  /* 0x0000660000007a10 */ /* 0x000fe20007ffe0ff */
[----:B------:R0:W-:Y:S01]  /*31890*/  @P2 STG.E.U16 [R4.64], R12 ;  /* 0x0000000c04002986 */ /* 0x0001e2000c101504 */
[----:B------:R-:W-:-:S03]  /*318a0*/  ISETP.LT.AND P4, PT, R27, c[0x0][0x178], !P4 ;  /* 0x00005e001b007a0c */ /* 0x000fc60006781270 */
[----:B------:R1:W-:Y:S01]  /*318b0*/  @P3 STG.E.U16 [R8.64], R21 ;  /* 0x0000001508003986 */ /* 0x0003e2000c101504 */
[----:B------:R-:W-:Y:S02]  /*318c0*/  ISETP.LT.AND P3, PT, R26, c[0x0][0x178], !P0 ;  /* 0x00005e001a007a0c */ /* 0x000fe40004761270 */
[----:B0-----:R-:W-:Y:S01]  /*318d0*/  IADD3 R12, R29, 0xe4, RZ ;  /* 0x000000e41d0c7810 */ /* 0x001fe20007ffe0ff */
[----:B------:R-:W-:-:S03]  /*318e0*/  IMAD.WIDE R4, R0, 0x2, R16 ;  /* 0x0000000200047825 */ /* 0x000fc600078e0210 */
[----:B------:R-:W-:Y:S02]  /*318f0*/  ISETP.GE.AND P2, PT, R12, c[0x0][0x17c], PT ;  /* 0x00005f000c007a0c */ /* 0x000fe40003f46270 */
[----:B-1----:R-:W-:Y:S02]  /*31900*/  IADD3 R8, R29, 0xe5, RZ ;  /* 0x000000e51d087810 */ /* 0x002fe40007ffe0ff */
[----:B------:R-:W-:Y:S01]  /*31910*/  IADD3 R12, R0, c[0x0][0x198], RZ ;  /* 0x00006600000c7a10 */ /* 0x000fe20007ffe0ff */
[----:B--2---:R0:W-:Y:S01]  /*31920*/  @P1 STG.E.U16 [R4.64], R28 ;  /* 0x0000001c04001986 */ /* 0x0041e2000c101504 */
[----:B------:R-:W-:-:S03]  /*31930*/  ISETP.GE.AND P1, PT, R8, c[0x0][0x17c], PT ;  /* 0x00005f0008007a0c */ /* 0x000fc60003f26270 */
[----:B------:R-:W-:-:S04]  /*31940*/  IMAD.WIDE R8, R12, 0x2, R16 ;  /* 0x000000020c087825 */ /* 0x000fc800078e0210 */
[----:B0-----:R-:W-:Y:S01]  /*31950*/  IMAD.WIDE R4, R0, 0x2, R2 ;  /* 0x0000000200047825 */ /* 0x001fe200078e0202 */
[----:B------:R-:W-:Y:S02]  /*31960*/  PRMT R0, R28, 0x7632, R0 ;  /* 0x000076321c007816 */ /* 0x000fe40000000000 */
[----:B------:R-:W2:Y:S04]  /*31970*/  LDL.LU R28, [R1+0x18] ;  /* 0x00001800011c7983 */ /* 0x000ea80000300800 */
[----:B---3--:R-:W-:Y:S04]  /*31980*/  @P4 STG.E.U16 [R4.64], R20 ;  /* 0x0000001404004986 */ /* 0x008fe8000c101504 */
[----:B------:R0:W-:Y:S01]  /*31990*/  @P3 STG.E.U16 [R8.64], R0 ;  /* 0x0000000008003986 */ /* 0x0001e2000c101504 */
[----:B------:R-:W-:-:S03]  /*319a0*/  ISETP.GE.AND P3, PT, R19, c[0x0][0x17c], PT ;  /* 0x00005f0013007a0c */ /* 0x000fc60003f66270 */
[----:B------:R-:W3:Y:S01]  /*319b0*/  LDL.LU R19, [R1+0x308] ;  /* 0x0003080001137983 */ /* 0x000ee20000300800 */
[----:B------:R-:W-:-:S04]  /*319c0*/  IADD3 R18, R29, 0xe2, RZ ;  /* 0x000000e21d127810 */ /* 0x000fc80007ffe0ff */
[----:B------:R-:W-:Y:S02]  /*319d0*/  ISETP.GE.AND P6, PT, R18, c[0x0][0x17c], PT ;  /* 0x00005f0012007a0c */ /* 0x000fe40003fc6270 */
[----:B------:R-:W-:Y:S02]  /*319e0*/  ISETP.LT.AND P0, PT, R27, c[0x0][0x178], !P0 ;  /* 0x00005e001b007a0c */ /* 0x000fe40004701270 */
[----:B------:R-:W-:Y:S02]  /*319f0*/  ISETP.LT.AND P4, PT, R26, c[0x0][0x178], !P6 ;  /* 0x00005e001a007a0c */ /* 0x000fe40007781270 */
[C---:B0-----:R-:W-:Y:S01]  /*31a00*/  IADD3 R0, R12.reuse, c[0x0][0x198], RZ ;  /* 0x000066000c007a10 */ /* 0x041fe20007ffe0ff */
[----:B------:R-:W-:Y:S01]  /*31a10*/  IMAD.WIDE R4, R12, 0x2, R2 ;  /* 0x000000020c047825 */ /* 0x000fe200078e0202 */
[----:B------:R-:W-:-:S03]  /*31a20*/  PRMT R18, R20, 0x7632, R18 ;  /* 0x0000763214127816 */ /* 0x000fc60000000012 */
[----:B------:R-:W-:Y:S01]  /*31a30*/  IMAD.WIDE R8, R0, 0x2, R16 ;  /* 0x0000000200087825 */ /* 0x000fe200078e0210 */
[----:B------:R-:W-:-:S03]  /*31a40*/  ISETP.LT.AND P6, PT, R27, c[0x0][0x178], !P6 ;  /* 0x00005e001b007a0c */ /* 0x000fc600077c1270 */
[----:B------:R-:W-:Y:S01]  /*31a50*/  @P0 STG.E.U16 [R4.64], R18 ;  /* 0x0000001204000986 */ /* 0x000fe2000c101504 */
[----:B------:R-:W-:Y:S01]  /*31a60*/  IMAD.WIDE R12, R0, 0x2, R2 ;  /* 0x00000002000c7825 */ /* 0x000fe200078e0202 */
[----:B----4-:R-:W-:Y:S02]  /*31a70*/  PRMT R21, R25, 0x7632, R21 ;  /* 0x0000763219157816 */ /* 0x010fe40000000015 */
[----:B---3--:R0:W-:Y:S01]  /*31a80*/  @P4 STG.E.U16 [R8.64], R19 ;  /* 0x0000001308004986 */ /* 0x0081e2000c101504 */
[----:B------:R-:W-:Y:S02]  /*31a90*/  ISETP.LT.AND P4, PT, R26, c[0x0][0x178], !P5 ;  /* 0x00005e001a007a0c */ /* 0x000fe40006f81270 */
[----:B------:R-:W-:Y:S02]  /*31aa0*/  PRMT R24, R19, 0x7632, R24 ;  /* 0x0000763213187816 */ /* 0x000fe40000000018 */
[----:B0-----:R-:W-:Y:S01]  /*31ab0*/  IADD3 R8, R0, c[0x0][0x198], RZ ;  /* 0x0000660000087a10 */ /* 0x001fe20007ffe0ff */
[----:B------:R0:W-:Y:S04]  /*31ac0*/  @P6 STG.E.U16 [R12.64], R25 ;  /* 0x000000190c006986 */ /* 0x0001e8000c101504 */
[----:B------:R-:W-:-:S05]  /*31ad0*/  IMAD.WIDE R4, R8, 0x2, R16 ;  /* 0x0000000208047825 */ /* 0x000fca00078e0210 */
[----:B------:R1:W-:Y:S04]  /*31ae0*/  @P4 STG.E.U16 [R4.64], R24 ;  /* 0x0000001804004986 */ /* 0x0003e8000c101504 */
[----:B0-----:R-:W3:Y:S04]  /*31af0*/  LDL.LU R25, [R1+0x8] ;  /* 0x0000080001197983 */ /* 0x001ee80000300800 */
[----:B-1----:R-:W4:Y:S04]  /*31b00*/  LDL.LU R5, [R1+0x318] ;  /* 0x0003180001057983 */ /* 0x002f280000300800 */
[----:B------:R-:W2:Y:S01]  /*31b10*/  LDL.LU R24, [R1+0x328] ;  /* 0x0003280001187983 */ /* 0x000ea20000300800 */
[----:B------:R-:W-:-:S02]  /*31b20*/  ISETP.LT.AND P5, PT, R27, c[0x0][0x178], !P5 ;  /* 0x00005e001b007a0c */ /* 0x000fc40006fa1270 */
[----:B------:R-:W-:Y:S02]  /*31b30*/  ISETP.LT.AND P6, PT, R26, c[0x0][0x178], !P2 ;  /* 0x00005e001a007a0c */ /* 0x000fe400057c1270 */
[----:B------:R-:W-:Y:S02]  /*31b40*/  ISETP.LT.AND P2, PT, R27, c[0x0][0x178], !P2 ;  /* 0x00005e001b007a0c */ /* 0x000fe40005741270 */
[C---:B------:R-:W-:Y:S01]  /*31b50*/  IADD3 R0, R8.reuse, c[0x0][0x198], RZ ;  /* 0x0000660008007a10 */ /* 0x040fe20007ffe0ff */
[----:B------:R-:W-:-:S04]  /*31b60*/  IMAD.WIDE R8, R8, 0x2, R2 ;  /* 0x0000000208087825 */ /* 0x000fc800078e0202 */
[----:B------:R-:W-:-:S04]  /*31b70*/  IMAD.WIDE R12, R0, 0x2, R16 ;  /* 0x00000002000c7825 */ /* 0x000fc800078e0210 */
[----:B------:R-:W-:Y:S01]  /*31b80*/  IMAD.WIDE R18, R0, 0x2, R2 ;  /* 0x0000000200127825 */ /* 0x000fe200078e0202 */
[----:B------:R0:W-:Y:S01]  /*31b90*/  @P5 STG.E.U16 [R8.64], R21 ;  /* 0x0000001508005986 */ /* 0x0001e2000c101504 */
[----:B------:R-:W-:Y:S02]  /*31ba0*/  ISETP.LT.AND P5, PT, R26, c[0x0][0x178], !P1 ;  /* 0x00005e001a007a0c */ /* 0x000fe40004fa1270 */
[----:B------:R-:W-:Y:S02]  /*31bb0*/  ISETP.LT.AND P1, PT, R27, c[0x0][0x178], !P1 ;  /* 0x00005e001b007a0c */ /* 0x000fe40004f21270 */
[----:B0-----:R-:W-:Y:S01]  /*31bc0*/  IADD3 R8, R0, c[0x0][0x198], RZ ;  /* 0x0000660000087a10 */ /* 0x001fe20007ffe0ff */
[----:B----4-:R-:W-:Y:S04]  /*31bd0*/  @P6 STG.E.U16 [R12.64], R5 ;  /* 0x000000050c006986 */ /* 0x010fe8000c101504 */
[----:B--2---:R0:W-:Y:S02]  /*31be0*/  @P2 STG.E.U16 [R18.64], R28 ;  /* 0x0000001c12002986 */ /* 0x0041e4000c101504 */
[----:B0-----:R-:W-:-:S02]  /*31bf0*/  PRMT R19, R28, 0x7632, R19 ;  /* 0x000076321c137816 */ /* 0x001fc40000000013 */
[----:B------:R-:W2:Y:S01]  /*31c00*/  LDL.LU R28, [R1+0x358] ;  /* 0x00035800011c7983 */ /* 0x000ea20000300800 */
[----:B------:R-:W-:Y:S02]  /*31c10*/  ISETP.LT.AND P6, PT, R26, c[0x0][0x178], !P3 ;  /* 0x00005e001a007a0c */ /* 0x000fe40005fc1270 */
[----:B------:R-:W-:Y:S02]  /*31c20*/  ISETP.LT.AND P3, PT, R27, c[0x0][0x178], !P3 ;  /* 0x00005e001b007a0c */ /* 0x000fe40005f61270 */
[----:B------:R-:W-:Y:S01]  /*31c30*/  PRMT R18, R5, 0x7632, R18 ;  /* 0x0000763205127816 */ /* 0x000fe20000000012 */
[C---:B------:R-:W-:Y:S01]  /*31c40*/  IMAD.WIDE R4, R8.reuse, 0x2, R16 ;  /* 0x0000000208047825 */ /* 0x040fe200078e0210 */
[C---:B------:R-:W-:Y:S02]  /*31c50*/  IADD3 R12, R29.reuse, 0xe9, RZ ;  /* 0x000000e91d0c7810 */ /* 0x040fe40007ffe0ff */
[C---:B------:R-:W-:Y:S01]  /*31c60*/  IADD3 R0, R8.reuse, c[0x0][0x198], RZ ;  /* 0x0000660008007a10 */ /* 0x040fe20007ffe0ff */
[----:B------:R-:W-:Y:S01]  /*31c70*/  IMAD.WIDE R8, R8, 0x2, R2 ;  /* 0x0000000208087825 */ /* 0x000fe200078e0202 */
[----:B------:R-:W-:Y:S01]  /*31c80*/  ISETP.GE.AND P2, PT, R12, c[0x0][0x17c], PT ;  /* 0x00005f000c007a0c */ /* 0x000fe20003f46270 */
[----:B------:R0:W-:Y:S01]  /*31c90*/  @P5 STG.E.U16 [R4.64], R18 ;  /* 0x0000001204005986 */ /* 0x0001e2000c101504 */
[----:B------:R-:W-:Y:S01]  /*31ca0*/  IADD3 R20, R29, 0xe7, RZ ;  /* 0x000000e71d147810 */ /* 0x000fe20007ffe0ff */
[----:B------:R-:W-:-:S02]  /*31cb0*/  IMAD.WIDE R12, R0, 0x2, R16 ;  /* 0x00000002000c7825 */ /* 0x000fc400078e0210 */
[----:B------:R-:W-:Y:S01]  /*31cc0*/  @P1 STG.E.U16 [R8.64], R19 ;  /* 0x0000001308001986 */ /* 0x000fe2000c101504 */
[----:B------:R-:W-:-:S03]  /*31cd0*/  ISETP.GE.AND P0, PT, R20, c[0x0][0x17c], PT ;  /* 0x00005f0014007a0c */ /* 0x000fc60003f06270 */
[----:B------:R1:W-:Y:S01]  /*31ce0*/  @P6 STG.E.U16 [R12.64], R24 ;  /* 0x000000180c006986 */ /* 0x0003e2000c101504 */
[----:B0-----:R-:W-:Y:S01]  /*31cf0*/  IMAD.WIDE R4, R0, 0x2, R2 ;  /* 0x0000000200047825 */ /* 0x001fe200078e0202 */
[----:B------:R-:W-:-:S04]  /*31d00*/  IADD3 R20, R29, 0xe8, RZ ;  /* 0x000000e81d147810 */ /* 0x000fc80007ffe0ff */
[----:B---3--:R0:W-:Y:S01]  /*31d10*/  @P3 STG.E.U16 [R4.64], R25 ;  /* 0x0000001904003986 */ /* 0x0081e2000c101504 */
[----:B-1----:R-:W-:Y:S02]  /*31d20*/  PRMT R13, R25, 0x7632, R13 ;  /* 0x00007632190d7816 */ /* 0x002fe4000000000d */
[----:B------:R-:W-:Y:S02]  /*31d30*/  ISETP.LT.AND P6, PT, R26, c[0x0][0x178], !P0 ;  /* 0x00005e001a007a0c */ /* 0x000fe400047c1270 */
[----:B------:R-:W-:Y:S01]  /*31d40*/  ISETP.LT.AND P0, PT, R27, c[0x0][0x178], !P0 ;  /* 0x00005e001b007a0c */ /* 0x000fe20004701270 */
[----:B0-----:R-:W3:Y:S01]  /*31d50*/  LDL.LU R25, [R1+0x348] ;  /* 0x0003480001197983 */ /* 0x001ee20000300800 */
[----:B------:R-:W-:Y:S02]  /*31d60*/  ISETP.GE.AND P4, PT, R20, c[0x0][0x17c], PT ;  /* 0x00005f0014007a0c */ /* 0x000fe40003f86270 */
[----:B------:R-:W-:Y:S02]  /*31d70*/  IADD3 R8, R29, 0xeb, RZ ;  /* 0x000000eb1d087810 */ /* 0x000fe40007ffe0ff */
[----:B------:R-:W-:-:S02]  /*31d80*/  IADD3 R0, R0, c[0x0][0x198], RZ ;  /* 0x0000660000007a10 */ /* 0x000fc40007ffe0ff */
[----:B------:R-:W-:Y:S02]  /*31d90*/  ISETP.LT.AND P3, PT, R26, c[0x0][0x178], !P4 ;  /* 0x00005e001a007a0c */ /* 0x000fe40006761270 */
[----:B------:R-:W-:Y:S01]  /*31da0*/  ISETP.GE.AND P1, PT, R8, c[0x0][0x17c], PT ;  /* 0x00005f0008007a0c */ /* 0x000fe20003f26270 */
[----:B------:R-:W-:Y:S01]  /*31db0*/  IMAD.WIDE R4, R0, 0x2, R16 ;  /* 0x0000000200047825 */ /* 0x000fe200078e0210 */
[----:B------:R-:W-:Y:S02]  /*31dc0*/  ISETP.LT.AND P4, PT, R27, c[0x0][0x178], !P4 ;  /* 0x00005e001b007a0c */ /* 0x000fe40006781270 */
[----:B------:R-:W-:Y:S01]  /*31dd0*/  PRMT R12, R24, 0x7632, R12 ;  /* 0x00007632180c7816 */ /* 0x000fe2000000000c */
[C---:B------:R-:W-:Y:S01]  /*31de0*/  IMAD.WIDE R8, R0.reuse, 0x2, R2 ;  /* 0x0000000200087825 */ /* 0x040fe200078e0202 */
[----:B------:R-:W-:-:S03]  /*31df0*/  IADD3 R0, R0, c[0x0][0x198], RZ ;  /* 0x0000660000007a10 */ /* 0x000fc60007ffe0ff */
[----:B------:R0:W-:Y:S04]  /*31e00*/  @P6 STG.E.U16 [R4.64], R12 ;  /* 0x0000000c04006986 */ /* 0x0001e8000c101504 */
[----:B------:R1:W-:Y:S01]  /*31e10*/  @P0 STG.E.U16 [R8.64], R13 ;  /* 0x0000000d08000986 */ /* 0x0003e2000c101504 */
[----:B0-----:R-:W-:-:S04]  /*31e20*/  IMAD.WIDE R4, R0, 0x2, R16 ;  /* 0x0000000200047825 */ /* 0x001fc800078e0210 */
[----:B-1----:R-:W-:Y:S01]  /*31e30*/  IMAD.WIDE R8, R0, 0x2, R2 ;  /* 0x0000000200087825 */ /* 0x002fe200078e0202 */
[----:B--2---:R-:W-:Y:S04]  /*31e40*/  @P3 STG.E.U16 [R4.64], R28 ;  /* 0x0000001c04003986 */ /* 0x004fe8000c101504 */
[----:B------:R0:W-:Y:S02]  /*31e50*/  @P4 STG.E.U16 [R8.64], R6 ;  /* 0x0000000608004986 */ /* 0x0001e4000c101504 */
[----:B0-----:R-:W-:Y:S02]  /*31e60*/  PRMT R6, R28, 0x7632, R6 ;  /* 0x000076321c067816 */ /* 0x001fe40000000006 */
[----:B------:R-:W2:Y:S01]  /*31e70*/  LDL.LU R28, [R1+0x338] ;  /* 0x00033800011c7983 */ /* 0x000ea20000300800 */
[----:B------:R-:W-:-:S02]  /*31e80*/  IADD3 R20, R29, 0xea, RZ ;  /* 0x000000ea1d147810 */ /* 0x000fc40007ffe0ff */
[----:B------:R-:W-:Y:S02]  /*31e90*/  ISETP.LT.AND P0, PT, R26, c[0x0][0x178], !P2 ;  /* 0x00005e001a007a0c */ /* 0x000fe40005701270 */
[----:B------:R-:W-:Y:S02]  /*31ea0*/  ISETP.GE.AND P5, PT, R20, c[0x0][0x17c], PT ;  /* 0x00005f0014007a0c */ /* 0x000fe40003fa6270 */
[----:B------:R-:W-:Y:S02]  /*31eb0*/  IADD3 R0, R0, c[0x0][0x198], RZ ;  /* 0x0000660000007a10 */ /* 0x000fe40007ffe0ff */
[----:B------:R-:W-:Y:S02]  /*31ec0*/  ISETP.LT.AND P2, PT, R27, c[0x0][0x178], !P2 ;  /* 0x00005e001b007a0c */ /* 0x000fe40005741270 */
[----:B------:R-:W-:Y:S01]  /*31ed0*/  ISETP.LT.AND P4, PT, R26, c[0x0][0x178], !P5 ;  /* 0x00005e001a007a0c */ /* 0x000fe20006f81270 */
[----:B------:R-:W-:Y:S01]  /*31ee0*/  IMAD.WIDE R4, R0, 0x2, R16 ;  /* 0x0000000200047825 */ /* 0x000fe200078e0210 */
[----:B------:R-:W-:-:S03]  /*31ef0*/  IADD3 R12, R29, 0xed, RZ ;  /* 0x000000ed1d0c7810 */ /* 0x000fc60007ffe0ff */
[C---:B------:R-:W-:Y:S01]  /*31f00*/  IMAD.WIDE R8, R0.reuse, 0x2, R2 ;  /* 0x0000000200087825 */ /* 0x040fe200078e0202 */
[----:B------:R-:W-:Y:S01]  /*31f10*/  IADD3 R0, R0, c[0x0][0x198], RZ ;  /* 0x0000660000007a10 */ /* 0x000fe20007ffe0ff */
[----:B------:R0:W-:Y:S01]  /*31f20*/  @P0 STG.E.U16 [R4.64], R6 ;  /* 0x0000000604000986 */ /* 0x0001e2000c101504 */
[----:B------:R-:W-:Y:S02]  /*31f30*/  ISETP.GE.AND P3, PT, R12, c[0x0][0x17c], PT ;  /* 0x00005f000c007a0c */ /* 0x000fe40003f66270 */
[----:B------:R-:W-:Y:S02]  /*31f40*/  PRMT R12, R6, 0x7632, R12 ;  /* 0x00007632060c7816 */ /* 0x000fe4000000000c */
[----:B------:R-:W-:-:S03]  /*31f50*/  ISETP.LT.AND P5, PT, R27, c[0x0][0x178], !P5 ;  /* 0x00005e001b007a0c */ /* 0x000fc60006fa1270 */
[----:B------:R1:W-:Y:S01]  /*31f60*/  @P2 STG.E.U16 [R8.64], R12 ;  /* 0x0000000c08002986 */ /* 0x0003e2000c101504 */
[----:B0-----:R-:W-:Y:S01]  /*31f70*/  IMAD.WIDE R4, R0, 0x2, R16 ;  /* 0x0000000200047825 */ /* 0x001fe200078e0210 */
[C---:B------:R-:W-:Y:S02]  /*31f80*/  IADD3 R6, R29.reuse, 0xee, RZ ;  /* 0x000000ee1d067810 */ /* 0x040fe40007ffe0ff */
[----:B------:R-:W-:Y:S02]  /*31f90*/  ISETP.LT.AND P2, PT, R26, c[0x0][0x178], !P1 ;  /* 0x00005e001a007a0c */ /* 0x000fe40004f41270 */
[----:B------:R-:W-:Y:S01]  /*31fa0*/  ISETP.GE.AND P0, PT, R6, c[0x0][0x17c], PT ;  /* 0x00005f0006007a0c */ /* 0x000fe20003f06270 */
[----:B---3--:R0:W-:Y:S01]  /*31fb0*/  @P4 STG.E.U16 [R4.64], R25 ;  /* 0x0000001904004986 */ /* 0x0081e2000c101504 */
[----:B------:R-:W-:Y:S02]  /*31fc0*/  IADD3 R6, R0, c[0x0][0x198], RZ ;  /* 0x0000660000067a10 */ /* 0x000fe40007ffe0ff */
[----:B------:R-:W-:-:S02]  /*31fd0*/  IADD3 R18, R29, 0xec, RZ ;  /* 0x000000ec1d127810 */ /* 0x000fc40007ffe0ff */
[----:B-1----:R-:W-:Y:S01]  /*31fe0*/  IADD3 R8, R29, 0xef, RZ ;  /* 0x000000ef1d087810 */ /* 0x002fe20007ffe0ff */
[----:B0-----:R-:W-:Y:S01]  /*31ff0*/  IMAD.WIDE R4, R0, 0x2, R2 ;  /* 0x0000000200047825 */ /* 0x001fe200078e0202 */
[----:B------:R-:W-:Y:S02]  /*32000*/  PRMT R0, R25, 0x7632, R0 ;  /* 0x0000763219007816 */ /* 0x000fe40000000000 */
[----:B------:R-:W3:Y:S01]  /*32010*/  LDL.LU R25, [R1+0x2f8] ;  /* 0x0002f80001197983 */ /* 0x000ee20000300800 */
[----:B------:R-:W-:Y:S02]  /*32020*/  ISETP.GE.AND P6, PT, R18, c[0x0][0x17c], PT ;  /* 0x00005f0012007a0c */ /* 0x000fe40003fc6270 */
[----:B------:R-:W-:Y:S01]  /*32030*/  ISETP.GE.AND P4, PT, R8, c[0x0][0x17c], PT ;  /* 0x00005f0008007a0c */ /* 0x000fe20003f86270 */
[----:B------:R-:W-:Y:S01]  /*32040*/  IMAD.WIDE R8, R6, 0x2, R16 ;  /* 0x0000000206087825 */ /* 0x000fe200078e0210 */
[----:B------:R-:W-:Y:S01]  /*32050*/  ISETP.LT.AND P1, PT, R27, c[0x0][0x178], !P1 ;  /* 0x00005e001b007a0c */ /* 0x000fe20004f21270 */
[----:B------:R0:W-:Y:S01]  /*32060*/  @P5 STG.E.U16 [R4.64], R10 ;  /* 0x0000000a04005986 */ /* 0x0001e2000c101504 */
[----:B------:R-:W-:-:S03]  /*32070*/  ISETP.LT.AND P5, PT, R26, c[0x0][0x178], !P6 ;  /* 0x00005e001a007a0c */ /* 0x000fc600077a1270 */
[----:B------:R1:W-:Y:S04]  /*32080*/  @P2 STG.E.U16 [R8.64], R0 ;  /* 0x0000000008002986 */ /* 0x0003e8000c101504 */
[----:B------:R-:W4:Y:S01]  /*32090*/  LDL.LU R21, [R1+0x2ec] ;  /* 0x0002ec0001157983 */ /* 0x000f220000300800 */
[----:B0-----:R-:W-:Y:S01]  /*320a0*/  PRMT R10, R10, 0x7632, R10 ;  /* 0x000076320a0a7816 */ /* 0x001fe2000000000a */
[C---:B------:R-:W-:Y:S01]  /*320b0*/  IMAD.WIDE R4, R6.reuse, 0x2, R2 ;  /* 0x0000000206047825 */ /* 0x040fe200078e0202 */
[----:B-1----:R-:W-:Y:S02]  /*320c0*/  IADD3 R0, R6, c[0x0][0x198], RZ ;  /* 0x0000660006007a10 */ /* 0x002fe40007ffe0ff */
[----:B------:R-:W-:-:S03]  /*320d0*/  IADD3 R6, R29, 0xf1, RZ ;  /* 0x000000f11d067810 */ /* 0x000fc60007ffe0ff */
[----:B------:R-:W-:Y:S01]  /*320e0*/  IMAD.WIDE R8, R0, 0x2, R16 ;  /* 0x0000000200087825 */ /* 0x000fe200078e0210 */
[----:B------:R-:W-:Y:S01]  /*320f0*/  @P1 STG.E.U16 [R4.64], R10 ;  /* 0x0000000a04001986 */ /* 0x000fe2000c101504 */
[----:B------:R-:W-:-:S03]  /*32100*/  ISETP.GE.AND P1, PT, R6, c[0x0][0x17c], PT ;  /* 0x00005f0006007a0c */ /* 0x000fc60003f26270 */
[----:B--2---:R0:W-:Y:S01]  /*32110*/  @P5 STG.E.U16 [R8.64], R28 ;  /* 0x0000001c08005986 */ /* 0x0041e2000c101504 */
[----:B------:R-:W-:-:S03]  /*32120*/  PRMT R6, R28, 0x7632, R6 ;  /* 0x000076321c067816 */ /* 0x000fc60000000006 */
[----:B0-----:R-:W2:Y:S01]  /*32130*/  LDL.LU R28, [R1+0x2c] ;  /* 0x00002c00011c7983 */ /* 0x001ea20000300800 */
[C---:B------:R-:W-:Y:S01]  /*32140*/  ISETP.LT.AND P6, PT, R27.reuse, c[0x0][0x178], !P6 ;  /* 0x00005e001b007a0c */ /* 0x040fe200077c1270 */
[----:B------:R-:W-:Y:S01]  /*32150*/  IMAD.WIDE R12, R0, 0x2, R2 ;  /* 0x00000002000c7825 */ /* 0x000fe200078e0202 */
[----:B------:R-:W-:Y:S01]  /*32160*/  ISETP.LT.AND P5, PT, R26, c[0x0][0x178], !P3 ;  /* 0x00005e001a007a0c */ /* 0x000fe20005fa1270 */
[----:B------:R-:W2:Y:S01]  /*32170*/  LDL.LU R24, [R1+0x30c] ;  /* 0x00030c0001187983 */ /* 0x000ea20000300800 */
[----:B------:R-:W-:Y:S02]  /*32180*/  ISETP.LT.AND P3, PT, R27, c[0x0][0x178], !P3 ;  /* 0x00005e001b007a0c */ /* 0x000fe40005f61270 */
[----:B------:R-:W-:Y:S02]  /*32190*/  IADD3 R8, R0, c[0x0][0x198], RZ ;  /* 0x0000660000087a10 */ /* 0x000fe40007ffe0ff */
[----:B------:R-:W-:-:S05]  /*321a0*/  IADD3 R18, R29, 0xf0, RZ ;  /* 0x000000f01d127810 */ /* 0x000fca0007ffe0ff */
[----:B------:R0:W-:Y:S01]  /*321b0*/  @P6 STG.E.U16 [R12.64], R14 ;  /* 0x0000000e0c006986 */ /* 0x0001e2000c101504 */
[----:B------:R-:W-:Y:S02]  /*321c0*/  ISETP.LT.AND P6, PT, R26, c[0x0][0x178], !P0 ;  /* 0x00005e001a007a0c */ /* 0x000fe400047c1270 */
[----:B------:R-:W-:Y:S02]  /*321d0*/  ISETP.LT.AND P0, PT, R27, c[0x0][0x178], !P0 ;  /* 0x00005e001b007a0c */ /* 0x000fe40004701270 */
[C---:B------:R-:W-:Y:S01]  /*321e0*/  IADD3 R0, R8.reuse, c[0x0][0x198], RZ ;  /* 0x0000660008007a10 */ /* 0x040fe20007ffe0ff */
[----:B------:R-:W-:Y:S01]  /*321f0*/  IMAD.WIDE R4, R8, 0x2, R16 ;  /* 0x0000000208047825 */ /* 0x000fe200078e0210 */
[----:B------:R-:W-:-:S03]  /*32200*/  ISETP.GE.AND P2, PT, R18, c[0x0][0x17c], PT ;  /* 0x00005f0012007a0c */ /* 0x000fc60003f46270 */
[----:B------:R-:W-:Y:S01]  /*32210*/  IMAD.WIDE R8, R8, 0x2, R2 ;  /* 0x0000000208087825 */ /* 0x000fe200078e0202 */
[----:B0-----:R-:W-:-:S03]  /*32220*/  PRMT R14, R14, 0x7632, R14 ;  /* 0x000076320e0e7816 */ /* 0x001fc6000000000e */
[C---:B------:R-:W-:Y:S01]  /*32230*/  IMAD.WIDE R12, R0.reuse, 0x2, R16 ;  /* 0x00000002000c7825 */ /* 0x040fe200078e0210 */
[----:B------:R0:W-:Y:S03]  /*32240*/  @P5 STG.E.U16 [R4.64], R6 ;  /* 0x0000000604005986 */ /* 0x0001e6000c101504 */
[----:B------:R-:W-:Y:S01]  /*32250*/  IMAD.WIDE R18, R0, 0x2, R2 ;  /* 0x0000000200127825 */ /* 0x000fe200078e0202 */
[----:B------:R1:W-:Y:S01]  /*32260*/  @P3 STG.E.U16 [R8.64], R14 ;  /* 0x0000000e08003986 */ /* 0x0003e2000c101504 */
[----:B------:R-:W-:-:S03]  /*32270*/  IADD3 R10, R29, 0xf2, RZ ;  /* 0x000000f21d0a7810 */ /* 0x000fc60007ffe0ff */
[----:B---3--:R3:W-:Y:S04]  /*32280*/  @P6 STG.E.U16 [R12.64], R25 ;  /* 0x000000190c006986 */ /* 0x0087e8000c101504 */
[----:B------:R3:W-:Y:S01]  /*32290*/  @P0 STG.E.U16 [R18.64], R22 ;  /* 0x0000001612000986 */ /* 0x0007e2000c101504 */
[----:B------:R-:W-:Y:S02]  /*322a0*/  ISETP.LT.AND P0, PT, R26, c[0x0][0x178], !P4 ;  /* 0x00005e001a007a0c */ /* 0x000fe40006701270 */
[----:B------:R-:W-:Y:S02]  /*322b0*/  ISETP.LT.AND P4, PT, R27, c[0x0][0x178], !P4 ;  /* 0x00005e001b007a0c */ /* 0x000fe40006781270 */
[----:B0-----:R-:W-:Y:S02]  /*322c0*/  IADD3 R4, R0, c[0x0][0x198], RZ ;  /* 0x0000660000047a10 */ /* 0x001fe40007ffe0ff */
[----:B------:R-:W-:-:S02]  /*322d0*/  ISETP.GE.AND P5, PT, R10, c[0x0][0x17c], PT ;  /* 0x00005f000a007a0c */ /* 0x000fc40003fa6270 */
[----:B------:R-:W-:Y:S01]  /*322e0*/  ISETP.LT.AND P3, PT, R26, c[0x0][0x178], !P2 ;  /* 0x00005e001a007a0c */ /* 0x000fe20005761270 */
[C---:B-1----:R-:W-:Y:S01]  /*322f0*/  IMAD.WIDE R8, R4.reuse, 0x2, R16 ;  /* 0x0000000204087825 */ /* 0x042fe200078e0210 */
[----:B------:R-:W-:Y:S02]  /*32300*/  PRMT R10, R25, 0x7632, R10 ;  /* 0x00007632190a7816 */ /* 0x000fe4000000000a */
[----:B------:R-:W-:Y:S01]  /*32310*/  ISETP.LT.AND P2, PT, R27, c[0x0][0x178], !P2 ;  /* 0x00005e001b007a0c */ /* 0x000fe20005741270 */
[----:B---3--:R-:W3:Y:S01]  /*32320*/  LDL.LU R25, [R1+0x3c] ;  /* 0x00003c0001197983 */ /* 0x008ee20000300800 */
[C---:B------:R-:W-:Y:S01]  /*32330*/  IADD3 R6, R4.reuse, c[0x0][0x198], RZ ;  /* 0x0000660004067a10 */ /* 0x040fe20007ffe0ff */
[----:B------:R-:W-:Y:S01]  /*32340*/  IMAD.WIDE R4, R4, 0x2, R2 ;  /* 0x0000000204047825 */ /* 0x000fe200078e0202 */
[----:B------:R-:W-:Y:S01]  /*32350*/  PRMT R22, R22, 0x7632, R22 ;  /* 0x0000763216167816 */ /* 0x000fe20000000016 */
[----:B------:R0:W-:Y:S04]  /*32360*/  @P0 STG.E.U16 [R8.64], R10 ;  /* 0x0000000a08000986 */ /* 0x0001e8000c101504 */
[----:B------:R1:W-:Y:S01]  /*32370*/  @P4 STG.E.U16 [R4.64], R22 ;  /* 0x0000001604004986 */ /* 0x0003e2000c101504 */
[----:B0-----:R-:W-:-:S04]  /*32380*/  IMAD.WIDE R8, R6, 0x2, R16 ;  /* 0x0000000206087825 */ /* 0x001fc800078e0210 */
[----:B-1----:R-:W-:Y:S01]  /*32390*/  IMAD.WIDE R4, R6, 0x2, R2 ;  /* 0x0000000206047825 */ /* 0x002fe200078e0202 */
[----:B----4-:R-:W-:Y:S01]  /*323a0*/  @P3 STG.E.U16 [R8.64], R21 ;  /* 0x0000001508003986 */ /* 0x010fe2000c101504 */
[----:B--2---:R-:W-:-:S03]  /*323b0*/  PRMT R10, R28, 0x7632, R10 ;  /* 0x000076321c0a7816 */ /* 0x004fc6000000000a */
[----:B------:R0:W-:Y:S04]  /*323c0*/  @P2 STG.E.U16 [R4.64], R28 ;  /* 0x0000001c04002986 */ /* 0x0001e8000c101504 */
[----:B0-----:R-:W2:Y:S01]  /*323d0*/  LDL.LU R28, [R1+0x31c] ;  /* 0x00031c00011c7983 */ /* 0x001ea20000300800 */
[----:B------:R-:W-:Y:S02]  /*323e0*/  IADD3 R0, R29, 0xf4, RZ ;  /* 0x000000f41d007810 */ /* 0x000fe40007ffe0ff */
[----:B------:R-:W-:Y:S02]  /*323f0*/  ISETP.LT.AND P3, PT, R26, c[0x0][0x178], !P1 ;  /* 0x00005e001a007a0c */ /* 0x000fe40004f61270 */
[----:B------:R-:W-:Y:S02]  /*32400*/  ISETP.LT.AND P1, PT, R27, c[0x0][0x178], !P1 ;  /* 0x00005e001b007a0c */ /* 0x000fe40004f21270 */
[----:B------:R-:W-:-:S02]  /*32410*/  IADD3 R13, R6, c[0x0][0x198], RZ ;  /* 0x00006600060d7a10 */ /* 0x000fc40007ffe0ff */
[----:B------:R-:W-:Y:S02]  /*32420*/  IADD3 R12, R29, 0xf3, RZ ;  /* 0x000000f31d0c7810 */ /* 0x000fe40007ffe0ff */
[----:B------:R-:W-:Y:S02]  /*32430*/  ISETP.GE.AND P0, PT, R0, c[0x0][0x17c], PT ;  /* 0x00005f0000007a0c */ /* 0x000fe40003f06270 */
[----:B------:R-:W-:Y:S02]  /*32440*/  PRMT R0, R21, 0x7632, R0 ;  /* 0x0000763215007816 */ /* 0x000fe40000000000 */
[----:B------:R-:W4:Y:S01]  /*32450*/  LDL.LU R21, [R1+0x1c] ;  /* 0x00001c0001157983 */ /* 0x000f220000300800 */
[----:B------:R-:W-:Y:S01]  /*32460*/  ISETP.LT.AND P4, PT, R26, c[0x0][0x178], !P5 ;  /* 0x00005e001a007a0c */ /* 0x000fe20006f81270 */
[----:B------:R-:W-:Y:S01]  /*32470*/  IMAD.WIDE R4, R13, 0x2, R16 ;  /* 0x000000020d047825 */ /* 0x000fe200078e0210 */
[----:B------:R-:W-:Y:S02]  /*32480*/  ISETP.GE.AND P6, PT, R12, c[0x0][0x17c], PT ;  /* 0x00005f000c007a0c */ /* 0x000fe40003fc6270 */
[----:B------:R-:W-:Y:S01]  /*32490*/  ISETP.LT.AND P5, PT, R27, c[0x0][0x178], !P5 ;  /* 0x00005e001b007a0c */ /* 0x000fe20006fa1270 */
[----:B------:R-:W-:Y:S01]  /*324a0*/  IMAD.WIDE R8, R13, 0x2, R2 ;  /* 0x000000020d087825 */ /* 0x000fe200078e0202 */
[----:B------:R-:W-:-:S02]  /*324b0*/  IADD3 R12, R29, 0xf5, RZ ;  /* 0x000000f51d0c7810 */ /* 0x000fc40007ffe0ff */
[----:B------:R-:W-:Y:S01]  /*324c0*/  IADD3 R6, R13, c[0x0][0x198], RZ ;  /* 0x000066000d067a10 */ /* 0x000fe20007ffe0ff */
[----:B------:R0:W-:Y:S01]  /*324d0*/  @P3 STG.E.U16 [R4.64], R0 ;  /* 0x0000000004003986 */ /* 0x0001e2000c101504 */
[----:B------:R-:W-:-:S03]  /*324e0*/  ISETP.GE.AND P2, PT, R12, c[0x0][0x17c], PT ;  /* 0x00005f000c007a0c */ /* 0x000fc60003f46270 */
[----:B------:R-:W-:Y:S01]  /*324f0*/  IMAD.WIDE R12, R6, 0x2, R16 ;  /* 0x00000002060c7825 */ /* 0x000fe200078e0210 */
[----:B------:R3:W-:Y:S01]  /*32500*/  @P1 STG.E.U16 [R8.64], R10 ;  /* 0x0000000a08001986 */ /* 0x0007e2000c101504 */
[----:B------:R-:W-:Y:S02]  /*32510*/  ISETP.LT.AND P1, PT, R26, c[0x0][0x178], !P6 ;  /* 0x00005e001a007a0c */ /* 0x000fe40007721270 */
[C---:B------:R-:W-:Y:S01]  /*32520*/  IADD3 R19, R6.reuse, c[0x0][0x198], RZ ;  /* 0x0000660006137a10 */ /* 0x040fe20007ffe0ff */
[----:B------:R1:W-:Y:S01]  /*32530*/  @P4 STG.E.U16 [R12.64], R24 ;  /* 0x000000180c004986 */ /* 0x0003e2000c101504 */
[----:B0-----:R-:W-:Y:S01]  /*32540*/  IMAD.WIDE R4, R6, 0x2, R2 ;  /* 0x0000000206047825 */ /* 0x001fe200078e0202 */
[----:B------:R-:W-:Y:S02]  /*32550*/  PRMT R0, R24, 0x7632, R0 ;  /* 0x0000763218007816 */ /* 0x000fe40000000000 */
[----:B------:R-:W-:Y:S02]  /*32560*/  ISETP.LT.AND P6, PT, R27, c[0x0][0x178], !P6 ;  /* 0x00005e001b007a0c */ /* 0x000fe400077c1270 */
[----:B------:R-:W-:-:S02]  /*32570*/  ISETP.LT.AND P4, PT, R26, c[0x0][0x178], !P0 ;  /* 0x00005e001a007a0c */ /* 0x000fc40004781270 */
[----:B---3--:R-:W-:Y:S01]  /*32580*/  PRMT R10, R25, 0x7632, R10 ;  /* 0x00007632190a7816 */ /* 0x008fe2000000000a */
[----:B------:R0:W-:Y:S01]  /*32590*/  @P5 STG.E.U16 [R4.64], R25 ;  /* 0x0000001904005986 */ /* 0x0001e2000c101504 */
[----:B------:R-:W-:-:S03]  /*325a0*/  IMAD.WIDE R8, R19, 0x2, R16 ;  /* 0x0000000213087825 */ /* 0x000fc600078e0210 */
[----:B-1----:R-:W3:Y:S01]  /*325b0*/  LDL.LU R24, [R1+0x32c] ;  /* 0x00032c0001187983 */ /* 0x002ee20000300800 */
[----:B------:R-:W-:-:S03]  /*325c0*/  IADD3 R6, R19, c[0x0][0x198], RZ ;  /* 0x0000660013067a10 */ /* 0x000fc60007ffe0ff */
[----:B0-----:R-:W3:Y:S01]  /*325d0*/  LDL.LU R25, [R1+0xc] ;  /* 0x00000c0001197983 */ /* 0x001ee20000300800 */
[----:B------:R-:W-:-:S03]  /*325e0*/  IMAD.WIDE R4, R19, 0x2, R2 ;  /* 0x0000000213047825 */ /* 0x000fc600078e0202 */
[----:B------:R0:W-:Y:S04]  /*325f0*/  @P1 STG.E.U16 [R8.64], R0 ;  /* 0x0000000008001986 */ /* 0x0001e8000c101504 */
[----:B------:R-:W-:Y:S01]  /*32600*/  @P6 STG.E.U16 [R4.64], R10 ;  /* 0x0000000a04006986 */ /* 0x000fe2000c101504 */
[----:B0-----:R-:W-:-:S05]  /*32610*/  IMAD.WIDE R8, R6, 0x2, R16 ;  /* 0x0000000206087825 */ /* 0x001fca00078e0210 */
[----:B--2---:R0:W-:Y:S02]  /*32620*/  @P4 STG.E.U16 [R8.64], R28 ;  /* 0x0000001c08004986 */ /* 0x0041e4000c101504 */
[----:B0-----:R-:W-:Y:S02]  /*32630*/  PRMT R9, R28, 0x7632, R9 ;  /* 0x000076321c097816 */ /* 0x001fe40000000009 */
[----:B------:R-:W2:Y:S01]  /*32640*/  LDL.LU R28, [R1+0x35c] ;  /* 0x00035c00011c7983 */ /* 0x000ea20000300800 */
[----:B------:R-:W-:Y:S02]  /*32650*/  ISETP.LT.AND P0, PT, R27, c[0x0][0x178], !P0 ;  /* 0x00005e001b007a0c */ /* 0x000fe40004701270 */
[----:B------:R-:W-:Y:S01]  /*32660*/  IADD3 R14, R29, 0xf6, RZ ;  /* 0x000000f61d0e7810 */ /* 0x000fe20007ffe0ff */
[----:B------:R-:W-:Y:S01]  /*32670*/  IMAD.WIDE R4, R6, 0x2, R2 ;  /* 0x0000000206047825 */ /* 0x000fe200078e0202 */
[----:B------:R-:W-:Y:S02]  /*32680*/  ISETP.LT.AND P6, PT, R26, c[0x0][0x178], !P2 ;  /* 0x00005e001a007a0c */ /* 0x000fe400057c1270 */
[----:B------:R-:W-:-:S02]  /*32690*/  ISETP.GE.AND P3, PT, R14, c[0x0][0x17c], PT ;  /* 0x00005f000e007a0c */ /* 0x000fc40003f66270 */
[----:B------:R-:W-:Y:S02]  /*326a0*/  IADD3 R13, R6, c[0x0][0x198], RZ ;  /* 0x00006600060d7a10 */ /* 0x000fe40007ffe0ff */
[----:B------:R-:W-:-:S03]  /*326b0*/  ISETP.LT.AND P2, PT, R27, c[0x0][0x178], !P2 ;  /* 0x00005e001b007a0c */ /* 0x000fc60005741270 */
[----:B----4-:R0:W-:Y:S01]  /*326c0*/  @P0 STG.E.U16 [R4.64], R21 ;  /* 0x0000001504000986 */ /* 0x0101e2000c101504 */
[----:B------:R-:W-:Y:S02]  /*326d0*/  ISETP.LT.AND P0, PT, R26, c[0x0][0x178], !P3 ;  /* 0x00005e001a007a0c */ /* 0x000fe40005f01270 */
[----:B------:R-:W-:Y:S02]  /*326e0*/  ISETP.LT.AND P3, PT, R27, c[0x0][0x178], !P3 ;  /* 0x00005e001b007a0c */ /* 0x000fe40005f61270 */
[----:B------:R-:W-:Y:S02]  /*326f0*/  IADD3 R19, R13, c[0x0][0x198], RZ ;  /* 0x000066000d137a10 */ /* 0x000fe40007ffe0ff */
[----:B------:R-:W-:Y:S01]  /*32700*/  IADD3 R12, R29, 0xf9, RZ ;  /* 0x000000f91d0c7810 */ /* 0x000fe20007ffe0ff */
[----:B0-----:R-:W-:Y:S01]  /*32710*/  IMAD.WIDE R4, R13, 0x2, R16 ;  /* 0x000000020d047825 */ /* 0x001fe200078e0210 */
[----:B------:R-:W-:Y:S02]  /*32720*/  IADD3 R18, R29, 0xf7, RZ ;  /* 0x000000f71d127810 */ /* 0x000fe40007ffe0ff */
[----:B------:R-:W-:-:S02]  /*32730*/  PRMT R0, R21, 0x7632, R0 ;  /* 0x0000763215007816 */ /* 0x000fc40000000000 */
[----:B------:R0:W-:Y:S01]  /*32740*/  @P6 STG.E.U16 [R4.64], R9 ;  /* 0x0000000904006986 */ /* 0x0001e2000c101504 */
[C---:B------:R-:W-:Y:S02]  /*32750*/  IADD3 R14, R29.reuse, 0xf8, RZ ;  /* 0x000000f81d0e7810 */ /* 0x040fe40007ffe0ff */
[----:B------:R-:W-:Y:S02]  /*32760*/  ISETP.GE.AND P4, PT, R12, c[0x0][0x17c], PT ;  /* 0x00005f000c007a0c */ /* 0x000fe40003f86270 */
[----:B------:R-:W-:Y:S02]  /*32770*/  ISETP.GE.AND P5, PT, R18, c[0x0][0x17c], PT ;  /* 0x00005f0012007a0c */ /* 0x000fe40003fa6270 */
[----:B------:R-:W-:Y:S01]  /*32780*/  IADD3 R6, R29, 0xfb, RZ ;  /* 0x000000fb1d067810 */ /* 0x000fe20007ffe0ff */
[----:B0-----:R-:W-:-:S04]  /*32790*/  IMAD.WIDE R4, R13, 0x2, R2 ;  /* 0x000000020d047825 */ /* 0x001fc800078e0202 */
[C---:B------:R-:W-:Y:S01]  /*327a0*/  IMAD.WIDE R8, R19.reuse, 0x2, R16 ;  /* 0x0000000213087825 */ /* 0x040fe200078e0210 */
[----:B------:R-:W-:Y:S01]  /*327b0*/  ISETP.GE.AND P1, PT, R14, c[0x0][0x17c], PT ;  /* 0x00005f000e007a0c */ /* 0x000fe20003f26270 */
[----:B------:R-:W-:Y:S02]  /*327c0*/  @P2 STG.E.U16 [R4.64], R0 ;  /* 0x0000000004002986 */ /* 0x000fe4000c101504 */
[----:B------:R-:W-:Y:S01]  /*327d0*/  IMAD.WIDE R12, R19, 0x2, R2 ;  /* 0x00000002130c7825 */ /* 0x000fe200078e0202 */
[----:B------:R-:W-:Y:S01]  /*327e0*/  ISETP.GE.AND P2, PT, R6, c[0x0][0x17c], PT ;  /* 0x00005f0006007a0c */ /* 0x000fe20003f46270 */
[----:B---3--:R0:W-:Y:S01]  /*327f0*/  @P0 STG.E.U16 [R8.64], R24 ;  /* 0x0000001808000986 */ /* 0x0081e2000c101504 */
[----:B------:R-:W-:Y:S02]  /*32800*/  ISETP.LT.AND P0, PT, R26, c[0x0][0x178], !P5 ;  /* 0x00005e001a007a0c */ /* 0x000fe40006f01270 */
[----:B------:R-:W-:Y:S01]  /*32810*/  ISETP.LT.AND P5, PT, R27, c[0x0][0x178], !P5 ;  /* 0x00005e001b007a0c */ /* 0x000fe20006fa1270 */
[----:B------:R1:W-:Y:S01]  /*32820*/  @P3 STG.E.U16 [R12.64], R25 ;  /* 0x000000190c003986 */ /* 0x0003e2000c101504 */
[----:B------:R-:W-:-:S02]  /*32830*/  IADD3 R19, R19, c[0x0][0x198], RZ ;  /* 0x0000660013137a10 */ /* 0x000fc40007ffe0ff */
[----:B------:R-:W-:Y:S02]  /*32840*/  PRMT R6, R24, 0x7632, R6 ;  /* 0x0000763218067816 */ /* 0x000fe40000000006 */
[----:B------:R-:W-:Y:S01]  /*32850*/  ISETP.LT.AND P3, PT, R26, c[0x0][0x178], !P1 ;  /* 0x00005e001a007a0c */ /* 0x000fe20004f61270 */
[----:B0-----:R-:W3:Y:S01]  /*32860*/  LDL.LU R24, [R1+0x34c] ;  /* 0x00034c0001187983 */ /* 0x001ee20000300800 */
[----:B------:R-:W-:Y:S02]  /*32870*/  IADD3 R10, R29, 0xfa, RZ ;  /* 0x000000fa1d0a7810 */ /* 0x000fe40007ffe0ff */
[C---:B------:R-:W-:Y:S01]  /*32880*/  IADD3 R21, R19.reuse, c[0x0][0x198], RZ ;  /* 0x0000660013157a10 */ /* 0x040fe20007ffe0ff */
[----:B------:R-:W-:Y:S01]  /*32890*/  IMAD.WIDE R4, R19, 0x2, R16 ;  /* 0x0000000213047825 */ /* 0x000fe200078e0210 */
[----:B------:R-:W-:Y:S02]  /*328a0*/  ISETP.GE.AND P6, PT, R10, c[0x0][0x17c], PT ;  /* 0x00005f000a007a0c */ /* 0x000fe40003fc6270 */
[----:B------:R-:W-:Y:S01]  /*328b0*/  PRMT R10, R25, 0x7632, R10 ;  /* 0x00007632190a7816 */ /* 0x000fe2000000000a */
[----:B------:R-:W-:Y:S01]  /*328c0*/  IMAD.WIDE R8, R19, 0x2, R2 ;  /* 0x0000000213087825 */ /* 0x000fe200078e0202 */
[----:B------:R-:W-:-:S03]  /*328d0*/  IADD3 R0, R29, 0xfc, RZ ;  /* 0x000000fc1d007810 */ /* 0x000fc60007ffe0ff */
[----:B-1----:R-:W-:Y:S01]  /*328e0*/  IMAD.WIDE R12, R21, 0x2, R16 ;  /* 0x00000002150c7825 */ /* 0x002fe200078e0210 */
[----:B------:R-:W-:Y:S01]  /*328f0*/  ISETP.LT.AND P1, PT, R27, c[0x0][0x178], !P1 ;  /* 0x00005e001b007a0c */ /* 0x000fe20004f21270 */
[----:B------:R-:W-:Y:S01]  /*32900*/  @P0 STG.E.U16 [R4.64], R6 ;  /* 0x0000000604000986 */ /* 0x000fe2000c101504 */
[----:B------:R-:W-:-:S03]  /*32910*/  ISETP.GE.AND P0, PT, R0, c[0x0][0x17c], PT ;  /* 0x00005f0000007a0c */ /* 0x000fc60003f06270 */
[----:B------:R0:W-:Y:S01]  /*32920*/  @P5 STG.E.U16 [R8.64], R10 ;  /* 0x0000000a08005986 */ /* 0x0001e2000c101504 */
[----:B------:R-:W-:Y:S01]  /*32930*/  IMAD.WIDE R18, R21, 0x2, R2 ;  /* 0x0000000215127825 */ /* 0x000fe200078e0202 */
[C---:B0-----:R-:W-:Y:S02]  /*32940*/  IADD3 R10, R29.reuse, 0xfd, RZ ;  /* 0x000000fd1d0a7810 */ /* 0x041fe40007ffe0ff */
[----:B------:R-:W-:Y:S02]  /*32950*/  IADD3 R6, R29, 0xfe, RZ ;  /* 0x000000fe1d067810 */ /* 0x000fe40007ffe0ff */
[----:B--2---:R-:W-:Y:S01]  /*32960*/  PRMT R0, R28, 0x7632, R0 ;  /* 0x000076321c007816 */ /* 0x004fe20000000000 */
[----:B------:R0:W-:Y:S04]  /*32970*/  @P3 STG.E.U16 [R12.64], R28 ;  /* 0x0000001c0c003986 */ /* 0x0001e8000c101504 */
[----:B0-----:R-:W2:Y:S04]  /*32980*/  LDL.LU R28, [R1+0x33c] ;  /* 0x00033c00011c7983 */ /* 0x001ea80000300800 */
[----:B------:R0:W-:Y:S01]  /*32990*/  @P1 STG.E.U16 [R18.64], R7 ;  /* 0x0000000712001986 */ /* 0x0001e2000c101504 */
[----:B------:R-:W-:-:S02]  /*329a0*/  ISETP.GE.AND P1, PT, R10, c[0x0][0x17c], PT ;  /* 0x00005f000a007a0c */ /* 0x000fc40003f26270 */
[----:B------:R-:W-:Y:S02]  /*329b0*/  IADD3 R10, R29, 0xff, RZ ;  /* 0x000000ff1d0a7810 */ /* 0x000fe40007ffe0ff */
[----:B------:R-:W4:Y:S01]  /*329c0*/  LDL.LU R29, [R1+0x2fc] ;  /* 0x0002fc00011d7983 */ /* 0x000f220000300800 */
[C---:B------:R-:W-:Y:S02]  /*329d0*/  ISETP.LT.AND P3, PT, R26.reuse, c[0x0][0x178], !P4 ;  /* 0x00005e001a007a0c */ /* 0x040fe40006761270 */
[----:B------:R-:W-:Y:S02]  /*329e0*/  ISETP.LT.AND P4, PT, R27, c[0x0][0x178], !P4 ;  /* 0x00005e001b007a0c */ /* 0x000fe40006781270 */
[----:B------:R-:W-:Y:S02]  /*329f0*/  IADD3 R21, R21, c[0x0][0x198], RZ ;  /* 0x0000660015157a10 */ /* 0x000fe40007ffe0ff */
[----:B------:R-:W-:Y:S02]  /*32a00*/  ISETP.LT.AND P5, PT, R26, c[0x0][0x178], !P6 ;  /* 0x00005e001a007a0c */ /* 0x000fe400077a1270 */
[C---:B------:R-:W-:Y:S01]  /*32a10*/  IADD3 R25, R21.reuse, c[0x0][0x198], RZ ;  /* 0x0000660015197a10 */ /* 0x040fe20007ffe0ff */
[----:B------:R-:W-:Y:S01]  /*32a20*/  IMAD.WIDE R4, R21, 0x2, R16 ;  /* 0x0000000215047825 */ /* 0x000fe200078e0210 */
[----:B------:R-:W-:-:S03]  /*32a30*/  PRMT R14, R7, 0x7632, R14 ;  /* 0x00007632070e7816 */ /* 0x000fc6000000000e */
[----:B------:R-:W-:Y:S01]  /*32a40*/  IMAD.WIDE R8, R21, 0x2, R2 ;  /* 0x0000000215087825 */ /* 0x000fe200078e0202 */
[----:B------:R1:W-:Y:S03]  /*32a50*/  @P3 STG.E.U16 [R4.64], R0 ;  /* 0x0000000004003986 */ /* 0x0003e6000c101504 */
[----:B------:R-:W-:Y:S01]  /*32a60*/  IMAD.WIDE R12, R25, 0x2, R16 ;  /* 0x00000002190c7825 */ /* 0x000fe200078e0210 */
[----:B------:R1:W-:Y:S01]  /*32a70*/  @P4 STG.E.U16 [R8.64], R14 ;  /* 0x0000000e08004986 */ /* 0x0003e2000c101504 */
[C---:B------:R-:W-:Y:S02]  /*32a80*/  ISETP.LT.AND P6, PT, R27.reuse, c[0x0][0x178], !P6 ;  /* 0x00005e001b007a0c */ /* 0x040fe400077c1270 */
[----:B------:R-:W-:Y:S02]  /*32a90*/  ISETP.LT.AND P4, PT, R26, c[0x0][0x178], !P2 ;  /* 0x00005e001a007a0c */ /* 0x000fe40005781270 */
[----:B------:R-:W-:-:S02]  /*32aa0*/  ISETP.LT.AND P2, PT, R27, c[0x0][0x178], !P2 ;  /* 0x00005e001b007a0c */ /* 0x000fc40005741270 */
[C---:B0-----:R-:W-:Y:S01]  /*32ab0*/  IADD3 R19, R25.reuse, c[0x0][0x198], RZ ;  /* 0x0000660019137a10 */ /* 0x041fe20007ffe0ff */
[----:B-1----:R-:W-:Y:S01]  /*32ac0*/  IMAD.WIDE R4, R25, 0x2, R2 ;  /* 0x0000000219047825 */ /* 0x002fe200078e0202 */
[----:B------:R-:W-:Y:S02]  /*32ad0*/  ISETP.GE.AND P3, PT, R6, c[0x0][0x17c], PT ;  /* 0x00005f0006007a0c */ /* 0x000fe40003f66270 */
[C---:B------:R-:W-:Y:S01]  /*32ae0*/  IADD3 R21, R19.reuse, c[0x0][0x198], RZ ;  /* 0x0000660013157a10 */ /* 0x040fe20007ffe0ff */
[----:B------:R-:W-:Y:S01]  /*32af0*/  IMAD.WIDE R6, R19, 0x2, R16 ;  /* 0x0000000213067825 */ /* 0x000fe200078e0210 */
[----:B------:R-:W-:-:S03]  /*32b00*/  PRMT R0, R11, 0x7632, R0 ;  /* 0x000076320b007816 */ /* 0x000fc60000000000 */
[----:B------:R-:W-:Y:S01]  /*32b10*/  IMAD.WIDE R8, R19, 0x2, R2 ;  /* 0x0000000213087825 */ /* 0x000fe200078e0202 */
[----:B---3--:R0:W-:Y:S01]  /*32b20*/  @P5 STG.E.U16 [R12.64], R24 ;  /* 0x000000180c005986 */ /* 0x0081e2000c101504 */
[----:B------:R-:W-:Y:S02]  /*32b30*/  ISETP.LT.AND P5, PT, R26, c[0x0][0x178], !P0 ;  /* 0x00005e001a007a0c */ /* 0x000fe400047a1270 */
[----:B------:R-:W-:Y:S01]  /*32b40*/  PRMT R18, R24, 0x7632, R18 ;  /* 0x0000763218127816 */ /* 0x000fe20000000012 */
[----:B------:R1:W-:Y:S01]  /*32b50*/  @P6 STG.E.U16 [R4.64], R11 ;  /* 0x0000000b04006986 */ /* 0x0003e2000c101504 */
[----:B------:R-:W-:-:S03]  /*32b60*/  ISETP.LT.AND P0, PT, R27, c[0x0][0x178], !P0 ;  /* 0x00005e001b007a0c */ /* 0x000fc60004701270 */
[----:B------:R3:W-:Y:S01]  /*32b70*/  @P4 STG.E.U16 [R6.64], R18 ;  /* 0x0000001206004986 */ /* 0x0007e2000c101504 */
[----:B0-----:R-:W-:-:S03]  /*32b80*/  IMAD.WIDE R12, R21, 0x2, R16 ;  /* 0x00000002150c7825 */ /* 0x001fc600078e0210 */
[----:B------:R0:W-:Y:S01]  /*32b90*/  @P2 STG.E.U16 [R8.64], R0 ;  /* 0x0000000008002986 */ /* 0x0001e2000c101504 */
[----:B------:R-:W-:Y:S02]  /*32ba0*/  IADD3 R19, R21, c[0x0][0x198], RZ ;  /* 0x0000660015137a10 */ /* 0x000fe40007ffe0ff */
[----:B------:R-:W-:Y:S02]  /*32bb0*/  ISETP.GE.AND P6, PT, R10, c[0x0][0x17c], PT ;  /* 0x00005f000a007a0c */ /* 0x000fe40003fc6270 */
[C---:B------:R-:W-:Y:S02]  /*32bc0*/  ISETP.LT.AND P4, PT, R26.reuse, c[0x0][0x178], !P3 ;  /* 0x00005e001a007a0c */ /* 0x040fe40005f81270 */
[----:B------:R-:W-:Y:S02]  /*32bd0*/  ISETP.LT.AND P3, PT, R27, c[0x0][0x178], !P3 ;  /* 0x00005e001b007a0c */ /* 0x000fe40005f61270 */
[----:B------:R-:W-:Y:S02]  /*32be0*/  IADD3 R25, R19, c[0x0][0x198], RZ ;  /* 0x0000660013197a10 */ /* 0x000fe40007ffe0ff */
[----:B------:R-:W-:Y:S01]  /*32bf0*/  ISETP.LT.AND P2, PT, R26, c[0x0][0x178], !P6 ;  /* 0x00005e001a007a0c */ /* 0x000fe20007741270 */
[----:B-1----:R-:W-:Y:S01]  /*32c00*/  IMAD.WIDE R4, R21, 0x2, R2 ;  /* 0x0000000215047825 */ /* 0x002fe200078e0202 */
[----:B------:R-:W-:-:S02]  /*32c10*/  ISETP.LT.AND P6, PT, R27, c[0x0][0x178], !P6 ;  /* 0x00005e001b007a0c */ /* 0x000fc400077c1270 */
[----:B------:R-:W-:Y:S01]  /*32c20*/  IADD3 R21, R25, c[0x0][0x198], RZ ;  /* 0x0000660019157a10 */ /* 0x000fe20007ffe0ff */
[----:B---3--:R-:W-:Y:S01]  /*32c30*/  IMAD.WIDE R6, R19, 0x2, R16 ;  /* 0x0000000213067825 */ /* 0x008fe200078e0210 */
[----:B------:R-:W-:-:S03]  /*32c40*/  PRMT R14, R15, 0x7632, R14 ;  /* 0x000076320f0e7816 */ /* 0x000fc6000000000e */
[----:B0-----:R-:W-:-:S04]  /*32c50*/  IMAD.WIDE R8, R19, 0x2, R2 ;  /* 0x0000000213087825 */ /* 0x001fc800078e0202 */
[----:B------:R-:W-:-:S04]  /*32c60*/  IMAD.WIDE R10, R25, 0x2, R16 ;  /* 0x00000002190a7825 */ /* 0x000fc800078e0210 */
[----:B------:R-:W-:Y:S01]  /*32c70*/  IMAD.WIDE R16, R21, 0x2, R16 ;  /* 0x0000000215107825 */ /* 0x000fe200078e0210 */
[----:B--2---:R0:W-:Y:S01]  /*32c80*/  @P5 STG.E.U16 [R12.64], R28 ;  /* 0x0000001c0c005986 */ /* 0x0041e2000c101504 */
[----:B------:R-:W-:Y:S02]  /*32c90*/  ISETP.LT.AND P5, PT, R26, c[0x0][0x178], !P1 ;  /* 0x00005e001a007a0c */ /* 0x000fe40004fa1270 */
[----:B------:R-:W-:Y:S02]  /*32ca0*/  ISETP.LT.AND P1, PT, R27, c[0x0][0x178], !P1 ;  /* 0x00005e001b007a0c */ /* 0x000fe40004f21270 */
[----:B------:R-:W-:Y:S01]  /*32cb0*/  PRMT R0, R28, 0x7632, R0 ;  /* 0x000076321c007816 */ /* 0x000fe20000000000 */
[----:B------:R4:W-:Y:S01]  /*32cc0*/  @P0 STG.E.U16 [R4.64], R15 ;  /* 0x0000000f04000986 */ /* 0x0009e2000c101504 */
[----:B0-----:R-:W-:-:S07]  /*32cd0*/  IMAD.WIDE R12, R25, 0x2, R2 ;  /* 0x00000002190c7825 */ /* 0x001fce00078e0202 */
[----:B------:R0:W-:Y:S01]  /*32ce0*/  @P5 STG.E.U16 [R6.64], R0 ;  /* 0x0000000006005986 */ /* 0x0001e2000c101504 */
[----:B----4-:R-:W-:-:S03]  /*32cf0*/  PRMT R5, R29, 0x7632, R5 ;  /* 0x000076321d057816 */ /* 0x010fc60000000005 */
[----:B------:R0:W-:Y:S04]  /*32d00*/  @P1 STG.E.U16 [R8.64], R14 ;  /* 0x0000000e08001986 */ /* 0x0001e8000c101504 */
[----:B------:R0:W-:Y:S04]  /*32d10*/  @P4 STG.E.U16 [R10.64], R29 ;  /* 0x0000001d0a004986 */ /* 0x0001e8000c101504 */
[----:B------:R0:W-:Y:S01]  /*32d20*/  @P3 STG.E.U16 [R12.64], R23 ;  /* 0x000000170c003986 */ /* 0x0001e2000c101504 */
[----:B------:R-:W-:-:S03]  /*32d30*/  IMAD.WIDE R2, R21, 0x2, R2 ;  /* 0x0000000215027825 */ /* 0x000fc600078e0202 */
[----:B------:R0:W-:Y:S01]  /*32d40*/  @P2 STG.E.U16 [R16.64], R5 ;  /* 0x0000000510002986 */ /* 0x0001e2000c101504 */
[----:B------:R-:W-:Y:S05]  /*32d50*/  @!P6 EXIT ;  /* 0x000000000000e94d */ /* 0x000fea0003800000 */
[----:B0-----:R-:W-:-:S05]  /*32d60*/  PRMT R23, R23, 0x7632, R23 ;  /* 0x0000763217177816 */ /* 0x001fca0000000017 */
[----:B------:R-:W-:Y:S01]  /*32d70*/  STG.E.U16 [R2.64], R23 ;  /* 0x0000001702007986 */ /* 0x000fe2000c101504 */
[----:B------:R-:W-:Y:S05]  /*32d80*/  EXIT ;  /* 0x000000000000794d */ /* 0x000fea0003800000 */
.L_x_3:
[----:B------:R-:W-:-:S00]  /*32d90*/  BRA `(.L_x_3) ;  /* 0xfffffff000007947 */ /* 0x000fc0000383ffff */
[----:B------:R-:W-:-:S00]  /*32da0*/  NOP ;  /* 0x0000000000007918 */ /* 0x000fc00000000000 */
        /* <DEDUP_REMOVED lines=13> */
.L_x_4:


//--------------------- .nv.shared.matmul_kernel  --------------------------
	.section	.nv.shared.matmul_kernel,"aw",@nobits
	.sectionflags	@""
	.align	16
